	.target	sm_100a

	.elftype	@"ET_EXEC"


//--------------------- .note.nv.tkinfo           --------------------------
	.section	.note.nv.tkinfo,"",@"SHT_NOTE"
	.sectionflags	@"SHF_NOTE_NV_TKINFO"
	.tkinfo
        /*0018*/ 	.word	0x00000002
        /*0030*/ 	.string	""
        /*0030*/ 	.string	"ptxas"
        /*0030*/ 	.string	"Cuda compilation tools, release 13.0, V13.0.88"
        /*0030*/ 	.string	"Build cuda_13.0.r13.0/compiler.36424714_0"
        /*0030*/ 	.string	"-arch sm_100a -m 64 "



//--------------------- .note.nv.cuinfo           --------------------------
	.section	.note.nv.cuinfo,"",@"SHT_NOTE"
	.sectionflags	@"SHF_NOTE_NV_CUINFO"
        /*0018*/ 	.short	0x0002
        /*001a*/ 	.short	0x0064
        /*001c*/ 	.short	0x0082
	.zero		2


//--------------------- .nv.info                  --------------------------
	.section	.nv.info,"",@"SHT_CUDA_INFO"
	.align	4


	//----- nvinfo : EIATTR_REGCOUNT
	.align		4
        /*0000*/ 	.byte	0x04, 0x2f
        /*0002*/ 	.short	(.L_19 - .L_18)
	.align		4
.L_18:
        /*0004*/ 	.word	index@(_ZN7cutlass13device_kernelINS_4gemm6kernel13GemmUniversalIN4cute5tupleIJiiiiEEENS1_10collective13CollectiveMmaINS1_35MainloopSm100TmaUmmaWarpSpecializedILi5ELi2ELi2ENS5_IJNS4_1CILi8EEENSA_ILi1EEESC_EEEEENS5_IJNSA_ILi256EEESF_NSA_ILi64EEEEEENS_6half_tENS5_IJlSC_lEEESI_SJ_NS4_8TiledMMAINS4_8MMA_AtomIJNS4_26SM100_MMA_F16BF16_2x1SM_SSISI_SI_fLi256ELi256ELNS4_4UMMA5MajorE0ELSO_0ELNSN_7ScaleInE0ELSP_0EEEEEENS4_6LayoutINS5_IJSC_SC_SC_EEENS5_IJNSA_ILi0EEESU_SU_EEEEENS5_IJNS4_10UnderscoreESX_SX_EEEEENS4_18SM100_TMA_2SM_LOADENS4_14ComposedLayoutINS4_7SwizzleILi3ELi4ELi3EEENS4_18smem_ptr_flag_bitsILi16EEENSS_INS5_IJSB_SG_EEENS5_IJSG_SC_EEEEEEEvNS4_8identityENS4_28SM100_TMA_2SM_LOAD_MULTICASTES19_vS1A_EENS_8epilogue10collective18CollectiveEpilogueINS1D_23Sm100TmaWarpSpecializedILi4ELi2ELi64ELb1ELb0EEEJNS5_IJNSA_ILi128EEESF_SG_EEENS5_IJNSS_IS1I_SC_EENSS_ISG_SC_EEEEESI_SJ_SI_SJ_NS1D_6fusion15FusionCallbacksIS1H_NS1N_17LinearCombinationISI_fSI_fLNS_15FloatRoundStyleE2EEES1J_S1M_JEEENS4_5SM1004TMEM4LOAD26SM100_TMEM_LOAD_32dp32b64xENS4_13SM90_TMA_LOADES19_NS4_39AutoVectorizingCopyWithAssumedAlignmentILi128EEENS4_14SM90_TMA_STOREES19_S1Z_S1Z_EEEvvEEEEvNT_6ParamsE)
        /*0008*/ 	.word	0x000000ad


	//----- nvinfo : EIATTR_FRAME_SIZE
	.align		4
.L_19:
        /*000c*/ 	.byte	0x04, 0x11
        /*000e*/ 	.short	(.L_21 - .L_20)
	.align		4
.L_20:
        /*0010*/ 	.word	index@($__internal_2_$__cuda_sm10x_tcgen05_guardrail_trap_unallocated_columns_being_dealloced)
        /*0014*/ 	.word	0x00000000


	//----- nvinfo : EIATTR_FRAME_SIZE
	.align		4
.L_21:
        /*0018*/ 	.byte	0x04, 0x11
        /*001a*/ 	.short	(.L_23 - .L_22)
	.align		4
.L_22:
        /*001c*/ 	.word	index@($__internal_1_$__cuda_sm10x_tcgen05_guardrail_trap_phase_invalid_during_alloc)
        /*0020*/ 	.word	0x00000000


	//----- nvinfo : EIATTR_FRAME_SIZE
	.align		4
.L_23:
        /*0024*/ 	.byte	0x04, 0x11
        /*0026*/ 	.short	(.L_25 - .L_24)
	.align		4
.L_24:
        /*0028*/ 	.word	index@($__internal_0_$__cuda_sm10x_tcgen05_guardrail_trap_col_being_dealloced_not_returned_by_alloc)
        /*002c*/ 	.word	0x00000000


	//----- nvinfo : EIATTR_FRAME_SIZE
	.align		4
.L_25:
        /*0030*/ 	.byte	0x04, 0x11
        /*0032*/ 	.short	(.L_27 - .L_26)
	.align		4
.L_26:
        /*0034*/ 	.word	index@(_ZN7cutlass13device_kernelINS_4gemm6kernel13GemmUniversalIN4cute5tupleIJiiiiEEENS1_10collective13CollectiveMmaINS1_35MainloopSm100TmaUmmaWarpSpecializedILi5ELi2ELi2ENS5_IJNS4_1CILi8EEENSA_ILi1EEESC_EEEEENS5_IJNSA_ILi256EEESF_NSA_ILi64EEEEEENS_6half_tENS5_IJlSC_lEEESI_SJ_NS4_8TiledMMAINS4_8MMA_AtomIJNS4_26SM100_MMA_F16BF16_2x1SM_SSISI_SI_fLi256ELi256ELNS4_4UMMA5MajorE0ELSO_0ELNSN_7ScaleInE0ELSP_0EEEEEENS4_6LayoutINS5_IJSC_SC_SC_EEENS5_IJNSA_ILi0EEESU_SU_EEEEENS5_IJNS4_10UnderscoreESX_SX_EEEEENS4_18SM100_TMA_2SM_LOADENS4_14ComposedLayoutINS4_7SwizzleILi3ELi4ELi3EEENS4_18smem_ptr_flag_bitsILi16EEENSS_INS5_IJSB_SG_EEENS5_IJSG_SC_EEEEEEEvNS4_8identityENS4_28SM100_TMA_2SM_LOAD_MULTICASTES19_vS1A_EENS_8epilogue10collective18CollectiveEpilogueINS1D_23Sm100TmaWarpSpecializedILi4ELi2ELi64ELb1ELb0EEEJNS5_IJNSA_ILi128EEESF_SG_EEENS5_IJNSS_IS1I_SC_EENSS_ISG_SC_EEEEESI_SJ_SI_SJ_NS1D_6fusion15FusionCallbacksIS1H_NS1N_17LinearCombinationISI_fSI_fLNS_15FloatRoundStyleE2EEES1J_S1M_JEEENS4_5SM1004TMEM4LOAD26SM100_TMEM_LOAD_32dp32b64xENS4_13SM90_TMA_LOADES19_NS4_39AutoVectorizingCopyWithAssumedAlignmentILi128EEENS4_14SM90_TMA_STOREES19_S1Z_S1Z_EEEvvEEEEvNT_6ParamsE)
        /*0038*/ 	.word	0x00000000


	//----- nvinfo : EIATTR_MIN_STACK_SIZE
	.align		4
.L_27:
        /*003c*/ 	.byte	0x04, 0x12
        /*003e*/ 	.short	(.L_29 - .L_28)
	.align		4
.L_28:
        /*0040*/ 	.word	index@(_ZN7cutlass13device_kernelINS_4gemm6kernel13GemmUniversalIN4cute5tupleIJiiiiEEENS1_10collective13CollectiveMmaINS1_35MainloopSm100TmaUmmaWarpSpecializedILi5ELi2ELi2ENS5_IJNS4_1CILi8EEENSA_ILi1EEESC_EEEEENS5_IJNSA_ILi256EEESF_NSA_ILi64EEEEEENS_6half_tENS5_IJlSC_lEEESI_SJ_NS4_8TiledMMAINS4_8MMA_AtomIJNS4_26SM100_MMA_F16BF16_2x1SM_SSISI_SI_fLi256ELi256ELNS4_4UMMA5MajorE0ELSO_0ELNSN_7ScaleInE0ELSP_0EEEEEENS4_6LayoutINS5_IJSC_SC_SC_EEENS5_IJNSA_ILi0EEESU_SU_EEEEENS5_IJNS4_10UnderscoreESX_SX_EEEEENS4_18SM100_TMA_2SM_LOADENS4_14ComposedLayoutINS4_7SwizzleILi3ELi4ELi3EEENS4_18smem_ptr_flag_bitsILi16EEENSS_INS5_IJSB_SG_EEENS5_IJSG_SC_EEEEEEEvNS4_8identityENS4_28SM100_TMA_2SM_LOAD_MULTICASTES19_vS1A_EENS_8epilogue10collective18CollectiveEpilogueINS1D_23Sm100TmaWarpSpecializedILi4ELi2ELi64ELb1ELb0EEEJNS5_IJNSA_ILi128EEESF_SG_EEENS5_IJNSS_IS1I_SC_EENSS_ISG_SC_EEEEESI_SJ_SI_SJ_NS1D_6fusion15FusionCallbacksIS1H_NS1N_17LinearCombinationISI_fSI_fLNS_15FloatRoundStyleE2EEES1J_S1M_JEEENS4_5SM1004TMEM4LOAD26SM100_TMEM_LOAD_32dp32b64xENS4_13SM90_TMA_LOADES19_NS4_39AutoVectorizingCopyWithAssumedAlignmentILi128EEENS4_14SM90_TMA_STOREES19_S1Z_S1Z_EEEvvEEEEvNT_6ParamsE)
        /*0044*/ 	.word	0x00000000
.L_29:


//--------------------- .nv.compat                --------------------------
	.section	.nv.compat,"",@"SHT_CUDA_COMPAT_INFO"
	.align	4
        /*0000*/ 	.byte	0x02, 0x09, 0x01, 0x00, 0x02, 0x02, 0x02, 0x00, 0x02, 0x05, 0x05, 0x00, 0x03, 0x07, 0x01, 0x01
        /*0010*/ 	.byte	0x02, 0x03, 0x01, 0x00, 0x02, 0x06, 0x01, 0x00, 0x04, 0x0b, 0x08, 0x00, 0x09, 0x00, 0x00, 0x00
        /*0020*/ 	.byte	0x00, 0x00, 0x00, 0x00


//--------------------- .nv.info._ZN7cutlass13device_kernelINS_4gemm6kernel13GemmUniversalIN4cute5tupleIJiiiiEEENS1_10collective13CollectiveMmaINS1_35MainloopSm100TmaUmmaWarpSpecializedILi5ELi2ELi2ENS5_IJNS4_1CILi8EEENSA_ILi1EEESC_EEEEENS5_IJNSA_ILi256EEESF_NSA_ILi64EEEEEENS_6half_tENS5_IJlSC_lEEESI_SJ_NS4_8TiledMMAINS4_8MMA_AtomIJNS4_26SM100_MMA_F16BF16_2x1SM_SSISI_SI_fLi256ELi256ELNS4_4UMMA5MajorE0ELSO_0ELNSN_7ScaleInE0ELSP_0EEEEEENS4_6LayoutINS5_IJSC_SC_SC_EEENS5_IJNSA_ILi0EEESU_SU_EEEEENS5_IJNS4_10UnderscoreESX_SX_EEEEENS4_18SM100_TMA_2SM_LOADENS4_14ComposedLayoutINS4_7SwizzleILi3ELi4ELi3EEENS4_18smem_ptr_flag_bitsILi16EEENSS_INS5_IJSB_SG_EEENS5_IJSG_SC_EEEEEEEvNS4_8identityENS4_28SM100_TMA_2SM_LOAD_MULTICASTES19_vS1A_EENS_8epilogue10collective18CollectiveEpilogueINS1D_23Sm100TmaWarpSpecializedILi4ELi2ELi64ELb1ELb0EEEJNS5_IJNSA_ILi128EEESF_SG_EEENS5_IJNSS_IS1I_SC_EENSS_ISG_SC_EEEEESI_SJ_SI_SJ_NS1D_6fusion15FusionCallbacksIS1H_NS1N_17LinearCombinationISI_fSI_fLNS_15FloatRoundStyleE2EEES1J_S1M_JEEENS4_5SM1004TMEM4LOAD26SM100_TMEM_LOAD_32dp32b64xENS4_13SM90_TMA_LOADES19_NS4_39AutoVectorizingCopyWithAssumedAlignmentILi128EEENS4_14SM90_TMA_STOREES19_S1Z_S1Z_EEEvvEEEEvNT_6ParamsE --------------------------
	.section	.nv.info._ZN7cutlass13device_kernelINS_4gemm6kernel13GemmUniversalIN4cute5tupleIJiiiiEEENS1_10collective13CollectiveMmaINS1_35MainloopSm100TmaUmmaWarpSpecializedILi5ELi2ELi2ENS5_IJNS4_1CILi8EEENSA_ILi1EEESC_EEEEENS5_IJNSA_ILi256EEESF_NSA_ILi64EEEEEENS_6half_tENS5_IJlSC_lEEESI_SJ_NS4_8TiledMMAINS4_8MMA_AtomIJNS4_26SM100_MMA_F16BF16_2x1SM_SSISI_SI_fLi256ELi256ELNS4_4UMMA5MajorE0ELSO_0ELNSN_7ScaleInE0ELSP_0EEEEEENS4_6LayoutINS5_IJSC_SC_SC_EEENS5_IJNSA_ILi0EEESU_SU_EEEEENS5_IJNS4_10UnderscoreESX_SX_EEEEENS4_18SM100_TMA_2SM_LOADENS4_14ComposedLayoutINS4_7SwizzleILi3ELi4ELi3EEENS4_18smem_ptr_flag_bitsILi16EEENSS_INS5_IJSB_SG_EEENS5_IJSG_SC_EEEEEEEvNS4_8identityENS4_28SM100_TMA_2SM_LOAD_MULTICASTES19_vS1A_EENS_8epilogue10collective18CollectiveEpilogueINS1D_23Sm100TmaWarpSpecializedILi4ELi2ELi64ELb1ELb0EEEJNS5_IJNSA_ILi128EEESF_SG_EEENS5_IJNSS_IS1I_SC_EENSS_ISG_SC_EEEEESI_SJ_SI_SJ_NS1D_6fusion15FusionCallbacksIS1H_NS1N_17LinearCombinationISI_fSI_fLNS_15FloatRoundStyleE2EEES1J_S1M_JEEENS4_5SM1004TMEM4LOAD26SM100_TMEM_LOAD_32dp32b64xENS4_13SM90_TMA_LOADES19_NS4_39AutoVectorizingCopyWithAssumedAlignmentILi128EEENS4_14SM90_TMA_STOREES19_S1Z_S1Z_EEEvvEEEEvNT_6ParamsE,"",@"SHT_CUDA_INFO"
	.sectionflags	@""
	.align	4


	//----- nvinfo : EIATTR_CUDA_API_VERSION
	.align		4
        /*0000*/ 	.byte	0x04, 0x37
        /*0002*/ 	.short	(.L_31 - .L_30)
.L_30:
        /*0004*/ 	.word	0x00000082


	//----- nvinfo : EIATTR_KPARAM_INFO
	.align		4
.L_31:
        /*0008*/ 	.byte	0x04, 0x17
        /*000a*/ 	.short	(.L_33 - .L_32)
.L_32:
        /*000c*/ 	.word	0x00000000
        /*0010*/ 	.short	0x0000
        /*0012*/ 	.short	0x0000
        /*0014*/ 	.byte	0x00, 0xf0, 0x01, 0x20


	//----- nvinfo : EIATTR_AT_ENTRY_FRAGMENTS
	.align		4
.L_33:
        /*0018*/ 	.byte	0x04, 0x4f
        /*001a*/ 	.short	(.L_35 - .L_34)


	//   ....[0]....
.L_34:
        /*001c*/ 	.word	0x00000007


	//----- nvinfo : EIATTR_RESERVED_SMEM_USED
	.align		4
.L_35:
        /*0020*/ 	.byte	0x01, 0x41
	.zero		2


	//----- nvinfo : EIATTR_SPARSE_MMA_MASK
	.align		4
        /*0024*/ 	.byte	0x03, 0x50
        /*0026*/ 	.short	0x0000


	//----- nvinfo : EIATTR_TCGEN05_2CTA_USED
	.align		4
        /*0028*/ 	.byte	0x01, 0x52
	.zero		2


	//----- nvinfo : EIATTR_MAXREG_COUNT
	.align		4
        /*002c*/ 	.byte	0x03, 0x1b
        /*002e*/ 	.short	0x00ff


	//----- nvinfo : EIATTR_NUM_BARRIERS
	.align		4
        /*0030*/ 	.byte	0x02, 0x4c
        /*0032*/ 	.byte	0x07
	.zero		1


	//----- nvinfo : EIATTR_EXTERNS
	.align		4
        /*0034*/ 	.byte	0x04, 0x0f
        /*0036*/ 	.short	(.L_37 - .L_36)


	//   ....[0]....
	.align		4
.L_36:
        /*0038*/ 	.word	index@(__assertfail)


	//----- nvinfo : EIATTR_MERCURY_ISA_VERSION
	.align		4
.L_37:
        /*003c*/ 	.byte	0x03, 0x5f
        /*003e*/ 	.short	0x0101


	//----- nvinfo : EIATTR_INT_WARP_WIDE_INSTR_OFFSETS
	.align		4
        /*0040*/ 	.byte	0x04, 0x31
        /*0042*/ 	.short	(.L_39 - .L_38)


	//   ....[0]....
.L_38:
        /*0044*/ 	.word	0x00000d50


	//   ....[1]....
        /*0048*/ 	.word	0x00000df0


	//   ....[2]....
        /*004c*/ 	.word	0x00004280


	//   ....[3]....
        /*0050*/ 	.word	0x000042a0


	//   ....[4]....
        /*0054*/ 	.word	0x000042d0


	//   ....[5]....
        /*0058*/ 	.word	0x00004e90


	//   ....[6]....
        /*005c*/ 	.word	0x00004ef0


	//   ....[7]....
        /*0060*/ 	.word	0x00004fe0


	//   ....[8]....
        /*0064*/ 	.word	0x00005060


	//   ....[9]....
        /*0068*/ 	.word	0x00005160


	//   ....[10]....
        /*006c*/ 	.word	0x000051f0


	//   ....[11]....
        /*0070*/ 	.word	0x000052f0


	//   ....[12]....
        /*0074*/ 	.word	0x000053a0


	//----- nvinfo : EIATTR_COOP_GROUP_MASK_REGIDS
	.align		4
.L_39:
        /*0078*/ 	.byte	0x04, 0x29
        /*007a*/ 	.short	(.L_41 - .L_40)


	//   ....[0]....
.L_40:
        /*007c*/ 	.word	0xffffffff


	//   ....[1]....
        /*0080*/ 	.word	0xffffffff


	//   ....[2]....
        /*0084*/ 	.word	0xffffffff


	//   ....[3]....
        /*0088*/ 	.word	0xffffffff


	//   ....[4]....
        /*008c*/ 	.word	0xffffffff


	//   ....[5]....
        /*0090*/ 	.word	0xffffffff


	//   ....[6]....
        /*0094*/ 	.word	0xffffffff


	//   ....[7]....
        /*0098*/ 	.word	0xffffffff


	//   ....[8]....
        /*009c*/ 	.word	0xffffffff


	//   ....[9]....
        /*00a0*/ 	.word	0xffffffff


	//   ....[10]....
        /*00a4*/ 	.word	0xffffffff


	//   ....[11]....
        /*00a8*/ 	.word	0xffffffff


	//   ....[12]....
        /*00ac*/ 	.word	0xffffffff


	//   ....[13]....
        /*00b0*/ 	.word	0xffffffff


	//----- nvinfo : EIATTR_COOP_GROUP_INSTR_OFFSETS
	.align		4
.L_41:
        /*00b4*/ 	.byte	0x04, 0x28
        /*00b6*/ 	.short	(.L_43 - .L_42)


	//   ....[0]....
.L_42:
        /*00b8*/ 	.word	0x000000b0


	//   ....[1]....
        /*00bc*/ 	.word	0x00000520


	//   ....[2]....
        /*00c0*/ 	.word	0x00000700


	//   ....[3]....
        /*00c4*/ 	.word	0x00000890


	//   ....[4]....
        /*00c8*/ 	.word	0x00000980


	//   ....[5]....
        /*00cc*/ 	.word	0x00000ae0


	//   ....[6]....
        /*00d0*/ 	.word	0x00000c30


	//   ....[7]....
        /*00d4*/ 	.word	0x00000e70


	//   ....[8]....
        /*00d8*/ 	.word	0x00002240


	//   ....[9]....
        /*00dc*/ 	.word	0x00003180


	//   ....[10]....
        /*00e0*/ 	.word	0x00003650


	//   ....[11]....
        /*00e4*/ 	.word	0x00003680


	//   ....[12]....
        /*00e8*/ 	.word	0x00004180


	//   ....[13]....
        /*00ec*/ 	.word	0x00004390


	//----- nvinfo : EIATTR_VRC_CTA_INIT_COUNT
	.align		4
.L_43:
        /*00f0*/ 	.byte	0x02, 0x4a
        /*00f2*/ 	.byte	0x80
	.zero		1


	//----- nvinfo : EIATTR_SYSCALL_OFFSETS
	.align		4
        /*00f4*/ 	.byte	0x04, 0x46
        /*00f6*/ 	.short	(.L_45 - .L_44)


	//   ....[0]....
.L_44:
        /*00f8*/ 	.word	0x00006030


	//   ....[1]....
        /*00fc*/ 	.word	0x00006120


	//   ....[2]....
        /*0100*/ 	.word	0x00006af0


	//   ....[3]....
        /*0104*/ 	.word	0x00007fb0


	//   ....[4]....
        /*0108*/ 	.word	0x000093e0


	//   ....[5]....
        /*010c*/ 	.word	0x0000a800


	//----- nvinfo : EIATTR_MBARRIER_INSTR_OFFSETS
	.align		4
.L_45:
        /*0110*/ 	.byte	0x04, 0x39
        /*0112*/ 	.short	(.L_47 - .L_46)


	//   ....[0]....
.L_46:
        /*0114*/ 	.word	0x00000650
        /*0118*/ 	.word	0x000000ff
        /*011c*/ 	.word	0x00000000
        /*0120*/ 	.short	0x0100
        /*0122*/ 	.byte	0x04
	.zero		1


	//   ....[1]....
        /*0124*/ 	.word	0x00000660
        /*0128*/ 	.word	0x000000ff
        /*012c*/ 	.word	0x00000028
        /*0130*/ 	.short	0x0100
        /*0132*/ 	.byte	0x04
	.zero		1


	//   ....[2]....
        /*0134*/ 	.word	0x00000670
        /*0138*/ 	.word	0x000000ff
        /*013c*/ 	.word	0x00000008
        /*0140*/ 	.short	0x0100
        /*0142*/ 	.byte	0x04
	.zero		1


	//   ....[3]....
        /*0144*/ 	.word	0x00000680
        /*0148*/ 	.word	0x000000ff
        /*014c*/ 	.word	0x00000030
        /*0150*/ 	.short	0x0100
        /*0152*/ 	.byte	0x04
	.zero		1


	//   ....[4]....
        /*0154*/ 	.word	0x00000690
        /*0158*/ 	.word	0x000000ff
        /*015c*/ 	.word	0x00000010
        /*0160*/ 	.short	0x0100
        /*0162*/ 	.byte	0x04
	.zero		1


	//   ....[5]....
        /*0164*/ 	.word	0x000006a0
        /*0168*/ 	.word	0x000000ff
        /*016c*/ 	.word	0x00000038
        /*0170*/ 	.short	0x0100
        /*0172*/ 	.byte	0x04
	.zero		1


	//   ....[6]....
        /*0174*/ 	.word	0x000006b0
        /*0178*/ 	.word	0x000000ff
        /*017c*/ 	.word	0x00000018
        /*0180*/ 	.short	0x0100
        /*0182*/ 	.byte	0x04
	.zero		1


	//   ....[7]....
        /*0184*/ 	.word	0x000006c0
        /*0188*/ 	.word	0x000000ff
        /*018c*/ 	.word	0x00000040
        /*0190*/ 	.short	0x0100
        /*0192*/ 	.byte	0x04
	.zero		1


	//   ....[8]....
        /*0194*/ 	.word	0x000006d0
        /*0198*/ 	.word	0x000000ff
        /*019c*/ 	.word	0x00000020
        /*01a0*/ 	.short	0x0100
        /*01a2*/ 	.byte	0x04
	.zero		1


	//   ....[9]....
        /*01a4*/ 	.word	0x000006e0
        /*01a8*/ 	.word	0x000000ff
        /*01ac*/ 	.word	0x00000048
        /*01b0*/ 	.short	0x0100
        /*01b2*/ 	.byte	0x04
	.zero		1


	//   ....[10]....
        /*01b4*/ 	.word	0x00000800
        /*01b8*/ 	.word	0x000000ff
        /*01bc*/ 	.word	0x00000050
        /*01c0*/ 	.short	0x0100
        /*01c2*/ 	.byte	0x04
	.zero		1


	//   ....[11]....
        /*01c4*/ 	.word	0x00000810
        /*01c8*/ 	.word	0x000000ff
        /*01cc*/ 	.word	0x00000070
        /*01d0*/ 	.short	0x0100
        /*01d2*/ 	.byte	0x04
	.zero		1


	//   ....[12]....
        /*01d4*/ 	.word	0x00000820
        /*01d8*/ 	.word	0x000000ff
        /*01dc*/ 	.word	0x00000058
        /*01e0*/ 	.short	0x0100
        /*01e2*/ 	.byte	0x04
	.zero		1


	//   ....[13]....
        /*01e4*/ 	.word	0x00000830
        /*01e8*/ 	.word	0x000000ff
        /*01ec*/ 	.word	0x00000078
        /*01f0*/ 	.short	0x0100
        /*01f2*/ 	.byte	0x04
	.zero		1


	//   ....[14]....
        /*01f4*/ 	.word	0x00000840
        /*01f8*/ 	.word	0x000000ff
        /*01fc*/ 	.word	0x00000060
        /*0200*/ 	.short	0x0100
        /*0202*/ 	.byte	0x04
	.zero		1


	//   ....[15]....
        /*0204*/ 	.word	0x00000850
        /*0208*/ 	.word	0x000000ff
        /*020c*/ 	.word	0x00000080
        /*0210*/ 	.short	0x0100
        /*0212*/ 	.byte	0x04
	.zero		1


	//   ....[16]....
        /*0214*/ 	.word	0x00000860
        /*0218*/ 	.word	0x000000ff
        /*021c*/ 	.word	0x00000068
        /*0220*/ 	.short	0x0100
        /*0222*/ 	.byte	0x04
	.zero		1


	//   ....[17]....
        /*0224*/ 	.word	0x00000870
        /*0228*/ 	.word	0x000000ff
        /*022c*/ 	.word	0x00000088
        /*0230*/ 	.short	0x0100
        /*0232*/ 	.byte	0x04
	.zero		1


	//   ....[18]....
        /*0234*/ 	.word	0x00000950
        /*0238*/ 	.word	0x000000ff
        /*023c*/ 	.word	0x00000090
        /*0240*/ 	.short	0x0100
        /*0242*/ 	.byte	0x06
	.zero		1


	//   ....[19]....
        /*0244*/ 	.word	0x00000960
        /*0248*/ 	.word	0x000000ff
        /*024c*/ 	.word	0x00000098
        /*0250*/ 	.short	0x0100
        /*0252*/ 	.byte	0x06
	.zero		1


	//   ....[20]....
        /*0254*/ 	.word	0x00000a90
        /*0258*/ 	.word	0x000000ff
        /*025c*/ 	.word	0x000000a0
        /*0260*/ 	.short	0x0100
        /*0262*/ 	.byte	0x06
	.zero		1


	//   ....[21]....
        /*0264*/ 	.word	0x00000aa0
        /*0268*/ 	.word	0x000000ff
        /*026c*/ 	.word	0x000000b0
        /*0270*/ 	.short	0x0100
        /*0272*/ 	.byte	0x06
	.zero		1


	//   ....[22]....
        /*0274*/ 	.word	0x00000ab0
        /*0278*/ 	.word	0x000000ff
        /*027c*/ 	.word	0x000000a8
        /*0280*/ 	.short	0x0100
        /*0282*/ 	.byte	0x06
	.zero		1


	//   ....[23]....
        /*0284*/ 	.word	0x00000ac0
        /*0288*/ 	.word	0x000000ff
        /*028c*/ 	.word	0x000000b8
        /*0290*/ 	.short	0x0100
        /*0292*/ 	.byte	0x06
	.zero		1


	//   ....[24]....
        /*0294*/ 	.word	0x00000be0
        /*0298*/ 	.word	0x000000ff
        /*029c*/ 	.word	0x000000c0
        /*02a0*/ 	.short	0x0100
        /*02a2*/ 	.byte	0x04
	.zero		1


	//   ....[25]....
        /*02a4*/ 	.word	0x00000bf0
        /*02a8*/ 	.word	0x000000ff
        /*02ac*/ 	.word	0x000000d0
        /*02b0*/ 	.short	0x0100
        /*02b2*/ 	.byte	0x04
	.zero		1


	//   ....[26]....
        /*02b4*/ 	.word	0x00000c00
        /*02b8*/ 	.word	0x000000ff
        /*02bc*/ 	.word	0x000000c8
        /*02c0*/ 	.short	0x0100
        /*02c2*/ 	.byte	0x04
	.zero		1


	//   ....[27]....
        /*02c4*/ 	.word	0x00000c10
        /*02c8*/ 	.word	0x000000ff
        /*02cc*/ 	.word	0x000000d8
        /*02d0*/ 	.short	0x0100
        /*02d2*/ 	.byte	0x04
	.zero		1


	//   ....[28]....
        /*02d4*/ 	.word	0x00000d00
        /*02d8*/ 	.word	0x000000ff
        /*02dc*/ 	.word	0x000000e0
        /*02e0*/ 	.short	0x0100
        /*02e2*/ 	.byte	0x04
	.zero		1


	//   ....[29]....
        /*02e4*/ 	.word	0x00000d10
        /*02e8*/ 	.word	0x000000ff
        /*02ec*/ 	.word	0x000000f0
        /*02f0*/ 	.short	0x0100
        /*02f2*/ 	.byte	0x04
	.zero		1


	//   ....[30]....
        /*02f4*/ 	.word	0x00000d20
        /*02f8*/ 	.word	0x000000ff
        /*02fc*/ 	.word	0x000000e8
        /*0300*/ 	.short	0x0100
        /*0302*/ 	.byte	0x04
	.zero		1


	//   ....[31]....
        /*0304*/ 	.word	0x00000d30
        /*0308*/ 	.word	0x000000ff
        /*030c*/ 	.word	0x000000f8
        /*0310*/ 	.short	0x0100
        /*0312*/ 	.byte	0x04
	.zero		1


	//   ....[32]....
        /*0314*/ 	.word	0x00000e30
        /*0318*/ 	.word	0x000000ff
        /*031c*/ 	.word	0x00000100
        /*0320*/ 	.short	0x0100
        /*0322*/ 	.byte	0x06
	.zero		1


	//   ....[33]....
        /*0324*/ 	.word	0x00001a50
        /*0328*/ 	.word	0x00000003
        /*032c*/ 	.word	0x000000f0
        /*0330*/ 	.short	0x010a
        /*0332*/ 	.byte	0xff
	.zero		1


	//   ....[34]....
        /*0334*/ 	.word	0x00001a80
        /*0338*/ 	.word	0x00000003
        /*033c*/ 	.word	0x000000e0
        /*0340*/ 	.short	0x0101
        /*0342*/ 	.byte	0xff
	.zero		1


	//   ....[35]....
        /*0344*/ 	.word	0x00001b40
        /*0348*/ 	.word	0x000000ff
        /*034c*/ 	.word	0x00000028
        /*0350*/ 	.short	0x010a
        /*0352*/ 	.byte	0x04
	.zero		1


	//   ....[36]....
        /*0354*/ 	.word	0x00001c00
        /*0358*/ 	.word	0x000000ff
        /*035c*/ 	.word	0x00000028
        /*0360*/ 	.short	0x010a
        /*0362*/ 	.byte	0x21
	.zero		1


	//   ....[37]....
        /*0364*/ 	.word	0x00001dd0
        /*0368*/ 	.word	0x000000ff
        /*036c*/ 	.word	0x00000028
        /*0370*/ 	.short	0x010a
        /*0372*/ 	.byte	0x07
	.zero		1


	//   ....[38]....
        /*0374*/ 	.word	0x00001ed0
        /*0378*/ 	.word	0x000000ff
        /*037c*/ 	.word	0x00000098
        /*0380*/ 	.short	0x0101
        /*0382*/ 	.byte	0x06
	.zero		1


	//   ....[39]....
        /*0384*/ 	.word	0x00001ef0
        /*0388*/ 	.word	0x000000ff
        /*038c*/ 	.word	0x00000028
        /*0390*/ 	.short	0x010a
        /*0392*/ 	.byte	0x04
	.zero		1


	//   ....[40]....
        /*0394*/ 	.word	0x00001f70
        /*0398*/ 	.word	0x000000ff
        /*039c*/ 	.word	0x00000028
        /*03a0*/ 	.short	0x010a
        /*03a2*/ 	.byte	0x11
	.zero		1


	//   ....[41]....
        /*03a4*/ 	.word	0x00002100
        /*03a8*/ 	.word	0x000000ff
        /*03ac*/ 	.word	0x00000028
        /*03b0*/ 	.short	0x010a
        /*03b2*/ 	.byte	0x08
	.zero		1


	//   ....[42]....
        /*03b4*/ 	.word	0x00002270
        /*03b8*/ 	.word	0x00000003
        /*03bc*/ 	.word	0x000000a0
        /*03c0*/ 	.short	0x010a
        /*03c2*/ 	.byte	0xff
	.zero		1


	//   ....[43]....
        /*03c4*/ 	.word	0x000023c0
        /*03c8*/ 	.word	0x00000000
        /*03cc*/ 	.word	0x00000000
        /*03d0*/ 	.short	0x0101
        /*03d2*/ 	.byte	0xff
	.zero		1


	//   ....[44]....
        /*03d4*/ 	.word	0x00002970
        /*03d8*/ 	.word	0x000000ff
        /*03dc*/ 	.word	0x00000000
        /*03e0*/ 	.short	0x010a
        /*03e2*/ 	.byte	0x04
	.zero		1


	//   ....[45]....
        /*03e4*/ 	.word	0x00002a00
        /*03e8*/ 	.word	0x000000ff
        /*03ec*/ 	.word	0x00000000
        /*03f0*/ 	.short	0x010a
        /*03f2*/ 	.byte	0x05
	.zero		1


	//   ....[46]....
        /*03f4*/ 	.word	0x00002a90
        /*03f8*/ 	.word	0x000000ff
        /*03fc*/ 	.word	0x00000000
        /*0400*/ 	.short	0x010a
        /*0402*/ 	.byte	0x05
	.zero		1


	//   ....[47]....
        /*0404*/ 	.word	0x00002b20
        /*0408*/ 	.word	0x000000ff
        /*040c*/ 	.word	0x00000000
        /*0410*/ 	.short	0x010a
        /*0412*/ 	.byte	0x05
	.zero		1


	//   ....[48]....
        /*0414*/ 	.word	0x00002bc0
        /*0418*/ 	.word	0x00000000
        /*041c*/ 	.word	0x00000000
        /*0420*/ 	.short	0x010a
        /*0422*/ 	.byte	0xff
	.zero		1


	//   ....[49]....
        /*0424*/ 	.word	0x00002ce0
        /*0428*/ 	.word	0x00000002
        /*042c*/ 	.word	0x000000e0
        /*0430*/ 	.short	0x010a
        /*0432*/ 	.byte	0xff
	.zero		1


	//   ....[50]....
        /*0434*/ 	.word	0x00002d40
        /*0438*/ 	.word	0x00000004
        /*043c*/ 	.word	0x00000000
        /*0440*/ 	.short	0x0101
        /*0442*/ 	.byte	0xff
	.zero		1


	//   ....[51]....
        /*0444*/ 	.word	0x00002d60
        /*0448*/ 	.word	0x000000ff
        /*044c*/ 	.word	0x000000b0
        /*0450*/ 	.short	0x010a
        /*0452*/ 	.byte	0x04
	.zero		1


	//   ....[52]....
        /*0454*/ 	.word	0x00002e80
        /*0458*/ 	.word	0x00000002
        /*045c*/ 	.word	0x000000a0
        /*0460*/ 	.short	0x010a
        /*0462*/ 	.byte	0xff
	.zero		1


	//   ....[53]....
        /*0464*/ 	.word	0x00002f90
        /*0468*/ 	.word	0x00000002
        /*046c*/ 	.word	0x00000000
        /*0470*/ 	.short	0x0101
        /*0472*/ 	.byte	0xff
	.zero		1


	//   ....[54]....
        /*0474*/ 	.word	0x00003020
        /*0478*/ 	.word	0x000000ff
        /*047c*/ 	.word	0x000000b0
        /*0480*/ 	.short	0x0106
        /*0482*/ 	.byte	0x04
	.zero		1


	//   ....[55]....
        /*0484*/ 	.word	0x00003040
        /*0488*/ 	.word	0x000000ff
        /*048c*/ 	.word	0x000000b0
        /*0490*/ 	.short	0x010a
        /*0492*/ 	.byte	0x04
	.zero		1


	//   ....[56]....
        /*0494*/ 	.word	0x000030d0
        /*0498*/ 	.word	0x000000ff
        /*049c*/ 	.word	0x000000b0
        /*04a0*/ 	.short	0x0106
        /*04a2*/ 	.byte	0x07
	.zero		1


	//   ....[57]....
        /*04a4*/ 	.word	0x00003110
        /*04a8*/ 	.word	0x00000000
        /*04ac*/ 	.word	0x000000b0
        /*04b0*/ 	.short	0x010a
        /*04b2*/ 	.byte	0xff
	.zero		1


	//   ....[58]....
        /*04b4*/ 	.word	0x00003350
        /*04b8*/ 	.word	0x000000ff
        /*04bc*/ 	.word	0x00000008
        /*04c0*/ 	.short	0x010a
        /*04c2*/ 	.byte	0x05
	.zero		1


	//   ....[59]....
        /*04c4*/ 	.word	0x00003370
        /*04c8*/ 	.word	0x000000ff
        /*04cc*/ 	.word	0x00000008
        /*04d0*/ 	.short	0x010a
        /*04d2*/ 	.byte	0x05
	.zero		1


	//   ....[60]....
        /*04d4*/ 	.word	0x00003500
        /*04d8*/ 	.word	0x000000ff
        /*04dc*/ 	.word	0x00000008
        /*04e0*/ 	.short	0x010a
        /*04e2*/ 	.byte	0x05
	.zero		1


	//   ....[61]....
        /*04e4*/ 	.word	0x00003520
        /*04e8*/ 	.word	0x000000ff
        /*04ec*/ 	.word	0x00000008
        /*04f0*/ 	.short	0x010a
        /*04f2*/ 	.byte	0x05
	.zero		1


	//   ....[62]....
        /*04f4*/ 	.word	0x000035e0
        /*04f8*/ 	.word	0x000000ff
        /*04fc*/ 	.word	0x00000000
        /*0500*/ 	.short	0x0101
        /*0502*/ 	.byte	0x04
	.zero		1


	//   ....[63]....
        /*0504*/ 	.word	0x00003920
        /*0508*/ 	.word	0x00000000
        /*050c*/ 	.word	0x000000a0
        /*0510*/ 	.short	0x010a
        /*0512*/ 	.byte	0xff
	.zero		1


	//   ....[64]....
        /*0514*/ 	.word	0x000039e0
        /*0518*/ 	.word	0x00000000
        /*051c*/ 	.word	0x00000000
        /*0520*/ 	.short	0x0101
        /*0522*/ 	.byte	0xff
	.zero		1


	//   ....[65]....
        /*0524*/ 	.word	0x00003aa0
        /*0528*/ 	.word	0x000000ff
        /*052c*/ 	.word	0x00000000
        /*0530*/ 	.short	0x010a
        /*0532*/ 	.byte	0x04
	.zero		1


	//   ....[66]....
        /*0534*/ 	.word	0x00003ab0
        /*0538*/ 	.word	0x000000ff
        /*053c*/ 	.word	0x000000d0
        /*0540*/ 	.short	0x010a
        /*0542*/ 	.byte	0x1f
	.zero		1


	//   ....[67]....
        /*0544*/ 	.word	0x00003b60
        /*0548*/ 	.word	0x000000ff
        /*054c*/ 	.word	0x00000000
        /*0550*/ 	.short	0x010a
        /*0552*/ 	.byte	0x05
	.zero		1


	//   ....[68]....
        /*0554*/ 	.word	0x00003c90
        /*0558*/ 	.word	0x000000ff
        /*055c*/ 	.word	0x00000000
        /*0560*/ 	.short	0x010a
        /*0562*/ 	.byte	0x04
	.zero		1


	//   ....[69]....
        /*0564*/ 	.word	0x00003f90
        /*0568*/ 	.word	0x000000ff
        /*056c*/ 	.word	0x00000000
        /*0570*/ 	.short	0x010a
        /*0572*/ 	.byte	0x04
	.zero		1


	//   ....[70]....
        /*0574*/ 	.word	0x00004030
        /*0578*/ 	.word	0x00000000
        /*057c*/ 	.word	0x00000000
        /*0580*/ 	.short	0x010a
        /*0582*/ 	.byte	0xff
	.zero		1


	//   ....[71]....
        /*0584*/ 	.word	0x00004070
        /*0588*/ 	.word	0x00000000
        /*058c*/ 	.word	0x00000000
        /*0590*/ 	.short	0x010a
        /*0592*/ 	.byte	0xff
	.zero		1


	//   ....[72]....
        /*0594*/ 	.word	0x000040e0
        /*0598*/ 	.word	0x000000ff
        /*059c*/ 	.word	0x00000000
        /*05a0*/ 	.short	0x0101
        /*05a2*/ 	.byte	0x04
	.zero		1


	//   ....[73]....
        /*05a4*/ 	.word	0x00004120
        /*05a8*/ 	.word	0x000000ff
        /*05ac*/ 	.word	0x00000100
        /*05b0*/ 	.short	0x010a
        /*05b2*/ 	.byte	0x1a
	.zero		1


	//   ....[74]....
        /*05b4*/ 	.word	0x00004170
        /*05b8*/ 	.word	0x000000ff
        /*05bc*/ 	.word	0x00000000
        /*05c0*/ 	.short	0x0101
        /*05c2*/ 	.byte	0x04
	.zero		1


	//   ....[75]....
        /*05c4*/ 	.word	0x00004650
        /*05c8*/ 	.word	0x00000008
        /*05cc*/ 	.word	0x000000a0
        /*05d0*/ 	.short	0x010a
        /*05d2*/ 	.byte	0xff
	.zero		1


	//   ....[76]....
        /*05d4*/ 	.word	0x000047c0
        /*05d8*/ 	.word	0x00000000
        /*05dc*/ 	.word	0x00000000
        /*05e0*/ 	.short	0x0101
        /*05e2*/ 	.byte	0xff
	.zero		1


	//   ....[77]....
        /*05e4*/ 	.word	0x00004ca0
        /*05e8*/ 	.word	0x000000ff
        /*05ec*/ 	.word	0x00000098
        /*05f0*/ 	.short	0x010a
        /*05f2*/ 	.byte	0x15
	.zero		1


	//   ....[78]....
        /*05f4*/ 	.word	0x00004e30
        /*05f8*/ 	.word	0x000000ff
        /*05fc*/ 	.word	0x00000070
        /*0600*/ 	.short	0x010a
        /*0602*/ 	.byte	0x15
	.zero		1


	//   ....[79]....
        /*0604*/ 	.word	0x00004f80
        /*0608*/ 	.word	0x000000ff
        /*060c*/ 	.word	0x00000050
        /*0610*/ 	.short	0x010b
        /*0612*/ 	.byte	0x15
	.zero		1


	//   ....[80]....
        /*0614*/ 	.word	0x00004fa0
        /*0618*/ 	.word	0x000000ff
        /*061c*/ 	.word	0x00000000
        /*0620*/ 	.short	0x0101
        /*0622*/ 	.byte	0x04
	.zero		1


	//   ....[81]....
        /*0624*/ 	.word	0x00004fb0
        /*0628*/ 	.word	0x000000ff
        /*062c*/ 	.word	0x00000078
        /*0630*/ 	.short	0x010a
        /*0632*/ 	.byte	0x15
	.zero		1


	//   ....[82]....
        /*0634*/ 	.word	0x00005100
        /*0638*/ 	.word	0x000000ff
        /*063c*/ 	.word	0x00000058
        /*0640*/ 	.short	0x010b
        /*0642*/ 	.byte	0x15
	.zero		1


	//   ....[83]....
        /*0644*/ 	.word	0x00005120
        /*0648*/ 	.word	0x000000ff
        /*064c*/ 	.word	0x00000000
        /*0650*/ 	.short	0x0101
        /*0652*/ 	.byte	0x04
	.zero		1


	//   ....[84]....
        /*0654*/ 	.word	0x00005130
        /*0658*/ 	.word	0x000000ff
        /*065c*/ 	.word	0x00000080
        /*0660*/ 	.short	0x010a
        /*0662*/ 	.byte	0x15
	.zero		1


	//   ....[85]....
        /*0664*/ 	.word	0x00005290
        /*0668*/ 	.word	0x000000ff
        /*066c*/ 	.word	0x00000060
        /*0670*/ 	.short	0x010b
        /*0672*/ 	.byte	0x15
	.zero		1


	//   ....[86]....
        /*0674*/ 	.word	0x000052b0
        /*0678*/ 	.word	0x000000ff
        /*067c*/ 	.word	0x00000000
        /*0680*/ 	.short	0x0101
        /*0682*/ 	.byte	0x04
	.zero		1


	//   ....[87]....
        /*0684*/ 	.word	0x000052c0
        /*0688*/ 	.word	0x000000ff
        /*068c*/ 	.word	0x00000088
        /*0690*/ 	.short	0x010a
        /*0692*/ 	.byte	0x15
	.zero		1


	//   ....[88]....
        /*0694*/ 	.word	0x000054b0
        /*0698*/ 	.word	0x000000ff
        /*069c*/ 	.word	0x00000068
        /*06a0*/ 	.short	0x010b
        /*06a2*/ 	.byte	0x15
	.zero		1


	//   ....[89]....
        /*06a4*/ 	.word	0x000054c0
        /*06a8*/ 	.word	0x000000ff
        /*06ac*/ 	.word	0x00000000
        /*06b0*/ 	.short	0x0101
        /*06b2*/ 	.byte	0x29
	.zero		1


	//   ....[90]....
        /*06b4*/ 	.word	0x000054f0
        /*06b8*/ 	.word	0x000000ff
        /*06bc*/ 	.word	0x00000070
        /*06c0*/ 	.short	0x010a
        /*06c2*/ 	.byte	0x15
	.zero		1


	//   ....[91]....
        /*06c4*/ 	.word	0x00005510
        /*06c8*/ 	.word	0x000000ff
        /*06cc*/ 	.word	0x00000078
        /*06d0*/ 	.short	0x010a
        /*06d2*/ 	.byte	0x15
	.zero		1


	//   ....[92]....
        /*06d4*/ 	.word	0x00005530
        /*06d8*/ 	.word	0x000000ff
        /*06dc*/ 	.word	0x00000080
        /*06e0*/ 	.short	0x010a
        /*06e2*/ 	.byte	0x15
	.zero		1


	//   ....[93]....
        /*06e4*/ 	.word	0x00005570
        /*06e8*/ 	.word	0x00000000
        /*06ec*/ 	.word	0x00000088
        /*06f0*/ 	.short	0x010a
        /*06f2*/ 	.byte	0xff
	.zero		1


	//   ....[94]....
        /*06f4*/ 	.word	0x000058c0
        /*06f8*/ 	.word	0x00000003
        /*06fc*/ 	.word	0x000000a0
        /*0700*/ 	.short	0x010a
        /*0702*/ 	.byte	0xff
	.zero		1


	//   ....[95]....
        /*0704*/ 	.word	0x00005a40
        /*0708*/ 	.word	0x00000000
        /*070c*/ 	.word	0x00000000
        /*0710*/ 	.short	0x0101
        /*0712*/ 	.byte	0xff
	.zero		1


	//   ....[96]....
        /*0714*/ 	.word	0x00006610
        /*0718*/ 	.word	0x000000ff
        /*071c*/ 	.word	0x00000050
        /*0720*/ 	.short	0x010a
        /*0722*/ 	.byte	0x2c
	.zero		1


	//   ....[97]....
        /*0724*/ 	.word	0x000066d0
        /*0728*/ 	.word	0x000000a6
        /*072c*/ 	.word	0x000000c0
        /*0730*/ 	.short	0x010a
        /*0732*/ 	.byte	0xff
	.zero		1


	//   ....[98]....
        /*0734*/ 	.word	0x00006800
        /*0738*/ 	.word	0x000000ff
        /*073c*/ 	.word	0x00000050
        /*0740*/ 	.short	0x010a
        /*0742*/ 	.byte	0x2c
	.zero		1


	//   ....[99]....
        /*0744*/ 	.word	0x000069d0
        /*0748*/ 	.word	0x000000a6
        /*074c*/ 	.word	0x000000c0
        /*0750*/ 	.short	0x010a
        /*0752*/ 	.byte	0xff
	.zero		1


	//   ....[100]....
        /*0754*/ 	.word	0x00007c50
        /*0758*/ 	.word	0x00000000
        /*075c*/ 	.word	0x00000000
        /*0760*/ 	.short	0x0101
        /*0762*/ 	.byte	0xff
	.zero		1


	//   ....[101]....
        /*0764*/ 	.word	0x00007c60
        /*0768*/ 	.word	0x00000003
        /*076c*/ 	.word	0x00000050
        /*0770*/ 	.short	0x010a
        /*0772*/ 	.byte	0xff
	.zero		1


	//   ....[102]....
        /*0774*/ 	.word	0x00007d40
        /*0778*/ 	.word	0x00000003
        /*077c*/ 	.word	0x00000050
        /*0780*/ 	.short	0x010a
        /*0782*/ 	.byte	0xff
	.zero		1


	//   ....[103]....
        /*0784*/ 	.word	0x00009080
        /*0788*/ 	.word	0x0000004d
        /*078c*/ 	.word	0x00000000
        /*0790*/ 	.short	0x0101
        /*0792*/ 	.byte	0xff
	.zero		1


	//   ....[104]....
        /*0794*/ 	.word	0x000090a0
        /*0798*/ 	.word	0x00000000
        /*079c*/ 	.word	0x00000050
        /*07a0*/ 	.short	0x010a
        /*07a2*/ 	.byte	0xff
	.zero		1


	//   ....[105]....
        /*07a4*/ 	.word	0x00009170
        /*07a8*/ 	.word	0x00000000
        /*07ac*/ 	.word	0x00000050
        /*07b0*/ 	.short	0x010a
        /*07b2*/ 	.byte	0xff
	.zero		1


	//   ....[106]....
        /*07b4*/ 	.word	0x0000a4b0
        /*07b8*/ 	.word	0x0000004a
        /*07bc*/ 	.word	0x00000000
        /*07c0*/ 	.short	0x0101
        /*07c2*/ 	.byte	0xff
	.zero		1


	//   ....[107]....
        /*07c4*/ 	.word	0x0000a4d0
        /*07c8*/ 	.word	0x00000003
        /*07cc*/ 	.word	0x00000050
        /*07d0*/ 	.short	0x010a
        /*07d2*/ 	.byte	0xff
	.zero		1


	//   ....[108]....
        /*07d4*/ 	.word	0x0000a5a0
        /*07d8*/ 	.word	0x00000003
        /*07dc*/ 	.word	0x00000050
        /*07e0*/ 	.short	0x010a
        /*07e2*/ 	.byte	0xff
	.zero		1


	//   ....[109]....
        /*07e4*/ 	.word	0x0000a8f0
        /*07e8*/ 	.word	0x000000a6
        /*07ec*/ 	.word	0x00000000
        /*07f0*/ 	.short	0x0101
        /*07f2*/ 	.byte	0xff
	.zero		1


	//   ....[110]....
        /*07f4*/ 	.word	0x0000b920
        /*07f8*/ 	.word	0x00000000
        /*07fc*/ 	.word	0x00000000
        /*0800*/ 	.short	0x0101
        /*0802*/ 	.byte	0xff
	.zero		1


	//   ....[111]....
        /*0804*/ 	.word	0x0000bbb0
        /*0808*/ 	.word	0x000000ff
        /*080c*/ 	.word	0x00000000
        /*0810*/ 	.short	0x0101
        /*0812*/ 	.byte	0x04
	.zero		1


	//   ....[112]....
        /*0814*/ 	.word	0x0000bbd0
        /*0818*/ 	.word	0x00000003
        /*081c*/ 	.word	0x000000f0
        /*0820*/ 	.short	0x010a
        /*0822*/ 	.byte	0xff
	.zero		1


	//   ....[113]....
        /*0824*/ 	.word	0x0000bc30
        /*0828*/ 	.word	0x00000000
        /*082c*/ 	.word	0x00000028
        /*0830*/ 	.short	0x010a
        /*0832*/ 	.byte	0xff
	.zero		1


	//   ....[114]....
        /*0834*/ 	.word	0x0000bc90
        /*0838*/ 	.word	0x00000000
        /*083c*/ 	.word	0x00000028
        /*0840*/ 	.short	0x010a
        /*0842*/ 	.byte	0xff
	.zero		1


	//   ....[115]....
        /*0844*/ 	.word	0x0000bce0
        /*0848*/ 	.word	0x00000003
        /*084c*/ 	.word	0x000000a0
        /*0850*/ 	.short	0x010a
        /*0852*/ 	.byte	0xff
	.zero		1


	//   ....[116]....
        /*0854*/ 	.word	0x0000bd40
        /*0858*/ 	.word	0x00000000
        /*085c*/ 	.word	0x00000000
        /*0860*/ 	.short	0x010a
        /*0862*/ 	.byte	0xff
	.zero		1


	//   ....[117]....
        /*0864*/ 	.word	0x0000bda0
        /*0868*/ 	.word	0x00000000
        /*086c*/ 	.word	0x00000000
        /*0870*/ 	.short	0x010a
        /*0872*/ 	.byte	0xff
	.zero		1


	//   ....[118]....
        /*0874*/ 	.word	0x0000be00
        /*0878*/ 	.word	0x00000000
        /*087c*/ 	.word	0x00000000
        /*0880*/ 	.short	0x010a
        /*0882*/ 	.byte	0xff
	.zero		1


	//   ....[119]....
        /*0884*/ 	.word	0x0000be60
        /*0888*/ 	.word	0x00000000
        /*088c*/ 	.word	0x00000000
        /*0890*/ 	.short	0x010a
        /*0892*/ 	.byte	0xff
	.zero		1


	//   ....[120]....
        /*0894*/ 	.word	0x0000beb0
        /*0898*/ 	.word	0x00000002
        /*089c*/ 	.word	0x000000e0
        /*08a0*/ 	.short	0x010a
        /*08a2*/ 	.byte	0xff
	.zero		1


	//   ....[121]....
        /*08a4*/ 	.word	0x0000bf10
        /*08a8*/ 	.word	0x00000002
        /*08ac*/ 	.word	0x000000b0
        /*08b0*/ 	.short	0x010a
        /*08b2*/ 	.byte	0xff
	.zero		1


	//   ....[122]....
        /*08b4*/ 	.word	0x0000bf60
        /*08b8*/ 	.word	0x00000002
        /*08bc*/ 	.word	0x000000a0
        /*08c0*/ 	.short	0x010a
        /*08c2*/ 	.byte	0xff
	.zero		1


	//   ....[123]....
        /*08c4*/ 	.word	0x0000bfc0
        /*08c8*/ 	.word	0x00000000
        /*08cc*/ 	.word	0x000000b0
        /*08d0*/ 	.short	0x010a
        /*08d2*/ 	.byte	0xff
	.zero		1


	//   ....[124]....
        /*08d4*/ 	.word	0x0000c020
        /*08d8*/ 	.word	0x00000000
        /*08dc*/ 	.word	0x00000008
        /*08e0*/ 	.short	0x010a
        /*08e2*/ 	.byte	0xff
	.zero		1


	//   ....[125]....
        /*08e4*/ 	.word	0x0000c100
        /*08e8*/ 	.word	0x00000000
        /*08ec*/ 	.word	0x00000008
        /*08f0*/ 	.short	0x010a
        /*08f2*/ 	.byte	0xff
	.zero		1


	//   ....[126]....
        /*08f4*/ 	.word	0x0000c150
        /*08f8*/ 	.word	0x00000000
        /*08fc*/ 	.word	0x000000a0
        /*0900*/ 	.short	0x010a
        /*0902*/ 	.byte	0xff
	.zero		1


	//   ....[127]....
        /*0904*/ 	.word	0x0000c1b0
        /*0908*/ 	.word	0x00000000
        /*090c*/ 	.word	0x000000d0
        /*0910*/ 	.short	0x010a
        /*0912*/ 	.byte	0xff
	.zero		1


	//   ....[128]....
        /*0914*/ 	.word	0x0000c210
        /*0918*/ 	.word	0x00000000
        /*091c*/ 	.word	0x00000000
        /*0920*/ 	.short	0x010a
        /*0922*/ 	.byte	0xff
	.zero		1


	//   ....[129]....
        /*0924*/ 	.word	0x0000c270
        /*0928*/ 	.word	0x00000000
        /*092c*/ 	.word	0x00000000
        /*0930*/ 	.short	0x010a
        /*0932*/ 	.byte	0xff
	.zero		1


	//   ....[130]....
        /*0934*/ 	.word	0x0000c2d0
        /*0938*/ 	.word	0x00000000
        /*093c*/ 	.word	0x00000100
        /*0940*/ 	.short	0x010a
        /*0942*/ 	.byte	0xff
	.zero		1


	//   ....[131]....
        /*0944*/ 	.word	0x0000c320
        /*0948*/ 	.word	0x00000008
        /*094c*/ 	.word	0x000000a0
        /*0950*/ 	.short	0x010a
        /*0952*/ 	.byte	0xff
	.zero		1


	//   ....[132]....
        /*0954*/ 	.word	0x0000c380
        /*0958*/ 	.word	0x00000000
        /*095c*/ 	.word	0x00000098
        /*0960*/ 	.short	0x010a
        /*0962*/ 	.byte	0xff
	.zero		1


	//   ....[133]....
        /*0964*/ 	.word	0x0000c3e0
        /*0968*/ 	.word	0x00000005
        /*096c*/ 	.word	0x00000070
        /*0970*/ 	.short	0x010a
        /*0972*/ 	.byte	0xff
	.zero		1


	//   ....[134]....
        /*0974*/ 	.word	0x0000c440
        /*0978*/ 	.word	0x00000005
        /*097c*/ 	.word	0x00000078
        /*0980*/ 	.short	0x010a
        /*0982*/ 	.byte	0xff
	.zero		1


	//   ....[135]....
        /*0984*/ 	.word	0x0000c4a0
        /*0988*/ 	.word	0x00000005
        /*098c*/ 	.word	0x00000080
        /*0990*/ 	.short	0x010a
        /*0992*/ 	.byte	0xff
	.zero		1


	//   ....[136]....
        /*0994*/ 	.word	0x0000c500
        /*0998*/ 	.word	0x00000005
        /*099c*/ 	.word	0x00000088
        /*09a0*/ 	.short	0x010a
        /*09a2*/ 	.byte	0xff
	.zero		1


	//   ....[137]....
        /*09a4*/ 	.word	0x0000c560
        /*09a8*/ 	.word	0x00000000
        /*09ac*/ 	.word	0x00000070
        /*09b0*/ 	.short	0x010a
        /*09b2*/ 	.byte	0xff
	.zero		1


	//   ....[138]....
        /*09b4*/ 	.word	0x0000c5c0
        /*09b8*/ 	.word	0x00000000
        /*09bc*/ 	.word	0x00000078
        /*09c0*/ 	.short	0x010a
        /*09c2*/ 	.byte	0xff
	.zero		1


	//   ....[139]....
        /*09c4*/ 	.word	0x0000c620
        /*09c8*/ 	.word	0x00000000
        /*09cc*/ 	.word	0x00000080
        /*09d0*/ 	.short	0x010a
        /*09d2*/ 	.byte	0xff
	.zero		1


	//   ....[140]....
        /*09d4*/ 	.word	0x0000c670
        /*09d8*/ 	.word	0x00000003
        /*09dc*/ 	.word	0x000000a0
        /*09e0*/ 	.short	0x010a
        /*09e2*/ 	.byte	0xff
	.zero		1


	//   ....[141]....
        /*09e4*/ 	.word	0x0000c6d0
        /*09e8*/ 	.word	0x00000000
        /*09ec*/ 	.word	0x00000050
        /*09f0*/ 	.short	0x010a
        /*09f2*/ 	.byte	0xff
	.zero		1


	//   ....[142]....
        /*09f4*/ 	.word	0x0000c720
        /*09f8*/ 	.word	0x000000a6
        /*09fc*/ 	.word	0x000000c0
        /*0a00*/ 	.short	0x010a
        /*0a02*/ 	.byte	0xff
	.zero		1


	//   ....[143]....
        /*0a04*/ 	.word	0x0000c770
        /*0a08*/ 	.word	0x00000003
        /*0a0c*/ 	.word	0x00000050
        /*0a10*/ 	.short	0x010a
        /*0a12*/ 	.byte	0xff
	.zero		1


	//   ....[144]....
        /*0a14*/ 	.word	0x0000c7c0
        /*0a18*/ 	.word	0x00000000
        /*0a1c*/ 	.word	0x00000050
        /*0a20*/ 	.short	0x010a
        /*0a22*/ 	.byte	0xff
	.zero		1


	//   ....[145]....
        /*0a24*/ 	.word	0x0000c810
        /*0a28*/ 	.word	0x00000003
        /*0a2c*/ 	.word	0x00000050
        /*0a30*/ 	.short	0x010a
        /*0a32*/ 	.byte	0xff
	.zero		1


	//----- nvinfo : EIATTR_NUM_MBARRIERS
	.align		4
.L_47:
        /*0a34*/ 	.byte	0x03, 0x38
        /*0a36*/ 	.short	0x0021


	//----- nvinfo : EIATTR_EXIT_INSTR_OFFSETS
	.align		4
        /*0a38*/ 	.byte	0x04, 0x1c
        /*0a3a*/ 	.short	(.L_49 - .L_48)


	//   ....[0]....
.L_48:
        /*0a3c*/ 	.word	0x00002bf0


	//   ....[1]....
        /*0a40*/ 	.word	0x000030e0


	//   ....[2]....
        /*0a44*/ 	.word	0x00003140


	//   ....[3]....
        /*0a48*/ 	.word	0x000043a0


	//   ....[4]....
        /*0a4c*/ 	.word	0x000055a0


	//   ....[5]....
        /*0a50*/ 	.word	0x000055e0


	//   ....[6]....
        /*0a54*/ 	.word	0x0000baa0


	//   ....[7]....
        /*0a58*/ 	.word	0x0000bb20


	//   ....[8]....
        /*0a5c*/ 	.word	0x0000bb50


	//   ....[9]....
        /*0a60*/ 	.word	0x0000bbc0


	//----- nvinfo : EIATTR_MAX_THREADS
	.align		4
.L_49:
        /*0a64*/ 	.byte	0x04, 0x05
        /*0a66*/ 	.short	(.L_51 - .L_50)
.L_50:
        /*0a68*/ 	.word	0x00000100
        /*0a6c*/ 	.word	0x00000001
        /*0a70*/ 	.word	0x00000001


	//----- nvinfo : EIATTR_CRS_STACK_SIZE
	.align		4
.L_51:
        /*0a74*/ 	.byte	0x04, 0x1e
        /*0a76*/ 	.short	(.L_53 - .L_52)
.L_52:
        /*0a78*/ 	.word	0x00000000


	//----- nvinfo : EIATTR_CBANK_PARAM_SIZE
	.align		4
.L_53:
        /*0a7c*/ 	.byte	0x03, 0x19
        /*0a7e*/ 	.short	0x0800


	//----- nvinfo : EIATTR_PARAM_CBANK
	.align		4
        /*0a80*/ 	.byte	0x04, 0x0a
        /*0a82*/ 	.short	(.L_55 - .L_54)
	.align		4
.L_54:
        /*0a84*/ 	.word	index@(.nv.constant0._ZN7cutlass13device_kernelINS_4gemm6kernel13GemmUniversalIN4cute5tupleIJiiiiEEENS1_10collective13CollectiveMmaINS1_35MainloopSm100TmaUmmaWarpSpecializedILi5ELi2ELi2ENS5_IJNS4_1CILi8EEENSA_ILi1EEESC_EEEEENS5_IJNSA_ILi256EEESF_NSA_ILi64EEEEEENS_6half_tENS5_IJlSC_lEEESI_SJ_NS4_8TiledMMAINS4_8MMA_AtomIJNS4_26SM100_MMA_F16BF16_2x1SM_SSISI_SI_fLi256ELi256ELNS4_4UMMA5MajorE0ELSO_0ELNSN_7ScaleInE0ELSP_0EEEEEENS4_6LayoutINS5_IJSC_SC_SC_EEENS5_IJNSA_ILi0EEESU_SU_EEEEENS5_IJNS4_10UnderscoreESX_SX_EEEEENS4_18SM100_TMA_2SM_LOADENS4_14ComposedLayoutINS4_7SwizzleILi3ELi4ELi3EEENS4_18smem_ptr_flag_bitsILi16EEENSS_INS5_IJSB_SG_EEENS5_IJSG_SC_EEEEEEEvNS4_8identityENS4_28SM100_TMA_2SM_LOAD_MULTICASTES19_vS1A_EENS_8epilogue10collective18CollectiveEpilogueINS1D_23Sm100TmaWarpSpecializedILi4ELi2ELi64ELb1ELb0EEEJNS5_IJNSA_ILi128EEESF_SG_EEENS5_IJNSS_IS1I_SC_EENSS_ISG_SC_EEEEESI_SJ_SI_SJ_NS1D_6fusion15FusionCallbacksIS1H_NS1N_17LinearCombinationISI_fSI_fLNS_15FloatRoundStyleE2EEES1J_S1M_JEEENS4_5SM1004TMEM4LOAD26SM100_TMEM_LOAD_32dp32b64xENS4_13SM90_TMA_LOADES19_NS4_39AutoVectorizingCopyWithAssumedAlignmentILi128EEENS4_14SM90_TMA_STOREES19_S1Z_S1Z_EEEvvEEEEvNT_6ParamsE)
        /*0a88*/ 	.short	0x0380
        /*0a8a*/ 	.short	0x0800


	//----- nvinfo : EIATTR_SW_WAR
	.align		4
.L_55:
        /*0a8c*/ 	.byte	0x04, 0x36
        /*0a8e*/ 	.short	(.L_57 - .L_56)
.L_56:
        /*0a90*/ 	.word	0x00000008
.L_57:


//--------------------- .nv.callgraph             --------------------------
	.section	.nv.callgraph,"",@"SHT_CUDA_CALLGRAPH"
	.align	4
	.sectionentsize	8
	.align		4
        /*0000*/ 	.word	0x00000000
	.align		4
        /*0004*/ 	.word	0xffffffff
	.align		4
        /*0008*/ 	.word	index@(_ZN7cutlass13device_kernelINS_4gemm6kernel13GemmUniversalIN4cute5tupleIJiiiiEEENS1_10collective13CollectiveMmaINS1_35MainloopSm100TmaUmmaWarpSpecializedILi5ELi2ELi2ENS5_IJNS4_1CILi8EEENSA_ILi1EEESC_EEEEENS5_IJNSA_ILi256EEESF_NSA_ILi64EEEEEENS_6half_tENS5_IJlSC_lEEESI_SJ_NS4_8TiledMMAINS4_8MMA_AtomIJNS4_26SM100_MMA_F16BF16_2x1SM_SSISI_SI_fLi256ELi256ELNS4_4UMMA5MajorE0ELSO_0ELNSN_7ScaleInE0ELSP_0EEEEEENS4_6LayoutINS5_IJSC_SC_SC_EEENS5_IJNSA_ILi0EEESU_SU_EEEEENS5_IJNS4_10UnderscoreESX_SX_EEEEENS4_18SM100_TMA_2SM_LOADENS4_14ComposedLayoutINS4_7SwizzleILi3ELi4ELi3EEENS4_18smem_ptr_flag_bitsILi16EEENSS_INS5_IJSB_SG_EEENS5_IJSG_SC_EEEEEEEvNS4_8identityENS4_28SM100_TMA_2SM_LOAD_MULTICASTES19_vS1A_EENS_8epilogue10collective18CollectiveEpilogueINS1D_23Sm100TmaWarpSpecializedILi4ELi2ELi64ELb1ELb0EEEJNS5_IJNSA_ILi128EEESF_SG_EEENS5_IJNSS_IS1I_SC_EENSS_ISG_SC_EEEEESI_SJ_SI_SJ_NS1D_6fusion15FusionCallbacksIS1H_NS1N_17LinearCombinationISI_fSI_fLNS_15FloatRoundStyleE2EEES1J_S1M_JEEENS4_5SM1004TMEM4LOAD26SM100_TMEM_LOAD_32dp32b64xENS4_13SM90_TMA_LOADES19_NS4_39AutoVectorizingCopyWithAssumedAlignmentILi128EEENS4_14SM90_TMA_STOREES19_S1Z_S1Z_EEEvvEEEEvNT_6ParamsE)
	.align		4
        /*000c*/ 	.word	index@(__assertfail)
	.align		4
        /*0010*/ 	.word	0x00000000
	.align		4
        /*0014*/ 	.word	0xfffffffe
	.align		4
        /*0018*/ 	.word	0x00000000
	.align		4
        /*001c*/ 	.word	0xfffffffd
	.align		4
        /*0020*/ 	.word	0x00000000
	.align		4
        /*0024*/ 	.word	0xfffffffc


//--------------------- .nv.constant4             --------------------------
	.section	.nv.constant4,"a",@progbits
	.align	8
	.align		8
.nv.constant4:
        /*0000*/ 	.dword	__assertfail
	.align		8
        /*0008*/ 	.dword	__unnamed_1
	.align		8
        /*0010*/ 	.dword	__unnamed_2
	.align		8
        /*0018*/ 	.dword	_ZN40_INTERNAL_1fb30458_4_k_cu_8200934d_171344cuda3std3__45__cpo5beginE
	.align		8
        /*0020*/ 	.dword	_ZN40_INTERNAL_1fb30458_4_k_cu_8200934d_171344cuda3std3__45__cpo3endE
	.align		8
        /*0028*/ 	.dword	_ZN40_INTERNAL_1fb30458_4_k_cu_8200934d_171344cuda3std3__45__cpo6cbeginE
	.align		8
        /*0030*/ 	.dword	_ZN40_INTERNAL_1fb30458_4_k_cu_8200934d_171344cuda3std3__45__cpo4cendE
	.align		8
        /*0038*/ 	.dword	_ZN40_INTERNAL_1fb30458_4_k_cu_8200934d_171344cuda3std3__442_GLOBAL__N__1fb30458_4_k_cu_8200934d_171346ignoreE
	.align		8
        /*0040*/ 	.dword	_ZN40_INTERNAL_1fb30458_4_k_cu_8200934d_171344cuda3std3__419piecewise_constructE
	.align		8
        /*0048*/ 	.dword	_ZN40_INTERNAL_1fb30458_4_k_cu_8200934d_171344cuda3std3__48in_placeE
	.align		8
        /*0050*/ 	.dword	_ZN40_INTERNAL_1fb30458_4_k_cu_8200934d_171344cuda3std6ranges3__45__cpo4swapE
	.align		8
        /*0058*/ 	.dword	_ZN40_INTERNAL_1fb30458_4_k_cu_8200934d_171344cuda3std6ranges3__45__cpo9iter_moveE
	.align		8
        /*0060*/ 	.dword	_ZN40_INTERNAL_1fb30458_4_k_cu_8200934d_171344cute7productE
	.align		8
        /*0068*/ 	.dword	_ZN40_INTERNAL_1fb30458_4_k_cu_8200934d_171344cute1_E
	.align		8
        /*0070*/ 	.dword	$str$25
	.align		8
        /*0078*/ 	.dword	$str$26
	.align		8
        /*0080*/ 	.dword	$str$27
	.align		8
        /*0088*/ 	.dword	$str$28


//--------------------- .text._ZN7cutlass13device_kernelINS_4gemm6kernel13GemmUniversalIN4cute5tupleIJiiiiEEENS1_10collective13CollectiveMmaINS1_35MainloopSm100TmaUmmaWarpSpecializedILi5ELi2ELi2ENS5_IJNS4_1CILi8EEENSA_ILi1EEESC_EEEEENS5_IJNSA_ILi256EEESF_NSA_ILi64EEEEEENS_6half_tENS5_IJlSC_lEEESI_SJ_NS4_8TiledMMAINS4_8MMA_AtomIJNS4_26SM100_MMA_F16BF16_2x1SM_SSISI_SI_fLi256ELi256ELNS4_4UMMA5MajorE0ELSO_0ELNSN_7ScaleInE0ELSP_0EEEEEENS4_6LayoutINS5_IJSC_SC_SC_EEENS5_IJNSA_ILi0EEESU_SU_EEEEENS5_IJNS4_10UnderscoreESX_SX_EEEEENS4_18SM100_TMA_2SM_LOADENS4_14ComposedLayoutINS4_7SwizzleILi3ELi4ELi3EEENS4_18smem_ptr_flag_bitsILi16EEENSS_INS5_IJSB_SG_EEENS5_IJSG_SC_EEEEEEEvNS4_8identityENS4_28SM100_TMA_2SM_LOAD_MULTICASTES19_vS1A_EENS_8epilogue10collective18CollectiveEpilogueINS1D_23Sm100TmaWarpSpecializedILi4ELi2ELi64ELb1ELb0EEEJNS5_IJNSA_ILi128EEESF_SG_EEENS5_IJNSS_IS1I_SC_EENSS_ISG_SC_EEEEESI_SJ_SI_SJ_NS1D_6fusion15FusionCallbacksIS1H_NS1N_17LinearCombinationISI_fSI_fLNS_15FloatRoundStyleE2EEES1J_S1M_JEEENS4_5SM1004TMEM4LOAD26SM100_TMEM_LOAD_32dp32b64xENS4_13SM90_TMA_LOADES19_NS4_39AutoVectorizingCopyWithAssumedAlignmentILi128EEENS4_14SM90_TMA_STOREES19_S1Z_S1Z_EEEvvEEEEvNT_6ParamsE --------------------------
	.section	.text._ZN7cutlass13device_kernelINS_4gemm6kernel13GemmUniversalIN4cute5tupleIJiiiiEEENS1_10collective13CollectiveMmaINS1_35MainloopSm100TmaUmmaWarpSpecializedILi5ELi2ELi2ENS5_IJNS4_1CILi8EEENSA_ILi1EEESC_EEEEENS5_IJNSA_ILi256EEESF_NSA_ILi64EEEEEENS_6half_tENS5_IJlSC_lEEESI_SJ_NS4_8TiledMMAINS4_8MMA_AtomIJNS4_26SM100_MMA_F16BF16_2x1SM_SSISI_SI_fLi256ELi256ELNS4_4UMMA5MajorE0ELSO_0ELNSN_7ScaleInE0ELSP_0EEEEEENS4_6LayoutINS5_IJSC_SC_SC_EEENS5_IJNSA_ILi0EEESU_SU_EEEEENS5_IJNS4_10UnderscoreESX_SX_EEEEENS4_18SM100_TMA_2SM_LOADENS4_14ComposedLayoutINS4_7SwizzleILi3ELi4ELi3EEENS4_18smem_ptr_flag_bitsILi16EEENSS_INS5_IJSB_SG_EEENS5_IJSG_SC_EEEEEEEvNS4_8identityENS4_28SM100_TMA_2SM_LOAD_MULTICASTES19_vS1A_EENS_8epilogue10collective18CollectiveEpilogueINS1D_23Sm100TmaWarpSpecializedILi4ELi2ELi64ELb1ELb0EEEJNS5_IJNSA_ILi128EEESF_SG_EEENS5_IJNSS_IS1I_SC_EENSS_ISG_SC_EEEEESI_SJ_SI_SJ_NS1D_6fusion15FusionCallbacksIS1H_NS1N_17LinearCombinationISI_fSI_fLNS_15FloatRoundStyleE2EEES1J_S1M_JEEENS4_5SM1004TMEM4LOAD26SM100_TMEM_LOAD_32dp32b64xENS4_13SM90_TMA_LOADES19_NS4_39AutoVectorizingCopyWithAssumedAlignmentILi128EEENS4_14SM90_TMA_STOREES19_S1Z_S1Z_EEEvvEEEEvNT_6ParamsE,"ax",@progbits
	.align	128
.text._ZN7cutlass13device_kernelINS_4gemm6kernel13GemmUniversalIN4cute5tupleIJiiiiEEENS1_10collective13CollectiveMmaINS1_35MainloopSm100TmaUmmaWarpSpecializedILi5ELi2ELi2ENS5_IJNS4_1CILi8EEENSA_ILi1EEESC_EEEEENS5_IJNSA_ILi256EEESF_NSA_ILi64EEEEEENS_6half_tENS5_IJlSC_lEEESI_SJ_NS4_8TiledMMAINS4_8MMA_AtomIJNS4_26SM100_MMA_F16BF16_2x1SM_SSISI_SI_fLi256ELi256ELNS4_4UMMA5MajorE0ELSO_0ELNSN_7ScaleInE0ELSP_0EEEEEENS4_6LayoutINS5_IJSC_SC_SC_EEENS5_IJNSA_ILi0EEESU_SU_EEEEENS5_IJNS4_10UnderscoreESX_SX_EEEEENS4_18SM100_TMA_2SM_LOADENS4_14ComposedLayoutINS4_7SwizzleILi3ELi4ELi3EEENS4_18smem_ptr_flag_bitsILi16EEENSS_INS5_IJSB_SG_EEENS5_IJSG_SC_EEEEEEEvNS4_8identityENS4_28SM100_TMA_2SM_LOAD_MULTICASTES19_vS1A_EENS_8epilogue10collective18CollectiveEpilogueINS1D_23Sm100TmaWarpSpecializedILi4ELi2ELi64ELb1ELb0EEEJNS5_IJNSA_ILi128EEESF_SG_EEENS5_IJNSS_IS1I_SC_EENSS_ISG_SC_EEEEESI_SJ_SI_SJ_NS1D_6fusion15FusionCallbacksIS1H_NS1N_17LinearCombinationISI_fSI_fLNS_15FloatRoundStyleE2EEES1J_S1M_JEEENS4_5SM1004TMEM4LOAD26SM100_TMEM_LOAD_32dp32b64xENS4_13SM90_TMA_LOADES19_NS4_39AutoVectorizingCopyWithAssumedAlignmentILi128EEENS4_14SM90_TMA_STOREES19_S1Z_S1Z_EEEvvEEEEvNT_6ParamsE:
        .type           _ZN7cutlass13device_kernelINS_4gemm6kernel13GemmUniversalIN4cute5tupleIJiiiiEEENS1_10collective13CollectiveMmaINS1_35MainloopSm100TmaUmmaWarpSpecializedILi5ELi2ELi2ENS5_IJNS4_1CILi8EEENSA_ILi1EEESC_EEEEENS5_IJNSA_ILi256EEESF_NSA_ILi64EEEEEENS_6half_tENS5_IJlSC_lEEESI_SJ_NS4_8TiledMMAINS4_8MMA_AtomIJNS4_26SM100_MMA_F16BF16_2x1SM_SSISI_SI_fLi256ELi256ELNS4_4UMMA5MajorE0ELSO_0ELNSN_7ScaleInE0ELSP_0EEEEEENS4_6LayoutINS5_IJSC_SC_SC_EEENS5_IJNSA_ILi0EEESU_SU_EEEEENS5_IJNS4_10UnderscoreESX_SX_EEEEENS4_18SM100_TMA_2SM_LOADENS4_14ComposedLayoutINS4_7SwizzleILi3ELi4ELi3EEENS4_18smem_ptr_flag_bitsILi16EEENSS_INS5_IJSB_SG_EEENS5_IJSG_SC_EEEEEEEvNS4_8identityENS4_28SM100_TMA_2SM_LOAD_MULTICASTES19_vS1A_EENS_8epilogue10collective18CollectiveEpilogueINS1D_23Sm100TmaWarpSpecializedILi4ELi2ELi64ELb1ELb0EEEJNS5_IJNSA_ILi128EEESF_SG_EEENS5_IJNSS_IS1I_SC_EENSS_ISG_SC_EEEEESI_SJ_SI_SJ_NS1D_6fusion15FusionCallbacksIS1H_NS1N_17LinearCombinationISI_fSI_fLNS_15FloatRoundStyleE2EEES1J_S1M_JEEENS4_5SM1004TMEM4LOAD26SM100_TMEM_LOAD_32dp32b64xENS4_13SM90_TMA_LOADES19_NS4_39AutoVectorizingCopyWithAssumedAlignmentILi128EEENS4_14SM90_TMA_STOREES19_S1Z_S1Z_EEEvvEEEEvNT_6ParamsE,@function
        .size           _ZN7cutlass13device_kernelINS_4gemm6kernel13GemmUniversalIN4cute5tupleIJiiiiEEENS1_10collective13CollectiveMmaINS1_35MainloopSm100TmaUmmaWarpSpecializedILi5ELi2ELi2ENS5_IJNS4_1CILi8EEENSA_ILi1EEESC_EEEEENS5_IJNSA_ILi256EEESF_NSA_ILi64EEEEEENS_6half_tENS5_IJlSC_lEEESI_SJ_NS4_8TiledMMAINS4_8MMA_AtomIJNS4_26SM100_MMA_F16BF16_2x1SM_SSISI_SI_fLi256ELi256ELNS4_4UMMA5MajorE0ELSO_0ELNSN_7ScaleInE0ELSP_0EEEEEENS4_6LayoutINS5_IJSC_SC_SC_EEENS5_IJNSA_ILi0EEESU_SU_EEEEENS5_IJNS4_10UnderscoreESX_SX_EEEEENS4_18SM100_TMA_2SM_LOADENS4_14ComposedLayoutINS4_7SwizzleILi3ELi4ELi3EEENS4_18smem_ptr_flag_bitsILi16EEENSS_INS5_IJSB_SG_EEENS5_IJSG_SC_EEEEEEEvNS4_8identityENS4_28SM100_TMA_2SM_LOAD_MULTICASTES19_vS1A_EENS_8epilogue10collective18CollectiveEpilogueINS1D_23Sm100TmaWarpSpecializedILi4ELi2ELi64ELb1ELb0EEEJNS5_IJNSA_ILi128EEESF_SG_EEENS5_IJNSS_IS1I_SC_EENSS_ISG_SC_EEEEESI_SJ_SI_SJ_NS1D_6fusion15FusionCallbacksIS1H_NS1N_17LinearCombinationISI_fSI_fLNS_15FloatRoundStyleE2EEES1J_S1M_JEEENS4_5SM1004TMEM4LOAD26SM100_TMEM_LOAD_32dp32b64xENS4_13SM90_TMA_LOADES19_NS4_39AutoVectorizingCopyWithAssumedAlignmentILi128EEENS4_14SM90_TMA_STOREES19_S1Z_S1Z_EEEvvEEEEvNT_6ParamsE,(.L_x_194 - _ZN7cutlass13device_kernelINS_4gemm6kernel13GemmUniversalIN4cute5tupleIJiiiiEEENS1_10collective13CollectiveMmaINS1_35MainloopSm100TmaUmmaWarpSpecializedILi5ELi2ELi2ENS5_IJNS4_1CILi8EEENSA_ILi1EEESC_EEEEENS5_IJNSA_ILi256EEESF_NSA_ILi64EEEEEENS_6half_tENS5_IJlSC_lEEESI_SJ_NS4_8TiledMMAINS4_8MMA_AtomIJNS4_26SM100_MMA_F16BF16_2x1SM_SSISI_SI_fLi256ELi256ELNS4_4UMMA5MajorE0ELSO_0ELNSN_7ScaleInE0ELSP_0EEEEEENS4_6LayoutINS5_IJSC_SC_SC_EEENS5_IJNSA_ILi0EEESU_SU_EEEEENS5_IJNS4_10UnderscoreESX_SX_EEEEENS4_18SM100_TMA_2SM_LOADENS4_14ComposedLayoutINS4_7SwizzleILi3ELi4ELi3EEENS4_18smem_ptr_flag_bitsILi16EEENSS_INS5_IJSB_SG_EEENS5_IJSG_SC_EEEEEEEvNS4_8identityENS4_28SM100_TMA_2SM_LOAD_MULTICASTES19_vS1A_EENS_8epilogue10collective18CollectiveEpilogueINS1D_23Sm100TmaWarpSpecializedILi4ELi2ELi64ELb1ELb0EEEJNS5_IJNSA_ILi128EEESF_SG_EEENS5_IJNSS_IS1I_SC_EENSS_ISG_SC_EEEEESI_SJ_SI_SJ_NS1D_6fusion15FusionCallbacksIS1H_NS1N_17LinearCombinationISI_fSI_fLNS_15FloatRoundStyleE2EEES1J_S1M_JEEENS4_5SM1004TMEM4LOAD26SM100_TMEM_LOAD_32dp32b64xENS4_13SM90_TMA_LOADES19_NS4_39AutoVectorizingCopyWithAssumedAlignmentILi128EEENS4_14SM90_TMA_STOREES19_S1Z_S1Z_EEEvvEEEEvNT_6ParamsE)
        .other          _ZN7cutlass13device_kernelINS_4gemm6kernel13GemmUniversalIN4cute5tupleIJiiiiEEENS1_10collective13CollectiveMmaINS1_35MainloopSm100TmaUmmaWarpSpecializedILi5ELi2ELi2ENS5_IJNS4_1CILi8EEENSA_ILi1EEESC_EEEEENS5_IJNSA_ILi256EEESF_NSA_ILi64EEEEEENS_6half_tENS5_IJlSC_lEEESI_SJ_NS4_8TiledMMAINS4_8MMA_AtomIJNS4_26SM100_MMA_F16BF16_2x1SM_SSISI_SI_fLi256ELi256ELNS4_4UMMA5MajorE0ELSO_0ELNSN_7ScaleInE0ELSP_0EEEEEENS4_6LayoutINS5_IJSC_SC_SC_EEENS5_IJNSA_ILi0EEESU_SU_EEEEENS5_IJNS4_10UnderscoreESX_SX_EEEEENS4_18SM100_TMA_2SM_LOADENS4_14ComposedLayoutINS4_7SwizzleILi3ELi4ELi3EEENS4_18smem_ptr_flag_bitsILi16EEENSS_INS5_IJSB_SG_EEENS5_IJSG_SC_EEEEEEEvNS4_8identityENS4_28SM100_TMA_2SM_LOAD_MULTICASTES19_vS1A_EENS_8epilogue10collective18CollectiveEpilogueINS1D_23Sm100TmaWarpSpecializedILi4ELi2ELi64ELb1ELb0EEEJNS5_IJNSA_ILi128EEESF_SG_EEENS5_IJNSS_IS1I_SC_EENSS_ISG_SC_EEEEESI_SJ_SI_SJ_NS1D_6fusion15FusionCallbacksIS1H_NS1N_17LinearCombinationISI_fSI_fLNS_15FloatRoundStyleE2EEES1J_S1M_JEEENS4_5SM1004TMEM4LOAD26SM100_TMEM_LOAD_32dp32b64xENS4_13SM90_TMA_LOADES19_NS4_39AutoVectorizingCopyWithAssumedAlignmentILi128EEENS4_14SM90_TMA_STOREES19_S1Z_S1Z_EEEvvEEEEvNT_6ParamsE,@"STO_CUDA_ENTRY STV_DEFAULT"
_ZN7cutlass13device_kernelINS_4gemm6kernel13GemmUniversalIN4cute5tupleIJiiiiEEENS1_10collective13CollectiveMmaINS1_35MainloopSm100TmaUmmaWarpSpecializedILi5ELi2ELi2ENS5_IJNS4_1CILi8EEENSA_ILi1EEESC_EEEEENS5_IJNSA_ILi256EEESF_NSA_ILi64EEEEEENS_6half_tENS5_IJlSC_lEEESI_SJ_NS4_8TiledMMAINS4_8MMA_AtomIJNS4_26SM100_MMA_F16BF16_2x1SM_SSISI_SI_fLi256ELi256ELNS4_4UMMA5MajorE0ELSO_0ELNSN_7ScaleInE0ELSP_0EEEEEENS4_6LayoutINS5_IJSC_SC_SC_EEENS5_IJNSA_ILi0EEESU_SU_EEEEENS5_IJNS4_10UnderscoreESX_SX_EEEEENS4_18SM100_TMA_2SM_LOADENS4_14ComposedLayoutINS4_7SwizzleILi3ELi4ELi3EEENS4_18smem_ptr_flag_bitsILi16EEENSS_INS5_IJSB_SG_EEENS5_IJSG_SC_EEEEEEEvNS4_8identityENS4_28SM100_TMA_2SM_LOAD_MULTICASTES19_vS1A_EENS_8epilogue10collective18CollectiveEpilogueINS1D_23Sm100TmaWarpSpecializedILi4ELi2ELi64ELb1ELb0EEEJNS5_IJNSA_ILi128EEESF_SG_EEENS5_IJNSS_IS1I_SC_EENSS_ISG_SC_EEEEESI_SJ_SI_SJ_NS1D_6fusion15FusionCallbacksIS1H_NS1N_17LinearCombinationISI_fSI_fLNS_15FloatRoundStyleE2EEES1J_S1M_JEEENS4_5SM1004TMEM4LOAD26SM100_TMEM_LOAD_32dp32b64xENS4_13SM90_TMA_LOADES19_NS4_39AutoVectorizingCopyWithAssumedAlignmentILi128EEENS4_14SM90_TMA_STOREES19_S1Z_S1Z_EEEvvEEEEvNT_6ParamsE:
[----:B------:R-:W1:Y:S01]  /*0000*/  LDC R1, c[0x0][0x37c] ;  /* 0x0000df00ff017b82 */ /* 0x000e620000000800 */
[----:B------:R-:W2:Y:S01]  /*0010*/  S2R R160, SR_TID.X ;  /* 0x0000000000a07919 */ /* 0x000ea20000002100 */
[----:B------:R-:W3:Y:S06]  /*0020*/  LDCU.64 UR8, c[0x0][0x890] ;  /* 0x00011200ff0877ac */ /* 0x000eec0008000a00 */
[----:B------:R-:W4:Y:S01]  /*0030*/  S2UR UR47, SR_CgaCtaId ;  /* 0x00000000002f79c3 */ /* 0x000f220000008800 */
[----:B------:R-:W-:Y:S02]  /*0040*/  PRMT R146, RZ, 0x7610, R146 ;  /* 0x00007610ff927816 */ /* 0x000fe40000000092 */
[----:B------:R-:W-:Y:S01]  /*0050*/  ELECT P1, URZ, PT ;  /* 0x0000000000ff782f */ /* 0x000fe20003820000 */
[----:B---3--:R-:W-:-:S04]  /*0060*/  UISETP.NE.U32.AND UP0, UPT, UR8, URZ, UPT ;  /* 0x000000ff0800728c */ /* 0x008fc8000bf05070 */
[----:B------:R-:W-:Y:S02]  /*0070*/  UISETP.NE.AND.EX UP0, UPT, UR9, URZ, UPT, UP0 ;  /* 0x000000ff0900728c */ /* 0x000fe4000bf05300 */
[----:B----4-:R-:W-:Y:S02]  /*0080*/  ULOP3.LUT UR48, UR47, 0x1, URZ, 0xc0, !UPT ;  /* 0x000000012f307892 */ /* 0x010fe4000f8ec0ff */
[----:B------:R-:W-:Y:S01]  /*0090*/  ULOP3.LUT UR49, UR47, 0x1, URZ, 0x3c, !UPT ;  /* 0x000000012f317892 */ /* 0x000fe2000f8e3cff */
[----:B--2---:R-:W-:-:S05]  /*00a0*/  SHF.R.U32.HI R147, RZ, 0x5, R160 ;  /* 0x00000005ff937819 */ /* 0x004fca00000116a0 */
[----:B------:R-:W2:Y:S02]  /*00b0*/  SHFL.IDX PT, R0, R147, RZ, 0x1f ;  /* 0x00001fff93007589 */ /* 0x000ea400000e0000 */
[----:B--2---:R-:W-:Y:S01]  /*00c0*/  R2UR UR18, R0 ;  /* 0x00000000001272ca */ /* 0x004fe200000e0000 */
[----:B-1----:R-:W-:-:S14]  /*00d0*/  BRA.U UP0, `(.L_x_0) ;  /* 0x0000000100307547 */ /* 0x002fdc000b800000 */
[----:B------:R-:W1:Y:S02]  /*00e0*/  LDCU.64 UR4, c[0x0][0x888] ;  /* 0x00011100ff0477ac */ /* 0x000e640008000a00 */
[----:B-1----:R-:W-:-:S04]  /*00f0*/  UISETP.NE.U32.AND UP0, UPT, UR4, URZ, UPT ;  /* 0x000000ff0400728c */ /* 0x002fc8000bf05070 */
[----:B------:R-:W-:-:S09]  /*0100*/  UISETP.NE.AND.EX UP0, UPT, UR5, URZ, UPT, UP0 ;  /* 0x000000ff0500728c */ /* 0x000fd2000bf05300 */
[----:B------:R-:W-:Y:S05]  /*0110*/  BRA.U !UP0, `(.L_x_1) ;  /* 0x0000000108147547 */ /* 0x000fea000b800000 */
[----:B------:R-:W1:Y:S01]  /*0120*/  LDC.64 R2, c[0x0][0x888] ;  /* 0x00022200ff027b82 */ /* 0x000e620000000a00 */
[----:B------:R-:W1:Y:S02]  /*0130*/  LDCU.64 UR4, c[0x0][0x358] ;  /* 0x00006b00ff0477ac */ /* 0x000e640008000a00 */
[----:B-1----:R1:W5:Y:S01]  /*0140*/  LDG.E R73, desc[UR4][R2.64] ;  /* 0x0000000402497981 */ /* 0x002362000c1e1900 */
[----:B------:R-:W-:Y:S01]  /*0150*/  HFMA2 R146, -RZ, RZ, 0, 5.9604644775390625e-08 ;  /* 0x00000001ff927431 */ /* 0x000fe200000001ff */
[----:B------:R-:W-:Y:S05]  /*0160*/  BRA `(.L_x_0) ;  /* 0x00000000000c7947 */ /* 0x000fea0003800000 */
.L_x_1:
[----:B------:R-:W1:Y:S01]  /*0170*/  LDCU UR4, c[0x0][0x880] ;  /* 0x00011000ff0477ac */ /* 0x000e620008000800 */
[----:B------:R-:W-:Y:S01]  /*0180*/  HFMA2 R146, -RZ, RZ, 0, 5.9604644775390625e-08 ;  /* 0x00000001ff927431 */ /* 0x000fe200000001ff */
[----:B-1----:R-:W-:-:S07]  /*0190*/  MOV R73, UR4 ;  /* 0x0000000400497c02 */ /* 0x002fce0008000f00 */
.L_x_0:
[----:B------:R-:W2:Y:S02]  /*01a0*/  LDCU.64 UR4, c[0x0][0x8b0] ;  /* 0x00011600ff0477ac */ /* 0x000ea40008000a00 */
[----:B--2---:R-:W-:-:S04]  /*01b0*/  UISETP.NE.U32.AND UP0, UPT, UR4, URZ, UPT ;  /* 0x000000ff0400728c */ /* 0x004fc8000bf05070 */
[----:B------:R-:W-:-:S09]  /*01c0*/  UISETP.NE.AND.EX UP0, UPT, UR5, URZ, UPT, UP0 ;  /* 0x000000ff0500728c */ /* 0x000fd2000bf05300 */
[----:B------:R-:W-:Y:S05]  /*01d0*/  BRA.U UP0, `(.L_x_2) ;  /* 0x0000000100287547 */ /* 0x000fea000b800000 */
[----:B------:R-:W2:Y:S02]  /*01e0*/  LDCU.64 UR4, c[0x0][0x8a8] ;  /* 0x00011500ff0477ac */ /* 0x000ea40008000a00 */
[----:B--2---:R-:W-:-:S04]  /*01f0*/  UISETP.NE.U32.AND UP0, UPT, UR4, URZ, UPT ;  /* 0x000000ff0400728c */ /* 0x004fc8000bf05070 */
[----:B------:R-:W-:-:S09]  /*0200*/  UISETP.NE.AND.EX UP0, UPT, UR5, URZ, UPT, UP0 ;  /* 0x000000ff0500728c */ /* 0x000fd2000bf05300 */
[----:B------:R-:W-:Y:S05]  /*0210*/  BRA.U !UP0, `(.L_x_3) ;  /* 0x0000000108107547 */ /* 0x000fea000b800000 */
[----:B------:R-:W2:Y:S01]  /*0220*/  LDC.64 R70, c[0x0][0x8a8] ;  /* 0x00022a00ff467b82 */ /* 0x000ea20000000a00 */
[----:B------:R-:W2:Y:S02]  /*0230*/  LDCU.64 UR4, c[0x0][0x358] ;  /* 0x00006b00ff0477ac */ /* 0x000ea40008000a00 */
[----:B--2---:R2:W5:Y:S01]  /*0240*/  LDG.E R70, desc[UR4][R70.64] ;  /* 0x0000000446467981 */ /* 0x004562000c1e1900 */
[----:B------:R-:W-:Y:S05]  /*0250*/  BRA `(.L_x_2) ;  /* 0x0000000000087947 */ /* 0x000fea0003800000 */
.L_x_3:
[----:B------:R-:W2:Y:S02]  /*0260*/  LDCU UR4, c[0x0][0x8a0] ;  /* 0x00011400ff0477ac */ /* 0x000ea40008000800 */
[----:B--2---:R-:W-:Y:S02]  /*0270*/  MOV R70, UR4 ;  /* 0x0000000400467c02 */ /* 0x004fe40008000f00 */
.L_x_2:
[----:B------:R-:W-:Y:S01]  /*0280*/  IMAD.U32 R0, RZ, RZ, UR18 ;  /* 0x00000012ff007e24 */ /* 0x000fe2000f8e00ff */
[----:B------:R-:W-:Y:S04]  /*0290*/  BSSY.RECONVERGENT B0, `(.L_x_4) ;  /* 0x000000c000007945 */ /* 0x000fe80003800200 */
[C---:B------:R-:W-:Y:S02]  /*02a0*/  ISETP.NE.OR P2, PT, R0.reuse, 0x1, !P1 ;  /* 0x000000010000780c */ /* 0x040fe40004f45670 */
[----:B------:R-:W-:-:S11]  /*02b0*/  ISETP.NE.OR P0, PT, R0, 0x3, !P1 ;  /* 0x000000030000780c */ /* 0x000fd60004f05670 */
[----:B------:R-:W-:Y:S05]  /*02c0*/  @P2 BRA `(.L_x_5) ;  /* 0x0000000000202947 */ /* 0x000fea0003800000 */
[----:B------:R-:W3:Y:S02]  /*02d0*/  LDCU.64 UR4, c[0x0][0x348] ;  /* 0x00006900ff0477ac */ /* 0x000ee40008000a00 */
[----:B---3--:R-:W-:Y:S02]  /*02e0*/  UIADD3 UR6, UP1, UPT, UR4, 0x80, URZ ;  /* 0x0000008004067890 */ /* 0x008fe4000ff3e0ff */
[----:B------:R-:W-:Y:S02]  /*02f0*/  UIADD3 UR4, UP0, UPT, UR4, 0x180, URZ ;  /* 0x0000018004047890 */ /* 0x000fe4000ff1e0ff */
[----:B------:R-:W-:Y:S02]  /*0300*/  UIADD3.X UR7, UPT, UPT, URZ, UR5, URZ, UP1, !UPT ;  /* 0x00000005ff077290 */ /* 0x000fe40008ffe4ff */
[----:B------:R-:W-:-:S07]  /*0310*/  UIADD3.X UR5, UPT, UPT, URZ, UR5, URZ, UP0, !UPT ;  /* 0x00000005ff057290 */ /* 0x000fce00087fe4ff */
[----:B------:R3:W-:Y:S02]  /*0320*/  UTMACCTL.PF [UR6] ;  /* 0x00000000060079b9 */ /* 0x0007e40008040000 */
[----:B------:R3:W-:Y:S02]  /*0330*/  UTMACCTL.PF [UR4] ;  /* 0x00000000040079b9 */ /* 0x0007e40008040000 */
[----:B---3--:R-:W-:Y:S01]  /*0340*/  NOP ;  /* 0x0000000000007918 */ /* 0x008fe20000000000 */
.L_x_5:
[----:B------:R-:W-:Y:S05]  /*0350*/  BSYNC.RECONVERGENT B0 ;  /* 0x0000000000007941 */ /* 0x000fea0003800200 */
.L_x_4:
[----:B------:R-:W-:Y:S04]  /*0360*/  BSSY.RECONVERGENT B0, `(.L_x_6) ;  /* 0x000000a000007945 */ /* 0x000fe80003800200 */
        /* <DEDUP_REMOVED lines=9> */
.L_x_7:
[----:B------:R-:W-:Y:S05]  /*0400*/  BSYNC.RECONVERGENT B0 ;  /* 0x0000000000007941 */ /* 0x000fea0003800200 */
.L_x_6:
[----:B------:R-:W3:Y:S01]  /*0410*/  LDCU.64 UR4, c[0x0][0x888] ;  /* 0x00011100ff0477ac */ /* 0x000ee20008000a00 */
[----:B------:R-:W-:Y:S02]  /*0420*/  UISETP.EQ.U32.AND UP2, UPT, UR8, URZ, UPT ;  /* 0x000000ff0800728c */ /* 0x000fe4000bf42070 */
[----:B------:R-:W-:Y:S02]  /*0430*/  UPLOP3.LUT UP4, UPT, UPT, UPT, UPT, 0x80, 0x8 ;  /* 0x000000000008789c */ /* 0x000fe40003f8f070 */
[----:B---3--:R-:W-:-:S04]  /*0440*/  UISETP.NE.U32.AND UP0, UPT, UR4, URZ, UPT ;  /* 0x000000ff0400728c */ /* 0x008fc8000bf05070 */
[----:B------:R-:W-:-:S04]  /*0450*/  UISETP.NE.AND.EX UP1, UPT, UR5, URZ, UPT, UP0 ;  /* 0x000000ff0500728c */ /* 0x000fc8000bf25300 */
[----:B------:R-:W-:-:S04]  /*0460*/  UISETP.EQ.OR.EX UP3, UPT, UR9, URZ, !UP1, UP2 ;  /* 0x000000ff0900728c */ /* 0x000fc8000cf62720 */
[----:B------:R-:W-:-:S06]  /*0470*/  UP2UR UR4, UPR, URZ, 0x8 ;  /* 0x00000008ff047883 */ /* 0x000fcc0008000000 */
[----:B------:R-:W-:Y:S01]  /*0480*/  MOV R149, UR4 ;  /* 0x0000000400957c02 */ /* 0x000fe20008000f00 */
[----:B------:R-:W-:Y:S06]  /*0490*/  BRA.U !UP3, `(.L_x_8) ;  /* 0x000000010b207547 */ /* 0x000fec000b800000 */
[----:B------:R-:W-:Y:S01]  /*04a0*/  UISETP.NE.U32.AND UP2, UPT, UR8, URZ, UPT ;  /* 0x000000ff0800728c */ /* 0x000fe2000bf45070 */
[----:B-----5:R-:W-:Y:S01]  /*04b0*/  FSETP.NEU.AND P0, PT, R73, RZ, PT ;  /* 0x000000ff4900720b */ /* 0x020fe20003f0d000 */
[----:B------:R-:W-:Y:S02]  /*04c0*/  USEL UR4, URZ, 0xffffffff, UP1 ;  /* 0xffffffffff047887 */ /* 0x000fe40008800000 */
[----:B------:R-:W-:-:S10]  /*04d0*/  UISETP.NE.AND.EX UP2, UPT, UR9, URZ, UPT, UP2 ;  /* 0x000000ff0900728c */ /* 0x000fd4000bf45320 */
[----:B------:R-:W-:Y:S01]  /*04e0*/  VOTEU.ANY UP0, P0 ;  /* 0x0000000000ff7886 */ /* 0x000fe20000000100 */
[----:B------:R-:W-:-:S04]  /*04f0*/  @!UP2 USEL UR4, URZ, 0xffffffff, UP0 ;  /* 0xffffffffff04a887 */ /* 0x000fc80008000000 */
[----:B------:R-:W-:-:S04]  /*0500*/  ULOP3.LUT UR4, UR4, 0x1, URZ, 0xc0, !UPT ;  /* 0x0000000104047892 */ /* 0x000fc8000f8ec0ff */
[----:B------:R-:W-:-:S11]  /*0510*/  UISETP.NE.U32.AND UP4, UPT, UR4, 0x1, UPT ;  /* 0x000000010400788c */ /* 0x000fd6000bf85070 */
.L_x_8:
[----:B------:R-:W3:Y:S01]  /*0520*/  SHFL.IDX PT, R0, R147, RZ, 0x1f ;  /* 0x00001fff93007589 */ /* 0x000ee200000e0000 */
[----:B------:R-:W-:-:S04]  /*0530*/  UISETP.NE.AND UP0, UPT, UR18, 0x2, UPT ;  /* 0x000000021200788c */ /* 0x000fc8000bf05270 */
[----:B------:R-:W-:Y:S02]  /*0540*/  UISETP.EQ.AND UP2, UPT, UR48, URZ, !UP0 ;  /* 0x000000ff3000728c */ /* 0x000fe4000c742270 */
[----:B------:R-:W-:-:S04]  /*0550*/  USEL UR45, URZ, 0x1, UP0 ;  /* 0x00000001ff2d7887 */ /* 0x000fc80008000000 */
[----:B------:R-:W-:Y:S02]  /*0560*/  PLOP3.LUT P3, PT, P1, PT, UP2, 0x80, 0x8 ;  /* 0x000000000008781c */ /* 0x000fe40000f6f028 */
[----:B---3--:R-:W-:-:S13]  /*0570*/  ISETP.NE.AND P0, PT, R0, RZ, PT ;  /* 0x000000ff0000720c */ /* 0x008fda0003f05270 */
[----:B------:R-:W-:Y:S05]  /*0580*/  @P0 BRA `(.L_x_9) ;  /* 0x00000000005c0947 */ /* 0x000fea0003800000 */
[----:B------:R-:W-:Y:S01]  /*0590*/  UMOV UR4, 0x400 ;  /* 0x0000040000047882 */ /* 0x000fe20000000000 */
[----:B------:R-:W-:Y:S01]  /*05a0*/  UMOV UR8, 0x1 ;  /* 0x0000000100087882 */ /* 0x000fe20000000000 */
[----:B------:R-:W-:Y:S01]  /*05b0*/  UMOV UR6, 0x4 ;  /* 0x0000000400067882 */ /* 0x000fe20000000000 */
[----:B------:R-:W-:Y:S02]  /*05c0*/  ULEA UR4, UR47, UR4, 0x18 ;  /* 0x000000042f047291 */ /* 0x000fe4000f8ec0ff */
[----:B------:R-:W-:-:S04]  /*05d0*/  UIADD3 UR8, UPT, UPT, -UR8, 0x100000, URZ ;  /* 0x0010000008087890 */ /* 0x000fc8000fffe1ff */
[----:B------:R-:W-:Y:S02]  /*05e0*/  USHF.L.U32 UR9, UR8, 0xb, URZ ;  /* 0x0000000b08097899 */ /* 0x000fe400080006ff */
[----:B------:R-:W-:Y:S02]  /*05f0*/  USHF.L.U32 UR8, UR8, 0x1, URZ ;  /* 0x0000000108087899 */ /* 0x000fe400080006ff */
[----:B------:R-:W-:-:S04]  /*0600*/  UIADD3 UR6, UPT, UPT, -UR6, 0x100000, URZ ;  /* 0x0010000006067890 */ /* 0x000fc8000fffe1ff */
[----:B------:R-:W-:Y:S02]  /*0610*/  USHF.L.U32 UR7, UR6, 0xb, URZ ;  /* 0x0000000b06077899 */ /* 0x000fe400080006ff */
[----:B------:R-:W-:Y:S01]  /*0620*/  USHF.L.U32 UR6, UR6, 0x1, URZ ;  /* 0x0000000106067899 */ /* 0x000fe200080006ff */
[----:B------:R-:W-:Y:S01]  /*0630*/  ELECT P0, URZ, PT ;  /* 0x0000000000ff782f */ /* 0x000fe20003800000 */
[----:B------:R-:W3:Y:S02]  /*0640*/  FENCE.VIEW.ASYNC.S ;  /* 0x00000000000073c6 */ /* 0x000ee40000000000 */
[----:B---3--:R3:W4:Y:S08]  /*0650*/  SYNCS.EXCH.64 URZ, [UR4], UR8 ;  /* 0x0000000804ff75b2 */ /* 0x0087300008000100 */
[----:B------:R3:W1:Y:S01]  /*0660*/  SYNCS.EXCH.64 URZ, [UR4+0x28], UR6 ;  /* 0x0000280604ff75b2 */ /* 0x0006620008000100 */
        /* <DEDUP_REMOVED lines=8> */
[----:B------:R-:W-:Y:S01]  /*06f0*/  NOP ;  /* 0x0000000000007918 */ /* 0x000fe20000000000 */
.L_x_9:
[----:B------:R-:W2:Y:S01]  /*0700*/  SHFL.IDX PT, R0, R147, RZ, 0x1f ;  /* 0x00001fff93007589 */ /* 0x000ea200000e0000 */
[----:B------:R-:W-:Y:S01]  /*0710*/  NOP ;  /* 0x0000000000007918 */ /* 0x000fe20000000000 */
[----:B--2---:R-:W-:-:S13]  /*0720*/  ISETP.NE.AND P0, PT, R0, 0x1, PT ;  /* 0x000000010000780c */ /* 0x004fda0003f05270 */
[----:B------:R-:W-:Y:S05]  /*0730*/  @P0 BRA `(.L_x_10) ;  /* 0x0000000000540947 */ /* 0x000fea0003800000 */
[----:B---3--:R-:W-:Y:S01]  /*0740*/  UMOV UR4, 0x400 ;  /* 0x0000040000047882 */ /* 0x008fe20000000000 */
        /* <DEDUP_REMOVED lines=10> */
[----:B------:R-:W2:Y:S02]  /*07f0*/  FENCE.VIEW.ASYNC.S ;  /* 0x00000000000073c6 */ /* 0x000ea40000000000 */
[----:B--2---:R2:W3:Y:S08]  /*0800*/  SYNCS.EXCH.64 URZ, [UR4+0x50], UR8 ;  /* 0x0000500804ff75b2 */ /* 0x0044f00008000100 */
        /* <DEDUP_REMOVED lines=8> */
.L_x_10:
[----:B------:R-:W4:Y:S01]  /*0890*/  SHFL.IDX PT, R0, R147, RZ, 0x1f ;  /* 0x00001fff93007589 */ /* 0x000f2200000e0000 */
[----:B------:R-:W-:Y:S01]  /*08a0*/  NOP ;  /* 0x0000000000007918 */ /* 0x000fe20000000000 */
[----:B----4-:R-:W-:-:S13]  /*08b0*/  ISETP.NE.AND P0, PT, R0, 0x3, PT ;  /* 0x000000030000780c */ /* 0x010fda0003f05270 */
[----:B------:R-:W-:Y:S05]  /*08c0*/  @P0 BRA `(.L_x_11) ;  /* 0x00000000002c0947 */ /* 0x000fea0003800000 */
[----:B--23--:R-:W-:Y:S01]  /*08d0*/  UMOV UR6, 0x400 ;  /* 0x0000040000067882 */ /* 0x00cfe20000000000 */
[----:B------:R-:W-:Y:S01]  /*08e0*/  UMOV UR4, 0x20 ;  /* 0x0000002000047882 */ /* 0x000fe20000000000 */
[----:B------:R-:W-:Y:S02]  /*08f0*/  ULEA UR6, UR47, UR6, 0x18 ;  /* 0x000000062f067291 */ /* 0x000fe4000f8ec0ff */
[----:B------:R-:W-:-:S04]  /*0900*/  UIADD3 UR4, UPT, UPT, -UR4, 0x100000, URZ ;  /* 0x0010000004047890 */ /* 0x000fc8000fffe1ff */
[----:B------:R-:W-:Y:S02]  /*0910*/  USHF.L.U32 UR5, UR4, 0xb, URZ ;  /* 0x0000000b04057899 */ /* 0x000fe400080006ff */
[----:B------:R-:W-:Y:S01]  /*0920*/  USHF.L.U32 UR4, UR4, 0x1, URZ ;  /* 0x0000000104047899 */ /* 0x000fe200080006ff */
[----:B------:R-:W-:Y:S01]  /*0930*/  ELECT P0, URZ, PT ;  /* 0x0000000000ff782f */ /* 0x000fe20003800000 */
[----:B------:R-:W2:Y:S10]  /*0940*/  FENCE.VIEW.ASYNC.S ;  /* 0x00000000000073c6 */ /* 0x000eb40000000000 */
[----:B--2---:R4:W2:Y:S01]  /*0950*/  SYNCS.EXCH.64 URZ, [UR6+0x90], UR4 ;  /* 0x0000900406ff75b2 */ /* 0x0048a20008000100 */
[----:B------:R4:W3:Y:S02]  /*0960*/  SYNCS.EXCH.64 URZ, [UR6+0x98], UR4 ;  /* 0x0000980406ff75b2 */ /* 0x0008e40008000100 */
[----:B----4-:R-:W-:Y:S01]  /*0970*/  NOP ;  /* 0x0000000000007918 */ /* 0x010fe20000000000 */
.L_x_11:
[----:B------:R-:W4:Y:S01]  /*0980*/  SHFL.IDX PT, R0, R147, RZ, 0x1f ;  /* 0x00001fff93007589 */ /* 0x000f2200000e0000 */
[----:B------:R-:W-:Y:S01]  /*0990*/  NOP ;  /* 0x0000000000007918 */ /* 0x000fe20000000000 */
[----:B----4-:R-:W-:-:S13]  /*09a0*/  ISETP.NE.AND P0, PT, R0, 0x4, PT ;  /* 0x000000040000780c */ /* 0x010fda0003f05270 */
[----:B------:R-:W-:Y:S05]  /*09b0*/  @P0 BRA `(.L_x_12) ;  /* 0x0000000000480947 */ /* 0x000fea0003800000 */
[----:B--23--:R-:W-:Y:S01]  /*09c0*/  UMOV UR4, 0x720 ;  /* 0x0000072000047882 */ /* 0x00cfe20000000000 */
[----:B------:R-:W-:Y:S01]  /*09d0*/  UMOV UR6, 0x400 ;  /* 0x0000040000067882 */ /* 0x000fe20000000000 */
[----:B------:R-:W-:Y:S01]  /*09e0*/  USEL UR4, UR4, 0x620, UP4 ;  /* 0x0000062004047887 */ /* 0x000fe2000a000000 */
        /* <DEDUP_REMOVED lines=10> */
[----:B--2---:R4:W2:Y:S08]  /*0a90*/  SYNCS.EXCH.64 URZ, [UR6+0xa0], UR8 ;  /* 0x0000a00806ff75b2 */ /* 0x0048b00008000100 */
[----:B------:R4:W3:Y:S01]  /*0aa0*/  SYNCS.EXCH.64 URZ, [UR6+0xb0], UR4 ;  /* 0x0000b00406ff75b2 */ /* 0x0008e20008000100 */
[----:B------:R4:W1:Y:S01]  /*0ab0*/  SYNCS.EXCH.64 URZ, [UR6+0xa8], UR8 ;  /* 0x0000a80806ff75b2 */ /* 0x0008620008000100 */
[----:B------:R4:W1:Y:S02]  /*0ac0*/  SYNCS.EXCH.64 URZ, [UR6+0xb8], UR4 ;  /* 0x0000b80406ff75b2 */ /* 0x0008640008000100 */
[----:B----4-:R-:W-:Y:S01]  /*0ad0*/  NOP ;  /* 0x0000000000007918 */ /* 0x010fe20000000000 */
.L_x_12:
[----:B------:R-:W4:Y:S01]  /*0ae0*/  SHFL.IDX PT, R0, R147, RZ, 0x1f ;  /* 0x00001fff93007589 */ /* 0x000f2200000e0000 */
[----:B------:R-:W-:Y:S01]  /*0af0*/  NOP ;  /* 0x0000000000007918 */ /* 0x000fe20000000000 */
[----:B----4-:R-:W-:-:S13]  /*0b00*/  ISETP.NE.AND P0, PT, R0, 0x5, PT ;  /* 0x000000050000780c */ /* 0x010fda0003f05270 */
[----:B------:R-:W-:Y:S05]  /*0b10*/  @P0 BRA `(.L_x_13) ;  /* 0x0000000000440947 */ /* 0x000fea0003800000 */
[----:B--23--:R-:W-:Y:S01]  /*0b20*/  UMOV UR4, 0x400 ;  /* 0x0000040000047882 */ /* 0x00cfe20000000000 */
        /* <DEDUP_REMOVED lines=16> */
.L_x_13:
[----:B------:R-:W4:Y:S01]  /*0c30*/  SHFL.IDX PT, R0, R147, RZ, 0x1f ;  /* 0x00001fff93007589 */ /* 0x000f2200000e0000 */
[----:B------:R-:W-:Y:S01]  /*0c40*/  ISETP.NE.OR P1, PT, RZ, UR18, !P1 ;  /* 0x00000012ff007c0c */ /* 0x000fe2000cf25670 */
        /* <DEDUP_REMOVED lines=12> */
[----:B------:R4:W3:Y:S01]  /*0d10*/  SYNCS.EXCH.64 URZ, [UR4+0xf0], UR6 ;  /* 0x0000f00604ff75b2 */ /* 0x0008e20008000100 */
[----:B------:R4:W1:Y:S01]  /*0d20*/  SYNCS.EXCH.64 URZ, [UR4+0xe8], UR6 ;  /* 0x0000e80604ff75b2 */ /* 0x0008620008000100 */
[----:B------:R4:W1:Y:S02]  /*0d30*/  SYNCS.EXCH.64 URZ, [UR4+0xf8], UR6 ;  /* 0x0000f80604ff75b2 */ /* 0x0008640008000100 */
[----:B----4-:R-:W-:Y:S01]  /*0d40*/  NOP ;  /* 0x0000000000007918 */ /* 0x010fe20000000000 */
.L_x_14:
[----:B------:R-:W-:Y:S01]  /*0d50*/  VOTEU.ALL UP0, P1 ;  /* 0x0000000000ff7886 */ /* 0x000fe20000800000 */
[----:B--23--:R-:W-:Y:S01]  /*0d60*/  UMOV UR4, 0x20 ;  /* 0x0000002000047882 */ /* 0x00cfe20000000000 */
[----:B------:R-:W2:Y:S01]  /*0d70*/  LDCU UR7, c[0x0][0x36c] ;  /* 0x00006d80ff0777ac */ /* 0x000ea20008000800 */
[----:B------:R-:W-:Y:S01]  /*0d80*/  NOP ;  /* 0x0000000000007918 */ /* 0x000fe20000000000 */
[----:B------:R-:W-:Y:S01]  /*0d90*/  LOP3.LUT R0, R160, 0x1f, RZ, 0xc0, !PT ;  /* 0x0000001fa0007812 */ /* 0x000fe200078ec0ff */
[----:B------:R-:W-:Y:S01]  /*0da0*/  @!UP0 UMOV UR6, 0x400 ;  /* 0x0000040000068882 */ /* 0x000fe20000000000 */
[----:B------:R-:W-:-:S04]  /*0db0*/  @!UP0 UIADD3 UR4, UPT, UPT, -UR4, 0x100000, URZ ;  /* 0x0010000004048890 */ /* 0x000fc8000fffe1ff */
[----:B------:R-:W-:Y:S02]  /*0dc0*/  @!UP0 USHF.L.U32 UR5, UR4, 0xb, URZ ;  /* 0x0000000b04058899 */ /* 0x000fe400080006ff */
[----:B------:R-:W-:Y:S02]  /*0dd0*/  @!UP0 USHF.L.U32 UR4, UR4, 0x1, URZ ;  /* 0x0000000104048899 */ /* 0x000fe400080006ff */
[----:B------:R-:W-:Y:S01]  /*0de0*/  @!UP0 ULEA UR6, UR47, UR6, 0x18 ;  /* 0x000000062f068291 */ /* 0x000fe2000f8ec0ff */
[----:B------:R-:W-:Y:S01]  /*0df0*/  VOTEU.ALL UP0, P1 ;  /* 0x0000000000ff7886 */ /* 0x000fe20000800000 */
[----:B------:R-:W-:Y:S02]  /*0e00*/  UISETP.NE.AND UP5, UPT, UR18, URZ, UPT ;  /* 0x000000ff1200728c */ /* 0x000fe4000bfa5270 */
[----:B--2---:R-:W-:Y:S01]  /*0e10*/  UISETP.EQ.U32.AND UP6, UPT, UR7, 0x1, UPT ;  /* 0x000000010700788c */ /* 0x004fe2000bfc2070 */
[----:B------:R-:W2:Y:S07]  /*0e20*/  FENCE.VIEW.ASYNC.S ;  /* 0x00000000000073c6 */ /* 0x000eae0000000000 */
[----:B--2---:R2:W3:Y:S01]  /*0e30*/  @!UP0 SYNCS.EXCH.64 URZ, [UR6+0x100], UR4 ;  /* 0x0001000406ff85b2 */ /* 0x0044e20008000100 */
[----:B------:R-:W-:Y:S05]  /*0e40*/  BRA.U !UP6, `(.L_x_15) ;  /* 0x000000010e087547 */ /* 0x000fea000b800000 */
[----:B-1-3--:R-:W-:Y:S01]  /*0e50*/  UCGABAR_ARV ;  /* 0x00000000000079c7 */ /* 0x00afe20008000000 */
[----:B------:R-:W-:Y:S05]  /*0e60*/  BRA `(.L_x_16) ;  /* 0x0000000000047947 */ /* 0x000fea0003800000 */
.L_x_15:
[----:B-1-3--:R-:W-:Y:S01]  /*0e70*/  NOP ;  /* 0x0000000000007918 */ /* 0x00afe20000000000 */
.L_x_16:
[----:B------:R-:W1:Y:S01]  /*0e80*/  S2UR UR31, SR_CTAID.X ;  /* 0x00000000001f79c3 */ /* 0x000e620000002500 */
[----:B------:R-:W-:-:S05]  /*0e90*/  CS2R.32 R148, SR_CgaSize ;  /* 0x0000000000947805 */ /* 0x000fca0000008a00 */
[----:B------:R-:W-:-:S05]  /*0ea0*/  IMAD R148, R148, -0xa0, RZ ;  /* 0xffffff6094947824 */ /* 0x000fca00078e02ff */
[----:B--2---:R-:W-:-:S14]  /*0eb0*/  R2UR UR5, R148 ;  /* 0x00000000940572ca */ /* 0x004fdc00000e0000 */
[----:B------:R-:W2:Y:S01]  /*0ec0*/  LDCU UR5, c[0x0][UR5+0x2b0] ;  /* 0x00005600050577ac */ /* 0x000ea20008000800 */
[----:B------:R-:W-:-:S05]  /*0ed0*/  CS2R.32 R148, SR_CgaSize ;  /* 0x0000000000947805 */ /* 0x000fca0000008a00 */
[----:B------:R-:W-:-:S05]  /*0ee0*/  IMAD R148, R148, -0xa0, RZ ;  /* 0xffffff6094947824 */ /* 0x000fca00078e02ff */
[----:B------:R-:W-:-:S14]  /*0ef0*/  R2UR UR4, R148 ;  /* 0x00000000940472ca */ /* 0x000fdc00000e0000 */
[----:B------:R-:W3:Y:S01]  /*0f00*/  LDCU UR4, c[0x0][UR4+0x2b4] ;  /* 0x00005680040477ac */ /* 0x000ee20008000800 */
[----:B------:R-:W4:Y:S01]  /*0f10*/  S2UR UR30, SR_CTAID.Y ;  /* 0x00000000001e79c3 */ /* 0x000f220000002600 */
[----:B------:R-:W-:-:S05]  /*0f20*/  CS2R.32 R148, SR_CgaSize ;  /* 0x0000000000947805 */ /* 0x000fca0000008a00 */
[----:B------:R-:W-:-:S05]  /*0f30*/  IMAD R148, R148, -0xa0, RZ ;  /* 0xffffff6094947824 */ /* 0x000fca00078e02ff */
[----:B------:R-:W-:-:S14]  /*0f40*/  R2UR UR7, R148 ;  /* 0x00000000940772ca */ /* 0x000fdc00000e0000 */
[----:B------:R-:W3:Y:S01]  /*0f50*/  LDCU UR7, c[0x0][UR7+0x2a4] ;  /* 0x00005480070777ac */ /* 0x000ee20008000800 */
[----:B------:R-:W-:-:S05]  /*0f60*/  CS2R.32 R148, SR_CgaSize ;  /* 0x0000000000947805 */ /* 0x000fca0000008a00 */
[----:B------:R-:W-:-:S05]  /*0f70*/  IMAD R148, R148, -0xa0, RZ ;  /* 0xffffff6094947824 */ /* 0x000fca00078e02ff */
[----:B------:R-:W-:-:S14]  /*0f80*/  R2UR UR63, R148 ;  /* 0x00000000943f72ca */ /* 0x000fdc00000e0000 */
[----:B------:R-:W3:Y:S01]  /*0f90*/  LDCU UR63, c[0x0][UR63+0x2a0] ;  /* 0x000054003f3f77ac */ /* 0x000ee20008000800 */
[----:B------:R-:W-:Y:S01]  /*0fa0*/  UISETP.GT.U32.AND UP0, UPT, UR48, 0xffff, UPT ;  /* 0x0000ffff3000788c */ /* 0x000fe2000bf04070 */
[----:B------:R-:W3:Y:S01]  /*0fb0*/  LDCU UR19, c[0x0][0xb24] ;  /* 0x00016480ff1377ac */ /* 0x000ee20008000800 */
[----:B------:R-:W3:Y:S01]  /*0fc0*/  LDCU UR42, c[0x0][0xb24] ;  /* 0x00016480ff2a77ac */ /* 0x000ee20008000800 */
[----:B-1----:R-:W-:Y:S01]  /*0fd0*/  I2FP.F32.U32 R3, UR31 ;  /* 0x0000001f00037c45 */ /* 0x002fe20008201000 */
[----:B------:R-:W1:Y:S04]  /*0fe0*/  LDCU UR23, c[0x0][0xb30] ;  /* 0x00016600ff1777ac */ /* 0x000e680008000800 */
[----:B--2---:R-:W-:Y:S01]  /*0ff0*/  FMUL R3, R3, UR5 ;  /* 0x0000000503037c20 */ /* 0x004fe20008400000 */
[----:B------:R-:W-:Y:S01]  /*1000*/  USHF.L.U32 UR24, UR47, 0xa, URZ ;  /* 0x0000000a2f187899 */ /* 0x000fe200080006ff */
[----:B----4-:R-:W-:Y:S01]  /*1010*/  I2FP.F32.U32 R2, UR30 ;  /* 0x0000001e00027c45 */ /* 0x010fe20008201000 */
[----:B------:R-:W-:-:S03]  /*1020*/  USHF.L.U32 UR46, UR31, 0x7, URZ ;  /* 0x000000071f2e7899 */ /* 0x000fc600080006ff */
[----:B------:R-:W2:Y:S01]  /*1030*/  F2I.U32.TRUNC.NTZ R3, R3 ;  /* 0x0000000300037305 */ /* 0x000ea2000020f000 */
[----:B------:R-:W-:Y:S01]  /*1040*/  USEL UR21, UR48, 0xffff, !UP0 ;  /* 0x0000ffff30157887 */ /* 0x000fe2000c000000 */
[----:B---3--:R-:W-:-:S06]  /*1050*/  FMUL R2, R2, UR4 ;  /* 0x0000000402027c20 */ /* 0x008fcc0008400000 */
[----:B------:R-:W3:Y:S01]  /*1060*/  F2I.U32.TRUNC.NTZ R2, R2 ;  /* 0x0000000200027305 */ /* 0x000ee2000020f000 */
[----:B--2---:R-:W-:Y:S02]  /*1070*/  R2UR UR4, R3 ;  /* 0x00000000030472ca */ /* 0x004fe400000e0000 */
[----:B------:R-:W-:Y:S02]  /*1080*/  PRMT R3, RZ, 0x7610, R3 ;  /* 0x00007610ff037816 */ /* 0x000fe40000000003 */
[----:B---3--:R-:W-:Y:S02]  /*1090*/  R2UR UR6, R2 ;  /* 0x00000000020672ca */ /* 0x008fe400000e0000 */
[----:B------:R-:W-:-:S07]  /*10a0*/  PRMT R2, RZ, 0x7610, R2 ;  /* 0x00007610ff027816 */ /* 0x000fce0000000002 */
[----:B------:R-:W-:-:S04]  /*10b0*/  UIADD3 UR5, UPT, UPT, -UR4, URZ, URZ ;  /* 0x000000ff04057290 */ /* 0x000fc8000fffe1ff */
[----:B------:R-:W-:Y:S02]  /*10c0*/  UIMAD UR63, UR63, UR5, UR31 ;  /* 0x000000053f3f72a4 */ /* 0x000fe4000f8e021f */
[----:B------:R-:W-:-:S04]  /*10d0*/  UIADD3 UR4, UPT, UPT, -UR6, URZ, URZ ;  /* 0x000000ff06047290 */ /* 0x000fc8000fffe1ff */
[----:B------:R-:W-:-:S06]  /*10e0*/  UIMAD UR4, UR7, UR4, UR30 ;  /* 0x00000004070472a4 */ /* 0x000fcc000f8e021e */
[----:B------:R-:W-:Y:S01]  /*10f0*/  IMAD.U32 R148, RZ, RZ, UR4 ;  /* 0x00000004ff947e24 */ /* 0x000fe2000f8e00ff */
[----:B-1----:R-:W-:Y:S06]  /*1100*/  BRA.U UP5, `(.L_x_17) ;  /* 0x0000000105687547 */ /* 0x002fec000b800000 */
[----:B------:R-:W-:Y:S01]  /*1110*/  R2UR UR4, R148 ;  /* 0x00000000940472ca */ /* 0x000fe200000e0000 */
[----:B------:R-:W-:-:S12]  /*1120*/  ULOP3.LUT UR5, UR63, 0x4, URZ, 0x3c, !UPT ;  /* 0x000000043f057892 */ /* 0x000fd8000f8e3cff */
[----:B------:R-:W-:Y:S02]  /*1130*/  UISETP.NE.AND UP0, UPT, UR4, URZ, UPT ;  /* 0x000000ff0400728c */ /* 0x000fe4000bf05270 */
[----:B------:R-:W-:Y:S02]  /*1140*/  ULOP3.LUT UR4, UR63, 0x2, URZ, 0x3c, !UPT ;  /* 0x000000023f047892 */ /* 0x000fe4000f8e3cff */
[----:B------:R-:W-:-:S04]  /*1150*/  UISETP.GT.U32.AND UP2, UPT, UR63, 0x1, UP0 ;  /* 0x000000013f00788c */ /* 0x000fc80008744070 */
[----:B------:R-:W-:Y:S02]  /*1160*/  USEL UR8, URZ, 0x1, UP2 ;  /* 0x00000001ff087887 */ /* 0x000fe40009000000 */
[----:B------:R-:W-:Y:S02]  /*1170*/  USEL UR7, URZ, 0x2, UP2 ;  /* 0x00000002ff077887 */ /* 0x000fe40009000000 */
[----:B------:R-:W-:Y:S02]  /*1180*/  UISETP.GT.U32.AND UP2, UPT, UR4, 0x1, UP0 ;  /* 0x000000010400788c */ /* 0x000fe40008744070 */
[----:B------:R-:W-:Y:S02]  /*1190*/  ULOP3.LUT UR4, UR63, 0x6, URZ, 0x3c, !UPT ;  /* 0x000000063f047892 */ /* 0x000fe4000f8e3cff */
[----:B------:R-:W-:Y:S02]  /*11a0*/  USEL UR6, URZ, 0x4, UP2 ;  /* 0x00000004ff067887 */ /* 0x000fe40009000000 */
[----:B------:R-:W-:-:S02]  /*11b0*/  USEL UR9, URZ, 0x8, UP2 ;  /* 0x00000008ff097887 */ /* 0x000fc40009000000 */
[----:B------:R-:W-:Y:S02]  /*11c0*/  UISETP.GT.U32.AND UP2, UPT, UR5, 0x1, UP0 ;  /* 0x000000010500788c */ /* 0x000fe40008744070 */
[----:B------:R-:W-:Y:S02]  /*11d0*/  UISETP.GT.U32.AND UP0, UPT, UR4, 0x1, UP0 ;  /* 0x000000010400788c */ /* 0x000fe40008704070 */
[----:B------:R-:W-:Y:S02]  /*11e0*/  USEL UR4, URZ, 0x10, UP2 ;  /* 0x00000010ff047887 */ /* 0x000fe40009000000 */
[----:B------:R-:W-:Y:S02]  /*11f0*/  UIADD3 UR5, UPT, UPT, UR6, UR7, UR8 ;  /* 0x0000000706057290 */ /* 0x000fe4000fffe008 */
[----:B------:R-:W-:Y:S02]  /*1200*/  USEL UR7, URZ, 0x40, UP0 ;  /* 0x00000040ff077887 */ /* 0x000fe40008000000 */
[----:B------:R-:W-:-:S02]  /*1210*/  USEL UR8, URZ, 0x20, UP2 ;  /* 0x00000020ff087887 */ /* 0x000fc40009000000 */
[----:B------:R-:W-:Y:S02]  /*1220*/  UIADD3 UR5, UPT, UPT, UR4, UR5, UR9 ;  /* 0x0000000504057290 */ /* 0x000fe4000fffe009 */
[----:B------:R-:W-:Y:S02]  /*1230*/  ULOP3.LUT UR4, UR63, 0xfffffffe, URZ, 0xc0, !UPT ;  /* 0xfffffffe3f047892 */ /* 0x000fe4000f8ec0ff */
[----:B------:R-:W-:Y:S02]  /*1240*/  USEL UR6, URZ, 0x80, UP0 ;  /* 0x00000080ff067887 */ /* 0x000fe40008000000 */
[----:B------:R-:W-:-:S03]  /*1250*/  UIADD3 UR5, UPT, UPT, UR7, UR5, UR8 ;  /* 0x0000000507057290 */ /* 0x000fc6000fffe008 */
[----:B------:R-:W-:Y:S01]  /*1260*/  UMOV UR7, 0x3 ;  /* 0x0000000300077882 */ /* 0x000fe20000000000 */
[----:B------:R-:W-:Y:S02]  /*1270*/  UIADD3 UR5, UPT, UPT, UR5, UR6, URZ ;  /* 0x0000000605057290 */ /* 0x000fe4000fffe0ff */
[----:B------:R-:W-:-:S04]  /*1280*/  USHF.L.U32 UR4, UR7, UR4, URZ ;  /* 0x0000000407047299 */ /* 0x000fc800080006ff */
[----:B------:R-:W-:Y:S02]  /*1290*/  MOV R3, UR5 ;  /* 0x0000000500037c02 */ /* 0x000fe40008000f00 */
[----:B------:R-:W-:-:S07]  /*12a0*/  IMAD.U32 R2, RZ, RZ, UR4 ;  /* 0x00000004ff027e24 */ /* 0x000fce000f8e00ff */
.L_x_17:
[----:B------:R-:W1:Y:S01]  /*12b0*/  S2UR UR36, SR_CTAID.Z ;  /* 0x00000000002479c3 */ /* 0x000e620000002700 */
[----:B------:R-:W-:Y:S01]  /*12c0*/  UISETP.GE.AND UP0, UPT, UR19, 0x1, UPT ;  /* 0x000000011300788c */ /* 0x000fe2000bf06270 */
[----:B------:R-:W-:-:S08]  /*12d0*/  UMOV UR25, 0x55 ;  /* 0x0000005500197882 */ /* 0x000fd00000000000 */
[----:B------:R-:W-:Y:S05]  /*12e0*/  BRA.U !UP0, `(.L_x_18) ;  /* 0x0000000108d07547 */ /* 0x000fea000b800000 */
[----:B------:R-:W2:Y:S01]  /*12f0*/  LDCU.128 UR12, c[0x0][0xb10] ;  /* 0x00016200ff0c77ac */ /* 0x000ea20008000c00 */
[----:B------:R-:W3:Y:S01]  /*1300*/  LDCU UR6, c[0x0][0x370] ;  /* 0x00006e00ff0677ac */ /* 0x000ee20008000800 */
[----:B------:R-:W4:Y:S01]  /*1310*/  LDCU UR7, c[0x0][0x374] ;  /* 0x00006e80ff0777ac */ /* 0x000f220008000800 */
[----:B------:R-:W1:Y:S01]  /*1320*/  LDCU UR20, c[0x0][0xb0c] ;  /* 0x00016180ff1477ac */ /* 0x000e620008000800 */
[----:B------:R-:W1:Y:S01]  /*1330*/  LDCU UR22, c[0x0][0xb20] ;  /* 0x00016400ff1677ac */ /* 0x000e620008000800 */
[----:B------:R-:W1:Y:S01]  /*1340*/  LDCU.64 UR8, c[0x0][0xb28] ;  /* 0x00016500ff0877ac */ /* 0x000e620008000a00 */
[----:B--2---:R-:W-:Y:S02]  /*1350*/  UISETP.NE.AND UP3, UPT, UR14, 0x1, UPT ;  /* 0x000000010e00788c */ /* 0x004fe4000bf65270 */
[----:B----4-:R-:W-:Y:S02]  /*1360*/  UIMAD.WIDE.U32 UR10, UR7, UR15, URZ ;  /* 0x0000000f070a72a5 */ /* 0x010fe4000f8e00ff */
[----:B---3--:R-:W-:-:S02]  /*1370*/  UIMAD.WIDE.U32 UR16, UR6, UR12, URZ ;  /* 0x0000000c061072a5 */ /* 0x008fc4000f8e00ff */
[----:B-1----:R-:W-:Y:S02]  /*1380*/  UISETP.NE.AND UP0, UPT, UR20, 0x1, UPT ;  /* 0x000000011400788c */ /* 0x002fe4000bf05270 */
[----:B------:R-:W-:Y:S01]  /*1390*/  UIMAD.WIDE.U32 UR4, UR31, UR12, URZ ;  /* 0x0000000c1f0472a5 */ /* 0x000fe2000f8e00ff */
[----:B------:R-:W-:Y:S02]  /*13a0*/  UMOV UR10, UR11 ;  /* 0x0000000b000a7c82 */ /* 0x000fe40008000000 */
[----:B------:R-:W-:Y:S01]  /*13b0*/  UMOV UR16, UR17 ;  /* 0x0000001100107c82 */ /* 0x000fe20008000000 */
[----:B------:R-:W-:Y:S02]  /*13c0*/  @UP3 USHF.R.U32.HI UR7, URZ, UR22, UR10 ;  /* 0x00000016ff073299 */ /* 0x000fe4000801160a */
[----:B------:R-:W-:Y:S02]  /*13d0*/  UISETP.NE.AND UP2, UPT, UR19, 0x1, UPT ;  /* 0x000000011300788c */ /* 0x000fe4000bf45270 */
[----:B------:R-:W-:-:S02]  /*13e0*/  USHF.R.U32.HI UR5, URZ, UR13, UR5 ;  /* 0x0000000dff057299 */ /* 0x000fc40008011605 */
[----:B------:R-:W-:Y:S02]  /*13f0*/  @UP0 USHF.R.U32.HI UR6, URZ, UR13, UR16 ;  /* 0x0000000dff060299 */ /* 0x000fe40008011610 */
[----:B------:R-:W-:Y:S02]  /*1400*/  UIMAD.WIDE.U32 UR12, UR30, UR15, URZ ;  /* 0x0000000f1e0c72a5 */ /* 0x000fe4000f8e00ff */
[----:B------:R-:W-:Y:S02]  /*1410*/  UIMAD.WIDE.U32 UR10, UR7, UR8, URZ ;  /* 0x00000008070a72a5 */ /* 0x000fe4000f8e00ff */
[----:B------:R-:W-:Y:S02]  /*1420*/  UIMAD.WIDE.U32 UR16, UR6, UR8, URZ ;  /* 0x00000008061072a5 */ /* 0x000fe4000f8e00ff */
[----:B------:R-:W-:Y:S01]  /*1430*/  USEL UR5, UR31, UR5, !UP0 ;  /* 0x000000051f057287 */ /* 0x000fe2000c000000 */
[----:B------:R-:W-:Y:S02]  /*1440*/  UMOV UR4, UR13 ;  /* 0x0000000d00047c82 */ /* 0x000fe40008000000 */
[----:B------:R-:W-:Y:S01]  /*1450*/  UMOV UR10, UR11 ;  /* 0x0000000b000a7c82 */ /* 0x000fe20008000000 */
[----:B------:R-:W-:-:S02]  /*1460*/  USHF.R.U32.HI UR4, URZ, UR22, UR4 ;  /* 0x00000016ff047299 */ /* 0x000fc40008011604 */
[----:B------:R-:W-:Y:S01]  /*1470*/  @UP2 USHF.R.U32.HI UR7, URZ, UR9, UR10 ;  /* 0x00000009ff072299 */ /* 0x000fe2000801160a */
[----:B------:R-:W-:Y:S01]  /*1480*/  UMOV UR16, UR17 ;  /* 0x0000001100107c82 */ /* 0x000fe20008000000 */
[----:B------:R-:W-:Y:S02]  /*1490*/  USEL UR4, UR30, UR4, !UP3 ;  /* 0x000000041e047287 */ /* 0x000fe4000d800000 */
[----:B------:R-:W-:Y:S02]  /*14a0*/  @UP2 USHF.R.U32.HI UR6, URZ, UR9, UR16 ;  /* 0x00000009ff062299 */ /* 0x000fe40008011610 */
[----:B------:R-:W-:Y:S02]  /*14b0*/  UIMAD UR7, UR7, UR19, URZ ;  /* 0x00000013070772a4 */ /* 0x000fe4000f8e02ff */
[----:B------:R-:W-:Y:S02]  /*14c0*/  UIMAD UR12, UR6, UR19, URZ ;  /* 0x00000013060c72a4 */ /* 0x000fe4000f8e02ff */
[----:B------:R-:W-:-:S02]  /*14d0*/  UISETP.GE.AND UP0, UPT, UR4, UR7, UPT ;  /* 0x000000070400728c */ /* 0x000fc4000bf06270 */
[----:B------:R-:W-:Y:S02]  /*14e0*/  UIMAD.WIDE.U32 UR10, UR4, UR8, URZ ;  /* 0x00000008040a72a5 */ /* 0x000fe4000f8e00ff */
[----:B------:R-:W-:Y:S02]  /*14f0*/  UISETP.GE.OR UP0, UPT, UR5, UR12, UP0 ;  /* 0x0000000c0500728c */ /* 0x000fe40008706670 */
[----:B------:R-:W-:Y:S02]  /*1500*/  UIMAD.WIDE.U32 UR12, UR5, UR8, URZ ;  /* 0x00000008050c72a5 */ /* 0x000fe4000f8e00ff */
[----:B------:R-:W-:Y:S01]  /*1510*/  UIADD3 UR10, UPT, UPT, -UR4, URZ, URZ ;  /* 0x000000ff040a7290 */ /* 0x000fe2000fffe1ff */
[----:B------:R-:W-:Y:S01]  /*1520*/  UMOV UR8, UR11 ;  /* 0x0000000b00087c82 */ /* 0x000fe20008000000 */
[----:B------:R-:W-:Y:S02]  /*1530*/  UIADD3 UR11, UPT, UPT, -UR5, URZ, URZ ;  /* 0x000000ff050b7290 */ /* 0x000fe4000fffe1ff */
[----:B------:R-:W-:-:S03]  /*1540*/  USHF.R.U32.HI UR8, URZ, UR9, UR8 ;  /* 0x00000009ff087299 */ /* 0x000fc60008011608 */
[----:B------:R-:W-:Y:S01]  /*1550*/  @!UP0 UMOV UR7, UR13 ;  /* 0x0000000d00078c82 */ /* 0x000fe20008000000 */
[----:B------:R-:W-:Y:S02]  /*1560*/  UIMAD UR30, UR14, UR10, UR30 ;  /* 0x0000000a0e1e72a4 */ /* 0x000fe4000f8e021e */
[----:B------:R-:W-:Y:S02]  /*1570*/  USEL UR8, UR4, UR8, !UP2 ;  /* 0x0000000804087287 */ /* 0x000fe4000d000000 */
[----:B------:R-:W-:Y:S02]  /*1580*/  @!UP0 USHF.R.U32.HI UR7, URZ, UR9, UR7 ;  /* 0x00000009ff078299 */ /* 0x000fe40008011607 */
[----:B------:R-:W-:Y:S02]  /*1590*/  UIADD3 UR9, UPT, UPT, -UR8, URZ, URZ ;  /* 0x000000ff08097290 */ /* 0x000fe4000fffe1ff */
[----:B------:R-:W-:Y:S02]  /*15a0*/  @!UP0 USEL UR7, UR5, UR7, !UP2 ;  /* 0x0000000705078287 */ /* 0x000fe4000d000000 */
[----:B------:R-:W-:-:S02]  /*15b0*/  UIMAD UR9, UR19, UR9, UR4 ;  /* 0x00000009130972a4 */ /* 0x000fc4000f8e0204 */
[----:B------:R-:W-:Y:S02]  /*15c0*/  @!UP0 UIADD3 UR8, UPT, UPT, UR8, -UR7, URZ ;  /* 0x8000000708088290 */ /* 0x000fe4000fffe0ff */
[----:B------:R-:W-:Y:S02]  /*15d0*/  @!UP0 UIMAD UR6, UR9, UR6, UR7 ;  /* 0x00000006090682a4 */ /* 0x000fe4000f8e0207 */
[----:B------:R-:W-:Y:S02]  /*15e0*/  @!UP0 UIMAD UR4, UR8, UR19, UR5 ;  /* 0x00000013080482a4 */ /* 0x000fe4000f8e0205 */
[----:B------:R-:W-:Y:S02]  /*15f0*/  UIMAD UR31, UR20, UR11, UR31 ;  /* 0x0000000b141f72a4 */ /* 0x000fe4000f8e021f */
[----:B------:R-:W-:Y:S01]  /*1600*/  UIMAD UR30, UR4, UR14, UR30 ;  /* 0x0000000e041e72a4 */ /* 0x000fe2000f8e021e */
[----:B------:R-:W-:Y:S02]  /*1610*/  @!UP0 UMOV UR5, UR6 ;  /* 0x0000000600058c82 */ /* 0x000fe40008000000 */
[----:B------:R-:W-:-:S12]  /*1620*/  UIMAD UR31, UR5, UR20, UR31 ;  /* 0x00000014051f72a4 */ /* 0x000fd8000f8e021f */
.L_x_18:
[----:B------:R-:W-:Y:S02]  /*1630*/  UISETP.NE.AND UP2, UPT, UR23, 0x1, UPT ;  /* 0x000000011700788c */ /* 0x000fe4000bf45270 */
[----:B------:R-:W-:Y:S02]  /*1640*/  ULOP3.LUT UR21, UR21, 0xffff, URZ, 0xc0, !UPT ;  /* 0x0000ffff15157892 */ /* 0x000fe4000f8ec0ff */
[----:B------:R-:W-:Y:S02]  /*1650*/  UISETP.NE.AND UP0, UPT, UR18, 0x2, UPT ;  /* 0x000000021200788c */ /* 0x000fe4000bf05270 */
[----:B------:R-:W-:Y:S02]  /*1660*/  ULOP3.LUT UR24, UR24, 0x1800, URZ, 0xc0, !UPT ;  /* 0x0000180018187892 */ /* 0x000fe4000f8ec0ff */
[----:B------:R-:W-:Y:S02]  /*1670*/  ULOP3.LUT UR46, UR46, 0x80, URZ, 0xc0, !UPT ;  /* 0x000000802e2e7892 */ /* 0x000fe4000f8ec0ff */
[----:B------:R-:W-:Y:S01]  /*1680*/  USHF.L.U32 UR21, UR25, UR21, URZ ;  /* 0x0000001519157299 */ /* 0x000fe200080006ff */
[----:B------:R-:W-:Y:S11]  /*1690*/  BRA.U UP2, `(.L_x_19) ;  /* 0x0000000102407547 */ /* 0x000ff6000b800000 */
[----:B------:R-:W2:Y:S01]  /*16a0*/  LDCU.128 UR8, c[0x0][0xb10] ;  /* 0x00016200ff0877ac */ /* 0x000ea20008000c00 */
[----:B------:R-:W3:Y:S01]  /*16b0*/  LDCU UR12, c[0x0][0xb0c] ;  /* 0x00016180ff0c77ac */ /* 0x000ee20008000800 */
[----:B------:R-:W4:Y:S01]  /*16c0*/  LDCU UR13, c[0x0][0xb20] ;  /* 0x00016400ff0d77ac */ /* 0x000f220008000800 */
[----:B--2---:R-:W-:Y:S02]  /*16d0*/  UIMAD.WIDE.U32 UR4, UR31, UR8, URZ ;  /* 0x000000081f0472a5 */ /* 0x004fe4000f8e00ff */
[----:B------:R-:W-:Y:S02]  /*16e0*/  UIMAD.WIDE.U32 UR6, UR30, UR11, URZ ;  /* 0x0000000b1e0672a5 */ /* 0x000fe4000f8e00ff */
[----:B---3--:R-:W-:Y:S02]  /*16f0*/  UISETP.NE.AND UP2, UPT, UR12, 0x1, UPT ;  /* 0x000000010c00788c */ /* 0x008fe4000bf45270 */
[----:B------:R-:W-:-:S03]  /*1700*/  USHF.R.U32.HI UR5, URZ, UR9, UR5 ;  /* 0x00000009ff057299 */ /* 0x000fc60008011605 */
[----:B------:R-:W-:Y:S01]  /*1710*/  UMOV UR4, UR7 ;  /* 0x0000000700047c82 */ /* 0x000fe20008000000 */
[----:B------:R-:W-:Y:S02]  /*1720*/  USEL UR5, UR31, UR5, !UP2 ;  /* 0x000000051f057287 */ /* 0x000fe4000d000000 */
[----:B------:R-:W-:Y:S02]  /*1730*/  UISETP.NE.AND UP2, UPT, UR10, 0x1, UPT ;  /* 0x000000010a00788c */ /* 0x000fe4000bf45270 */
[----:B----4-:R-:W-:-:S04]  /*1740*/  USHF.R.U32.HI UR4, URZ, UR13, UR4 ;  /* 0x0000000dff047299 */ /* 0x010fc80008011604 */
[----:B------:R-:W-:-:S04]  /*1750*/  USEL UR4, UR30, UR4, !UP2 ;  /* 0x000000041e047287 */ /* 0x000fc8000d000000 */
[----:B------:R-:W-:Y:S02]  /*1760*/  UIADD3 UR6, UPT, UPT, UR5, -UR4, URZ ;  /* 0x8000000405067290 */ /* 0x000fe4000fffe0ff */
[----:B------:R-:W-:Y:S02]  /*1770*/  UIADD3 UR4, UPT, UPT, -UR5, UR4, URZ ;  /* 0x0000000405047290 */ /* 0x000fe4000fffe1ff */
[----:B------:R-:W-:Y:S02]  /*1780*/  UIMAD UR30, UR6, UR10, UR30 ;  /* 0x0000000a061e72a4 */ /* 0x000fe4000f8e021e */
[----:B------:R-:W-:-:S12]  /*1790*/  UIMAD UR31, UR4, UR12, UR31 ;  /* 0x0000000c041f72a4 */ /* 0x000fd8000f8e021f */
.L_x_19:
[----:B------:R-:W-:Y:S05]  /*17a0*/  BRA.U !UP6, `(.L_x_20) ;  /* 0x000000010e0c7547 */ /* 0x000fea000b800000 */
[----:B------:R-:W-:Y:S01]  /*17b0*/  UCGABAR_WAIT ;  /* 0x0000000000007dc7 */ /* 0x000fe20008000000 */
[----:B------:R-:W-:Y:S01]  /*17c0*/  CCTL.IVALL ;  /* 0x00000000ff00798f */ /* 0x000fe20002000000 */
[----:B------:R-:W-:Y:S05]  /*17d0*/  BRA `(.L_x_21) ;  /* 0x0000000000047947 */ /* 0x000fea0003800000 */
.L_x_20:
[----:B------:R-:W-:Y:S06]  /*17e0*/  BAR.SYNC.DEFER_BLOCKING 0x0 ;  /* 0x0000000000007b1d */ /* 0x000fec0000010000 */
.L_x_21:
[----:B------:R-:W-:Y:S05]  /*17f0*/  BRA.U UP0, `(.L_x_22) ;  /* 0x0000001500047547 */ /* 0x000fea000b800000 */
[----:B------:R-:W2:Y:S01]  /*1800*/  LDCU UR6, c[0x0][0x38c] ;  /* 0x00007180ff0677ac */ /* 0x000ea20008000800 */
[----:B------:R-:W-:Y:S01]  /*1810*/  PLOP3.LUT P1, PT, PT, PT, UP4, 0x80, 0x8 ;  /* 0x000000000008781c */ /* 0x000fe20003f2f048 */
[----:B------:R-:W-:Y:S01]  /*1820*/  IMAD.MOV.U32 R12, RZ, RZ, 0x1 ;  /* 0x00000001ff0c7424 */ /* 0x000fe200078e00ff */
[----:B------:R-:W-:Y:S02]  /*1830*/  ISETP.NE.AND P2, PT, R0, RZ, P3 ;  /* 0x000000ff0000720c */ /* 0x000fe40001f45270 */
[----:B------:R-:W-:Y:S02]  /*1840*/  CS2R R10, SRZ ;  /* 0x00000000000a7805 */ /* 0x000fe4000001ff00 */
[----:B------:R-:W-:Y:S01]  /*1850*/  PLOP3.LUT P1, PT, P1, PT, PT, 0x8, 0x80 ;  /* 0x000000000080781c */ /* 0x000fe20000f2e170 */
[----:B------:R-:W-:Y:S01]  /*1860*/  IMAD.MOV.U32 R9, RZ, RZ, RZ ;  /* 0x000000ffff097224 */ /* 0x000fe200078e00ff */
[----:B------:R-:W3:Y:S01]  /*1870*/  LDCU UR39, c[0x0][0x370] ;  /* 0x00006e00ff2777ac */ /* 0x000ee20008000800 */
[----:B------:R-:W-:Y:S01]  /*1880*/  IMAD.MOV.U32 R8, RZ, RZ, 0x1 ;  /* 0x00000001ff087424 */ /* 0x000fe200078e00ff */
[----:B------:R-:W4:Y:S01]  /*1890*/  LDCU.64 UR26, c[0x0][0x348] ;  /* 0x00006900ff1a77ac */ /* 0x000f220008000a00 */
[----:B------:R-:W-:Y:S01]  /*18a0*/  ULEA.HI UR44, UR24, UR46, URZ, 0x1a ;  /* 0x0000002e182c7291 */ /* 0x000fe2000f8fd0ff */
[----:B------:R-:W1:Y:S01]  /*18b0*/  LDCU UR38, c[0x0][0x374] ;  /* 0x00006e80ff2677ac */ /* 0x000e620008000800 */
[----:B--2---:R-:W-:-:S02]  /*18c0*/  UIADD3 UR5, UPT, UPT, UR6, 0x3f, URZ ;  /* 0x0000003f06057890 */ /* 0x004fc4000fffe0ff */
[----:B------:R-:W-:Y:S02]  /*18d0*/  UIADD3 UR48, UPT, UPT, UR6, 0x7e, URZ ;  /* 0x0000007e06307890 */ /* 0x000fe4000fffe0ff */
[----:B------:R-:W-:-:S04]  /*18e0*/  USHF.R.S32.HI UR4, URZ, 0x1f, UR5 ;  /* 0x0000001fff047899 */ /* 0x000fc80008011405 */
[----:B------:R-:W-:Y:S02]  /*18f0*/  ULEA.HI UR4, UR4, UR5, URZ, 0x6 ;  /* 0x0000000504047291 */ /* 0x000fe4000f8f30ff */
[----:B------:R-:W-:Y:S02]  /*1900*/  UIADD3 UR5, UPT, UPT, UR6, -0x1, URZ ;  /* 0xffffffff06057890 */ /* 0x000fe4000fffe0ff */
[----:B------:R-:W-:Y:S02]  /*1910*/  USHF.R.S32.HI UR41, URZ, 0x6, UR4 ;  /* 0x00000006ff297899 */ /* 0x000fe40008011404 */
[----:B------:R-:W-:Y:S02]  /*1920*/  UISETP.GE.U32.AND UP1, UPT, UR5, -0x7f, UPT ;  /* 0xffffff810500788c */ /* 0x000fe4000bf26070 */
[----:B------:R-:W-:Y:S01]  /*1930*/  UISETP.LT.U32.AND UP0, UPT, UR41, 0x5, UPT ;  /* 0x000000052900788c */ /* 0x000fe2000bf01070 */
[----:B------:R-:W-:-:S03]  /*1940*/  UMOV UR5, URZ ;  /* 0x000000ff00057c82 */ /* 0x000fc60008000000 */
[----:B------:R-:W-:Y:S02]  /*1950*/  USEL UR40, UR41, 0x5, UP0 ;  /* 0x0000000529287887 */ /* 0x000fe40008000000 */
[----:B------:R-:W-:Y:S02]  /*1960*/  UISETP.NE.AND UP0, UPT, UR18, URZ, UPT ;  /* 0x000000ff1200728c */ /* 0x000fe4000bf05270 */
[----:B------:R-:W-:Y:S02]  /*1970*/  UIADD3 UR4, UPT, UPT, UR40, -0x1, URZ ;  /* 0xffffffff28047890 */ /* 0x000fe4000fffe0ff */
[----:B------:R-:W-:Y:S02]  /*1980*/  @UP1 UIADD3 UR4, UPT, UPT, UR40, URZ, URZ ;  /* 0x000000ff28041290 */ /* 0x000fe4000fffe0ff */
[----:B------:R-:W-:Y:S02]  /*1990*/  USEL UR25, UR45, 0x2, UP0 ;  /* 0x000000022d197887 */ /* 0x000fe40008000000 */
[----:B------:R-:W-:-:S02]  /*19a0*/  UIADD3 UR45, UPT, UPT, UR41, -UR40, URZ ;  /* 0x80000028292d7290 */ /* 0x000fc4000fffe0ff */
[----:B------:R-:W-:Y:S02]  /*19b0*/  UIADD3 UR28, UPT, UPT, UR4, 0x1, URZ ;  /* 0x00000001041c7890 */ /* 0x000fe4000fffe0ff */
[----:B-1-34-:R-:W-:-:S12]  /*19c0*/  UIADD3 UR43, UPT, UPT, -UR4, URZ, URZ ;  /* 0x000000ff042b7290 */ /* 0x01afd8000fffe1ff */
.L_x_42:
[----:B------:R-:W-:Y:S01]  /*19d0*/  UISETP.NE.AND UP0, UPT, UR47, URZ, UPT ;  /* 0x000000ff2f00728c */ /* 0x000fe2000bf05270 */
[----:B-1----:R-:W1:Y:S08]  /*19e0*/  S2UR UR47, SR_CgaCtaId ;  /* 0x00000000002f79c3 */ /* 0x002e700000008800 */
[----:B------:R-:W-:Y:S05]  /*19f0*/  BRA.U UP0, `(.L_x_23) ;  /* 0x0000000100347547 */ /* 0x000fea000b800000 */
[----:B------:R-:W2:Y:S01]  /*1a00*/  S2R R0, SR_CgaCtaId ;  /* 0x0000000000007919 */ /* 0x000ea20000008800 */
[----:B------:R-:W-:Y:S02]  /*1a10*/  MOV R3, 0x400 ;  /* 0x0000040000037802 */ /* 0x000fe40000000f00 */
[----:B------:R-:W-:Y:S02]  /*1a20*/  SHF.L.U32 R2, R8, 0x1f, RZ ;  /* 0x0000001f08027819 */ /* 0x000fe400000006ff */
[----:B--2---:R-:W-:-:S05]  /*1a30*/  LEA R0, R0, R3, 0x18 ;  /* 0x0000000300007211 */ /* 0x004fca00078ec0ff */
[----:B------:R-:W-:-:S04]  /*1a40*/  IMAD R3, R9, 0x8, R0 ;  /* 0x0000000809037824 */ /* 0x000fc800078e0200 */
[----:B------:R-:W2:Y:S02]  /*1a50*/  SYNCS.PHASECHK.TRANS64.TRYWAIT P0, [R3+URZ+0xf0], R2 ;  /* 0x0000f002030075a7 */ /* 0x000ea400080011ff */
[----:B--2---:R-:W-:Y:S05]  /*1a60*/  @!P0 BRA `(.L_x_24) ;  /* 0x000000a000588947 */ /* 0x004fea0003800000 */
.L_x_148:
[----:B------:R-:W-:Y:S01]  /*1a70*/  VIADD R9, R9, 0x1 ;  /* 0x0000000109097836 */ /* 0x000fe20000000000 */
[----:B------:R2:W-:Y:S04]  /*1a80*/  SYNCS.ARRIVE.TRANS64.A1T0 RZ, [R3+URZ+0xe0], RZ ;  /* 0x0000e0ff03ff79a7 */ /* 0x0005e800081000ff */
[----:B------:R-:W-:-:S04]  /*1a90*/  ISETP.NE.AND P0, PT, R9, 0x2, PT ;  /* 0x000000020900780c */ /* 0x000fc80003f05270 */
[----:B------:R-:W-:Y:S02]  /*1aa0*/  SEL R9, R9, RZ, P0 ;  /* 0x000000ff09097207 */ /* 0x000fe40000000000 */
[----:B--2---:R-:W-:-:S04]  /*1ab0*/  SEL R3, RZ, 0x1, P0 ;  /* 0x00000001ff037807 */ /* 0x004fc80000000000 */
[----:B------:R-:W-:-:S07]  /*1ac0*/  LOP3.LUT R8, R8, R3, RZ, 0x3c, !PT ;  /* 0x0000000308087212 */ /* 0x000fce00078e3cff */
.L_x_23:
[----:B------:R-:W-:Y:S01]  /*1ad0*/  UMOV UR6, 0x400 ;  /* 0x0000040000067882 */ /* 0x000fe20000000000 */
[----:B------:R-:W-:Y:S01]  /*1ae0*/  UISETP.GE.U32.AND UP0, UPT, UR48, 0x7f, UPT ;  /* 0x0000007f3000788c */ /* 0x000fe2000bf06070 */
[----:B------:R-:W-:Y:S01]  /*1af0*/  SHF.L.U32 R0, R12, 0x1f, RZ ;  /* 0x0000001f0c007819 */ /* 0x000fe200000006ff */
[----:B-1----:R-:W-:Y:S02]  /*1b00*/  ULEA UR6, UR47, UR6, 0x18 ;  /* 0x000000062f067291 */ /* 0x002fe4000f8ec0ff */
[----:B------:R-:W-:Y:S02]  /*1b10*/  ULEA UR11, UR30, UR44, 0x8 ;  /* 0x0000002c1e0b7291 */ /* 0x000fe4000f8e40ff */
[----:B------:R-:W-:Y:S01]  /*1b20*/  ULEA UR4, UR5, UR6, 0x3 ;  /* 0x0000000605047291 */ /* 0x000fe2000f8e18ff */
[----:B------:R-:W-:-:S08]  /*1b30*/  UMOV UR7, URZ ;  /* 0x000000ff00077c82 */ /* 0x000fd00008000000 */
[----:B------:R1:W2:Y:S01]  /*1b40*/  SYNCS.PHASECHK.TRANS64.TRYWAIT P0, [UR4+0x28], R0 ;  /* 0x00002800ff0075a7 */ /* 0x0002a20008001104 */
[----:B------:R-:W-:-:S04]  /*1b50*/  ULEA.HI UR4, UR31, UR31, URZ, 0x1 ;  /* 0x0000001f1f047291 */ /* 0x000fc8000f8f08ff */
[----:B------:R-:W-:-:S04]  /*1b60*/  USHF.L.U32 UR4, UR4, 0x7, URZ ;  /* 0x0000000704047899 */ /* 0x000fc800080006ff */
[----:B------:R-:W-:Y:S01]  /*1b70*/  ULOP3.LUT UR35, UR46, 0xffffff00, UR4, 0xf8, !UPT ;  /* 0xffffff002e237892 */ /* 0x000fe2000f8ef804 */
[----:B------:R-:W-:Y:S11]  /*1b80*/  BRA.U !UP0, `(.L_x_25) ;  /* 0x0000000108c87547 */ /* 0x000ff6000b800000 */
[----:B------:R-:W-:Y:S01]  /*1b90*/  UMOV UR13, UR43 ;  /* 0x0000002b000d7c82 */ /* 0x000fe20008000000 */
[----:B------:R-:W-:Y:S01]  /*1ba0*/  UMOV UR4, UR5 ;  /* 0x0000000500047c82 */ /* 0x000fe20008000000 */
[----:B------:R-:W-:-:S05]  /*1bb0*/  UMOV UR34, URZ ;  /* 0x000000ff00227c82 */ /* 0x000fca0008000000 */
.L_x_31:
[----:B------:R-:W-:Y:S01]  /*1bc0*/  ULEA UR33, UR4, UR6, 0x3 ;  /* 0x0000000604217291 */ /* 0x000fe2000f8e18ff */
[----:B------:R-:W-:Y:S01]  /*1bd0*/  @P3 MOV R2, 0x10000 ;  /* 0x0001000000023802 */ /* 0x000fe20000000f00 */
[----:B--234-:R-:W-:Y:S10]  /*1be0*/  @P0 BRA `(.L_x_26) ;  /* 0x00000000000c0947 */ /* 0x01cff40003800000 */
[----:B------:R-:W-:-:S04]  /*1bf0*/  SHF.L.U32 R3, R12, 0x1f, RZ ;  /* 0x0000001f0c037819 */ /* 0x000fc800000006ff */
[----:B------:R-:W2:Y:S02]  /*1c00*/  SYNCS.PHASECHK.TRANS64.TRYWAIT P0, [UR33+0x28], R3 ;  /* 0x00002803ff0075a7 */ /* 0x000ea40008001121 */
[----:B--2---:R-:W-:Y:S05]  /*1c10*/  @!P0 BRA `(.L_x_27) ;  /* 0x000000a000008947 */ /* 0x004fea0003800000 */
.L_x_26:
[----:B------:R2:W-:Y:S01]  /*1c20*/  @P3 SYNCS.ARRIVE.TRANS64 RZ, [UR33], R2 ;  /* 0x00000002ffff39a7 */ /* 0x0005e20008000021 */
[----:B------:R-:W-:Y:S02]  /*1c30*/  ULOP3.LUT UR5, UR25, 0x2, URZ, 0xfc, !UPT ;  /* 0x0000000219057892 */ /* 0x000fe4000f8efcff */
[----:B------:R-:W-:Y:S02]  /*1c40*/  UIADD3 UR13, UPT, UPT, UR13, 0x1, URZ ;  /* 0x000000010d0d7890 */ /* 0x000fe4000fffe0ff */
[----:B------:R-:W-:Y:S02]  /*1c50*/  UISETP.NE.AND UP0, UPT, UR5, 0x2, UPT ;  /* 0x000000020500788c */ /* 0x000fe4000bf05270 */
[----:B------:R-:W-:-:S07]  /*1c60*/  UISETP.NE.AND UP2, UPT, UR13, 0x1, UPT ;  /* 0x000000010d00788c */ /* 0x000fce000bf45270 */
[----:B------:R-:W-:Y:S05]  /*1c70*/  BRA.U UP0, `(.L_x_28) ;  /* 0x0000000100047547 */ /* 0x000fea000b800000 */
[----:B------:R-:W-:Y:S05]  /*1c80*/  BPT.TRAP 0x1 ;  /* 0x000000040000795c */ /* 0x000fea0000300000 */
.L_x_28:
[----:B------:R-:W-:Y:S04]  /*1c90*/  BSSY.RECONVERGENT B0, `(.L_x_29) ;  /* 0x0000003000007945 */ /* 0x000fe80003800200 */
[----:B------:R-:W-:Y:S05]  /*1ca0*/  @!P2 BRA `(.L_x_30) ;  /* 0x000000000004a947 */ /* 0x000fea0003800000 */
[----:B------:R-:W-:Y:S05]  /*1cb0*/  BPT.TRAP 0x1 ;  /* 0x000000040000795c */ /* 0x000fea0000300000 */
.L_x_30:
[----:B------:R-:W-:Y:S05]  /*1cc0*/  BSYNC.RECONVERGENT B0 ;  /* 0x0000000000007941 */ /* 0x000fea0003800200 */
.L_x_29:
[----:B------:R-:W-:Y:S02]  /*1cd0*/  UIADD3 UR5, UPT, UPT, UR4, 0x1, URZ ;  /* 0x0000000104057890 */ /* 0x000fe4000fffe0ff */
[----:B------:R-:W-:Y:S02]  /*1ce0*/  ULEA UR32, UR4, UR6, 0xe ;  /* 0x0000000604207291 */ /* 0x000fe4000f8e70ff */
[----:B------:R-:W-:Y:S02]  /*1cf0*/  UISETP.NE.AND UP0, UPT, UR5, 0x5, UPT ;  /* 0x000000050500788c */ /* 0x000fe4000bf05270 */
[----:B------:R-:W-:Y:S02]  /*1d00*/  ULEA UR4, UR4, UR24, 0xd ;  /* 0x0000001804047291 */ /* 0x000fe4000f8e68ff */
[----:B------:R-:W-:Y:S02]  /*1d10*/  USEL UR8, URZ, 0x1, UP0 ;  /* 0x00000001ff087887 */ /* 0x000fe40008000000 */
[----:B------:R-:W-:-:S02]  /*1d20*/  USEL UR5, UR5, URZ, UP0 ;  /* 0x000000ff05057287 */ /* 0x000fc40008000000 */
[----:B------:R-:W-:Y:S02]  /*1d30*/  UIADD3 UR16, UP1, UPT, UR26, 0x80, URZ ;  /* 0x000000801a107890 */ /* 0x000fe4000ff3e0ff */
[----:B------:R-:W-:Y:S01]  /*1d40*/  ULEA UR4, UR4, UR6, 0x1 ;  /* 0x0000000604047291 */ /* 0x000fe2000f8e08ff */
[----:B------:R-:W-:Y:S01]  /*1d50*/  LOP3.LUT R12, R12, UR8, RZ, 0x3c, !PT ;  /* 0x000000080c0c7c12 */ /* 0x000fe2000f8e3cff */
[----:B------:R-:W-:Y:S02]  /*1d60*/  UIADD3 UR14, UP0, UPT, UR26, 0x180, URZ ;  /* 0x000001801a0e7890 */ /* 0x000fe4000ff1e0ff */
[----:B------:R-:W-:Y:S01]  /*1d70*/  ULEA UR7, UR5, UR6, 0x3 ;  /* 0x0000000605077291 */ /* 0x000fe2000f8e18ff */
[----:B-1----:R-:W-:Y:S01]  /*1d80*/  SHF.L.U32 R0, R12, 0x1f, RZ ;  /* 0x0000001f0c007819 */ /* 0x002fe200000006ff */
[----:B------:R-:W-:Y:S02]  /*1d90*/  ULOP3.LUT UR33, UR33, 0xfefffff8, URZ, 0xc0, !UPT ;  /* 0xfefffff821217892 */ /* 0x000fe4000f8ec0ff */
[----:B------:R-:W-:-:S02]  /*1da0*/  UIADD3.X UR17, UPT, UPT, URZ, UR27, URZ, UP1, !UPT ;  /* 0x0000001bff117290 */ /* 0x000fc40008ffe4ff */
[----:B------:R-:W-:Y:S02]  /*1db0*/  UIADD3 UR32, UPT, UPT, UR32, 0x10800, URZ ;  /* 0x0001080020207890 */ /* 0x000fe4000fffe0ff */
[----:B------:R-:W-:Y:S01]  /*1dc0*/  UIADD3 UR8, UPT, UPT, UR4, 0x24800, URZ ;  /* 0x0002480004087890 */ /* 0x000fe2000fffe0ff */
[----:B------:R3:W4:Y:S01]  /*1dd0*/  SYNCS.PHASECHK.TRANS64.TRYWAIT P0, [UR7+0x28], R0 ;  /* 0x00002800ff0075a7 */ /* 0x0007220008001107 */
[----:B------:R-:W-:Y:S02]  /*1de0*/  UIADD3.X UR15, UPT, UPT, URZ, UR27, URZ, UP0, !UPT ;  /* 0x0000001bff0f7290 */ /* 0x000fe400087fe4ff */
[----:B------:R-:W-:Y:S01]  /*1df0*/  UPRMT UR4, URZ, 0x5410, UR21 ;  /* 0x00005410ff047896 */ /* 0x000fe20008000015 */
[----:B------:R-:W-:Y:S01]  /*1e00*/  UMOV UR18, 0x0 ;  /* 0x0000000000127882 */ /* 0x000fe20000000000 */
[----:B------:R-:W-:Y:S01]  /*1e10*/  UMOV UR19, 0x10000000 ;  /* 0x1000000000137882 */ /* 0x000fe20000000000 */
[----:B------:R-:W-:Y:S01]  /*1e20*/  UMOV UR10, UR34 ;  /* 0x00000022000a7c82 */ /* 0x000fe20008000000 */
[----:B------:R-:W-:Y:S01]  /*1e30*/  UMOV UR12, UR36 ;  /* 0x00000024000c7c82 */ /* 0x000fe20008000000 */
[----:B------:R-:W-:Y:S01]  /*1e40*/  UMOV UR9, UR33 ;  /* 0x0000002100097c82 */ /* 0x000fe20008000000 */
[----:B------:R1:W-:Y:S01]  /*1e50*/  UTMALDG.3D.2CTA [UR32], [UR16], desc[UR18] ;  /* 0x00001220100075b4 */ /* 0x0003e20008211000 */
[----:B------:R-:W-:-:S02]  /*1e60*/  UMOV UR7, UR28 ;  /* 0x0000001c00077c82 */ /* 0x000fc40008000000 */
[----:B------:R2:W-:Y:S01]  /*1e70*/  UTMALDG.3D.MULTICAST.2CTA [UR8], [UR14], UR4, desc[UR18] ;  /* 0x000012080e0073b4 */ /* 0x0005e20008211804 */
[----:B-1----:R-:W-:Y:S01]  /*1e80*/  UIADD3 UR34, UPT, UPT, UR34, 0x40, URZ ;  /* 0x0000004022227890 */ /* 0x002fe2000fffe0ff */
[----:B--2---:R-:W-:Y:S01]  /*1e90*/  UMOV UR4, UR5 ;  /* 0x0000000500047c82 */ /* 0x004fe20008000000 */
[----:B------:R-:W-:Y:S10]  /*1ea0*/  BRA.U UP2, `(.L_x_31) ;  /* 0xfffffffd02447547 */ /* 0x000ff4000b83ffff */
.L_x_25:
[----:B------:R-:W-:Y:S01]  /*1eb0*/  ULEA UR4, UR5, UR6, 0x3 ;  /* 0x0000000605047291 */ /* 0x000fe2000f8e18ff */
[----:B-1-3--:R-:W-:Y:S01]  /*1ec0*/  SHF.L.U32 R0, R12, 0x1f, RZ ;  /* 0x0000001f0c007819 */ /* 0x00afe200000006ff */
[----:B------:R-:W-:Y:S01]  /*1ed0*/  @!P1 SYNCS.ARRIVE.TRANS64.A1T0 RZ, [UR6+0x98], RZ ;  /* 0x000098ffffff99a7 */ /* 0x000fe20008100006 */
[----:B------:R-:W-:-:S06]  /*1ee0*/  UISETP.GT.AND UP0, UPT, UR41, UR40, UPT ;  /* 0x000000282900728c */ /* 0x000fcc000bf04270 */
[----:B--2-4-:R1:W2:Y:S03]  /*1ef0*/  SYNCS.PHASECHK.TRANS64.TRYWAIT P0, [UR4+0x28], R0 ;  /* 0x00002800ff0075a7 */ /* 0x0142a60008001104 */
[----:B------:R-:W-:Y:S05]  /*1f00*/  BRA.U !UP0, `(.L_x_32) ;  /* 0x0000000108c87547 */ /* 0x000fea000b800000 */
[----:B------:R-:W-:Y:S01]  /*1f10*/  UIADD3 UR13, UPT, UPT, UR45, UR7, URZ ;  /* 0x000000072d0d7290 */ /* 0x000fe2000fffe0ff */
[----:B------:R-:W-:-:S11]  /*1f20*/  UMOV UR4, UR5 ;  /* 0x0000000500047c82 */ /* 0x000fd60008000000 */
.L_x_38:
[----:B------:R-:W-:Y:S01]  /*1f30*/  ULEA UR17, UR4, UR6, 0x3 ;  /* 0x0000000604117291 */ /* 0x000fe2000f8e18ff */
[----:B--2---:R-:W-:Y:S01]  /*1f40*/  @P3 MOV R2, 0x10000 ;  /* 0x0001000000023802 */ /* 0x004fe20000000f00 */
[----:B--2-4-:R-:W-:Y:S10]  /*1f50*/  @P0 BRA `(.L_x_33) ;  /* 0x00000000000c0947 */ /* 0x014ff40003800000 */
[----:B------:R-:W-:-:S04]  /*1f60*/  SHF.L.U32 R3, R12, 0x1f, RZ ;  /* 0x0000001f0c037819 */ /* 0x000fc800000006ff */
[----:B------:R-:W2:Y:S02]  /*1f70*/  SYNCS.PHASECHK.TRANS64.TRYWAIT P0, [UR17+0x28], R3 ;  /* 0x00002803ff0075a7 */ /* 0x000ea40008001111 */
[----:B--2---:R-:W-:Y:S05]  /*1f80*/  @!P0 BRA `(.L_x_34) ;  /* 0x0000009c003c8947 */ /* 0x004fea0003800000 */
.L_x_33:
[----:B------:R2:W-:Y:S01]  /*1f90*/  @P3 SYNCS.ARRIVE.TRANS64 RZ, [UR17], R2 ;  /* 0x00000002ffff39a7 */ /* 0x0005e20008000011 */
[----:B------:R-:W-:-:S04]  /*1fa0*/  ULOP3.LUT UR5, UR25, 0x2, URZ, 0xfc, !UPT ;  /* 0x0000000219057892 */ /* 0x000fc8000f8efcff */
[----:B------:R-:W-:-:S09]  /*1fb0*/  UISETP.NE.AND UP0, UPT, UR5, 0x2, UPT ;  /* 0x000000020500788c */ /* 0x000fd2000bf05270 */
[----:B------:R-:W-:Y:S05]  /*1fc0*/  BRA.U UP0, `(.L_x_35) ;  /* 0x0000000100047547 */ /* 0x000fea000b800000 */
[----:B------:R-:W-:Y:S05]  /*1fd0*/  BPT.TRAP 0x1 ;  /* 0x000000040000795c */ /* 0x000fea0000300000 */
.L_x_35:
[----:B------:R-:W-:Y:S04]  /*1fe0*/  BSSY.RECONVERGENT B0, `(.L_x_36) ;  /* 0x0000003000007945 */ /* 0x000fe80003800200 */
[----:B------:R-:W-:Y:S05]  /*1ff0*/  @!P2 BRA `(.L_x_37) ;  /* 0x000000000004a947 */ /* 0x000fea0003800000 */
[----:B------:R-:W-:Y:S05]  /*2000*/  BPT.TRAP 0x1 ;  /* 0x000000040000795c */ /* 0x000fea0000300000 */
.L_x_37:
[----:B------:R-:W-:Y:S05]  /*2010*/  BSYNC.RECONVERGENT B0 ;  /* 0x0000000000007941 */ /* 0x000fea0003800200 */
.L_x_36:
        /* <DEDUP_REMOVED lines=9> */
[----:B------:R-:W-:Y:S02]  /*20b0*/  USHF.L.U32 UR18, UR7, 0x6, URZ ;  /* 0x0000000607127899 */ /* 0x000fe400080006ff */
[----:B------:R-:W-:Y:S01]  /*20c0*/  UIADD3 UR7, UPT, UPT, UR7, 0x1, URZ ;  /* 0x0000000107077890 */ /* 0x000fe2000fffe0ff */
[----:B-1----:R-:W-:Y:S01]  /*20d0*/  SHF.L.U32 R0, R12, 0x1f, RZ ;  /* 0x0000001f0c007819 */ /* 0x002fe200000006ff */
[----:B------:R-:W-:Y:S02]  /*20e0*/  UIADD3 UR22, UP1, UPT, UR26, 0x80, URZ ;  /* 0x000000801a167890 */ /* 0x000fe4000ff3e0ff */
[----:B------:R-:W-:Y:S01]  /*20f0*/  ULEA UR4, UR4, UR6, 0x1 ;  /* 0x0000000604047291 */ /* 0x000fe2000f8e08ff */
[----:B------:R3:W4:Y:S01]  /*2100*/  SYNCS.PHASECHK.TRANS64.TRYWAIT P0, [UR8+0x28], R0 ;  /* 0x00002800ff0075a7 */ /* 0x0007220008001108 */
[----:B------:R-:W-:-:S02]  /*2110*/  UIADD3.X UR15, UPT, UPT, URZ, UR27, URZ, UP0, !UPT ;  /* 0x0000001bff0f7290 */ /* 0x000fc400087fe4ff */
[----:B------:R-:W-:Y:S02]  /*2120*/  UISETP.NE.AND UP0, UPT, UR7, UR13, UPT ;  /* 0x0000000d0700728c */ /* 0x000fe4000bf05270 */
[----:B------:R-:W-:Y:S02]  /*2130*/  ULOP3.LUT UR17, UR17, 0xfefffff8, URZ, 0xc0, !UPT ;  /* 0xfefffff811117892 */ /* 0x000fe4000f8ec0ff */
[----:B------:R-:W-:Y:S02]  /*2140*/  UIADD3 UR16, UPT, UPT, UR16, 0x10800, URZ ;  /* 0x0001080010107890 */ /* 0x000fe4000fffe0ff */
[----:B------:R-:W-:Y:S02]  /*2150*/  UIADD3.X UR23, UPT, UPT, URZ, UR27, URZ, UP1, !UPT ;  /* 0x0000001bff177290 */ /* 0x000fe40008ffe4ff */
[----:B------:R-:W-:Y:S02]  /*2160*/  UIADD3 UR8, UPT, UPT, UR4, 0x24800, URZ ;  /* 0x0002480004087890 */ /* 0x000fe4000fffe0ff */
[----:B------:R-:W-:Y:S01]  /*2170*/  UPRMT UR4, URZ, 0x5410, UR21 ;  /* 0x00005410ff047896 */ /* 0x000fe20008000015 */
[----:B------:R-:W-:Y:S01]  /*2180*/  UMOV UR30, 0x0 ;  /* 0x00000000001e7882 */ /* 0x000fe20000000000 */
[----:B------:R-:W-:Y:S01]  /*2190*/  UMOV UR31, 0x10000000 ;  /* 0x10000000001f7882 */ /* 0x000fe20000000000 */
[----:B------:R-:W-:Y:S01]  /*21a0*/  UMOV UR19, UR35 ;  /* 0x0000002300137c82 */ /* 0x000fe20008000000 */
[----:B------:R-:W-:Y:S01]  /*21b0*/  UMOV UR20, UR36 ;  /* 0x0000002400147c82 */ /* 0x000fe20008000000 */
[----:B------:R-:W-:Y:S01]  /*21c0*/  UMOV UR12, UR36 ;  /* 0x00000024000c7c82 */ /* 0x000fe20008000000 */
[----:B------:R-:W-:Y:S01]  /*21d0*/  UMOV UR9, UR17 ;  /* 0x0000001100097c82 */ /* 0x000fe20008000000 */
[----:B------:R-:W-:Y:S01]  /*21e0*/  UMOV UR10, UR18 ;  /* 0x00000012000a7c82 */ /* 0x000fe20008000000 */
[----:B------:R-:W-:Y:S01]  /*21f0*/  UTMALDG.3D.2CTA [UR16], [UR22], desc[UR30] ;  /* 0x00001e10160075b4 */ /* 0x000fe20008211000 */
[----:B------:R1:W-:Y:S02]  /*2200*/  UTMALDG.3D.MULTICAST.2CTA [UR8], [UR14], UR4, desc[UR30] ;  /* 0x00001e080e0073b4 */ /* 0x0003e40008211804 */
[----:B-1----:R-:W-:Y:S01]  /*2210*/  UMOV UR4, UR5 ;  /* 0x0000000500047c82 */ /* 0x002fe20008000000 */
[----:B---3--:R-:W-:Y:S05]  /*2220*/  BRA.U UP0, `(.L_x_38) ;  /* 0xfffffffd00407547 */ /* 0x008fea000b83ffff */
.L_x_32:
[C---:B------:R-:W-:Y:S01]  /*2230*/  LEA R3, R11.reuse, UR6, 0x3 ;  /* 0x000000060b037c11 */ /* 0x040fe2000f8e18ff */
[----:B------:R-:W-:Y:S01]  /*2240*/  NOP ;  /* 0x0000000000007918 */ /* 0x000fe20000000000 */
[----:B-1----:R-:W-:Y:S02]  /*2250*/  SHF.L.U32 R0, R10, 0x1f, RZ ;  /* 0x0000001f0a007819 */ /* 0x002fe400000006ff */
[----:B------:R-:W-:Y:S02]  /*2260*/  LEA R5, R11, UR6, 0x4 ;  /* 0x000000060b057c11 */ /* 0x000fe4000f8e20ff */
[----:B--2-4-:R-:W1:Y:S02]  /*2270*/  SYNCS.PHASECHK.TRANS64.TRYWAIT P0, [R3+URZ+0xa0], R0 ;  /* 0x0000a000030075a7 */ /* 0x014e6400080011ff */
[----:B-1----:R-:W-:Y:S05]  /*2280*/  @!P0 BRA `(.L_x_39) ;  /* 0x0000009800948947 */ /* 0x002fea0003800000 */
.L_x_151:
[----:B------:R-:W2:Y:S01]  /*2290*/  LDS.128 R4, [R5+0x110] ;  /* 0x0001100005047984 */ /* 0x000ea20000000c00 */
[----:B------:R-:W-:Y:S01]  /*22a0*/  UISETP.GE.AND UP0, UPT, UR42, 0x1, UPT ;  /* 0x000000012a00788c */ /* 0x000fe2000bf06270 */
[----:B------:R-:W-:Y:S01]  /*22b0*/  @!PT LDS RZ, [RZ] ;  /* 0x00000000fffff984 */ /* 0x000fe20000000800 */
[----:B------:R-:W-:Y:S01]  /*22c0*/  @!PT LDS RZ, [RZ] ;  /* 0x00000000fffff984 */ /* 0x000fe20000000800 */
[----:B------:R-:W-:Y:S01]  /*22d0*/  @!PT LDS RZ, [RZ] ;  /* 0x00000000fffff984 */ /* 0x000fe20000000800 */
[----:B------:R-:W-:Y:S01]  /*22e0*/  @!PT LDS RZ, [RZ] ;  /* 0x00000000fffff984 */ /* 0x000fe20000000800 */
[----:B------:R3:W-:Y:S06]  /*22f0*/  MEMBAR.ALL.CTA ;  /* 0x0000000000007992 */ /* 0x0007ec0000008000 */
[----:B---3--:R-:W3:Y:S01]  /*2300*/  FENCE.VIEW.ASYNC.S ;  /* 0x00000000000073c6 */ /* 0x008ee20000000000 */
[----:B--2---:R-:W-:-:S13]  /*2310*/  LOP3.LUT P0, RZ, R6, 0x1, RZ, 0xc0, !PT ;  /* 0x0000000106ff7812 */ /* 0x004fda000780c0ff */
[----:B---3--:R-:W-:Y:S01]  /*2320*/  VOTEU.ANY UP1, P0 ;  /* 0x0000000000ff7886 */ /* 0x008fe20000020100 */
[----:B------:R-:W-:-:S13]  /*2330*/  PLOP3.LUT P0, PT, PT, PT, UP1, 0x80, 0x8 ;  /* 0x000000000008781c */ /* 0x000fda0003f0f018 */
[----:B-1----:R-:W-:Y:S02]  /*2340*/  @P0 LOP3.LUT R0, R5, 0xffff, RZ, 0xc0, !PT ;  /* 0x0000ffff05000812 */ /* 0x002fe400078ec0ff */
[----:B------:R-:W-:Y:S02]  /*2350*/  @P0 MOV R2, R4 ;  /* 0x0000000400020202 */ /* 0x000fe40000000f00 */
[----:B------:R-:W-:Y:S01]  /*2360*/  @P0 R2UR UR7, R0 ;  /* 0x00000000000702ca */ /* 0x000fe200000e0000 */
[----:B------:R-:W-:Y:S01]  /*2370*/  VIADD R0, R3, 0xb0 ;  /* 0x000000b003007836 */ /* 0x000fe20000000000 */
[----:B------:R-:W-:Y:S02]  /*2380*/  @P0 SHF.R.U32.HI R4, RZ, 0x10, R5 ;  /* 0x00000010ff040819 */ /* 0x000fe40000011605 */
[----:B------:R-:W-:Y:S02]  /*2390*/  @P0 R2UR UR8, R2 ;  /* 0x00000000020802ca */ /* 0x000fe400000e0000 */
[----:B------:R-:W-:-:S02]  /*23a0*/  PRMT R0, RZ, 0x654, R0 ;  /* 0x00000654ff007816 */ /* 0x000fc40000000000 */
[----:B------:R-:W-:Y:S02]  /*23b0*/  @P0 R2UR UR4, R4 ;  /* 0x00000000040402ca */ /* 0x000fe400000e0000 */
[----:B------:R1:W-:Y:S03]  /*23c0*/  SYNCS.ARRIVE.TRANS64.RED.A1T0 RZ, [R0+URZ], RZ ;  /* 0x000000ff00ff79a7 */ /* 0x0003e600081004ff */
[----:B------:R-:W-:-:S04]  /*23d0*/  @UP1 UMOV UR29, UR7 ;  /* 0x00000007001d1c82 */ /* 0x000fc80008000000 */
[----:B------:R-:W-:-:S04]  /*23e0*/  @UP1 UMOV UR37, UR8 ;  /* 0x0000000800251c82 */ /* 0x000fc80008000000 */
[----:B------:R-:W-:Y:S01]  /*23f0*/  @UP1 UMOV UR36, UR4 ;  /* 0x0000000400241c82 */ /* 0x000fe20008000000 */
[----:B------:R-:W-:Y:S05]  /*2400*/  BRA.U !UP0, `(.L_x_40) ;  /* 0x0000000108d47547 */ /* 0x000fea000b800000 */
[----:B------:R-:W2:Y:S01]  /*2410*/  LDCU.128 UR12, c[0x0][0xb10] ;  /* 0x00016200ff0c77ac */ /* 0x000ea20008000c00 */
[----:B------:R-:W3:Y:S01]  /*2420*/  LDCU UR30, c[0x0][0xb20] ;  /* 0x00016400ff1e77ac */ /* 0x000ee20008000800 */
[----:B------:R-:W4:Y:S01]  /*2430*/  LDCU UR20, c[0x0][0xb0c] ;  /* 0x00016180ff1477ac */ /* 0x000f220008000800 */
[----:B------:R-:W1:Y:S01]  /*2440*/  LDCU.64 UR10, c[0x0][0xb28] ;  /* 0x00016500ff0a77ac */ /* 0x000e620008000a00 */
[----:B------:R-:W-:Y:S02]  /*2450*/  UISETP.NE.AND UP3, UPT, UR42, 0x1, UPT ;  /* 0x000000012a00788c */ /* 0x000fe4000bf65270 */
[----:B--2---:R-:W-:Y:S02]  /*2460*/  UIMAD.WIDE.U32 UR16, UR38, UR15, URZ ;  /* 0x0000000f261072a5 */ /* 0x004fe4000f8e00ff */
[----:B------:R-:W-:Y:S02]  /*2470*/  UIMAD.WIDE.U32 UR8, UR39, UR12, URZ ;  /* 0x0000000c270872a5 */ /* 0x000fe4000f8e00ff */
[----:B------:R-:W-:-:S02]  /*2480*/  UISETP.NE.AND UP0, UPT, UR14, 0x1, UPT ;  /* 0x000000010e00788c */ /* 0x000fc4000bf05270 */
[----:B------:R-:W-:Y:S01]  /*2490*/  UIMAD.WIDE.U32 UR22, UR29, UR15, URZ ;  /* 0x0000000f1d1672a5 */ /* 0x000fe2000f8e00ff */
[----:B------:R-:W-:Y:S02]  /*24a0*/  UMOV UR16, UR17 ;  /* 0x0000001100107c82 */ /* 0x000fe40008000000 */
[----:B------:R-:W-:Y:S01]  /*24b0*/  UMOV UR8, UR9 ;  /* 0x0000000900087c82 */ /* 0x000fe20008000000 */
[----:B---3--:R-:W-:Y:S02]  /*24c0*/  USHF.R.U32.HI UR16, URZ, UR30, UR16 ;  /* 0x0000001eff107299 */ /* 0x008fe40008011610 */
[----:B----4-:R-:W-:Y:S02]  /*24d0*/  UISETP.NE.AND UP2, UPT, UR20, 0x1, UPT ;  /* 0x000000011400788c */ /* 0x010fe4000bf45270 */
[----:B------:R-:W-:Y:S02]  /*24e0*/  USHF.R.U32.HI UR8, URZ, UR13, UR8 ;  /* 0x0000000dff087299 */ /* 0x000fe40008011608 */
[----:B------:R-:W-:-:S02]  /*24f0*/  USEL UR7, UR38, UR16, !UP0 ;  /* 0x0000001026077287 */ /* 0x000fc4000c000000 */
[----:B------:R-:W-:Y:S02]  /*2500*/  USEL UR8, UR39, UR8, !UP2 ;  /* 0x0000000827087287 */ /* 0x000fe4000d000000 */
[----:B-1----:R-:W-:Y:S01]  /*2510*/  UIMAD.WIDE.U32 UR16, UR7, UR10, URZ ;  /* 0x0000000a071072a5 */ /* 0x002fe2000f8e00ff */
[----:B------:R-:W-:Y:S01]  /*2520*/  UMOV UR4, UR23 ;  /* 0x0000001700047c82 */ /* 0x000fe20008000000 */
[----:B------:R-:W-:Y:S02]  /*2530*/  UIMAD.WIDE.U32 UR18, UR37, UR12, URZ ;  /* 0x0000000c251272a5 */ /* 0x000fe4000f8e00ff */
[----:B------:R-:W-:-:S03]  /*2540*/  UIMAD.WIDE.U32 UR22, UR8, UR10, URZ ;  /* 0x0000000a081672a5 */ /* 0x000fc6000f8e00ff */
[----:B------:R-:W-:Y:S01]  /*2550*/  UMOV UR16, UR17 ;  /* 0x0000001100107c82 */ /* 0x000fe20008000000 */
[----:B------:R-:W-:Y:S02]  /*2560*/  USHF.R.U32.HI UR4, URZ, UR30, UR4 ;  /* 0x0000001eff047299 */ /* 0x000fe40008011604 */
[----:B------:R-:W-:Y:S01]  /*2570*/  @UP3 USHF.R.U32.HI UR7, URZ, UR11, UR16 ;  /* 0x0000000bff073299 */ /* 0x000fe20008011610 */
[----:B------:R-:W-:Y:S01]  /*2580*/  UMOV UR18, UR19 ;  /* 0x0000001300127c82 */ /* 0x000fe20008000000 */
[----:B------:R-:W-:Y:S01]  /*2590*/  UMOV UR22, UR23 ;  /* 0x0000001700167c82 */ /* 0x000fe20008000000 */
[----:B------:R-:W-:Y:S02]  /*25a0*/  USHF.R.U32.HI UR13, URZ, UR13, UR18 ;  /* 0x0000000dff0d7299 */ /* 0x000fe40008011612 */
[----:B------:R-:W-:Y:S02]  /*25b0*/  USEL UR4, UR29, UR4, !UP0 ;  /* 0x000000041d047287 */ /* 0x000fe4000c000000 */
[----:B------:R-:W-:-:S02]  /*25c0*/  @UP3 USHF.R.U32.HI UR8, URZ, UR11, UR22 ;  /* 0x0000000bff083299 */ /* 0x000fc40008011616 */
[----:B------:R-:W-:Y:S02]  /*25d0*/  UIMAD UR9, UR42, UR7, URZ ;  /* 0x000000072a0972a4 */ /* 0x000fe4000f8e02ff */
[----:B------:R-:W-:Y:S02]  /*25e0*/  USEL UR7, UR37, UR13, !UP2 ;  /* 0x0000000d25077287 */ /* 0x000fe4000d000000 */
[----:B------:R-:W-:Y:S02]  /*25f0*/  UIMAD UR12, UR42, UR8, URZ ;  /* 0x000000082a0c72a4 */ /* 0x000fe4000f8e02ff */
[----:B------:R-:W-:Y:S02]  /*2600*/  UISETP.GE.AND UP0, UPT, UR4, UR9, UPT ;  /* 0x000000090400728c */ /* 0x000fe4000bf06270 */
[----:B------:R-:W-:Y:S02]  /*2610*/  UIMAD.WIDE.U32 UR16, UR4, UR10, URZ ;  /* 0x0000000a041072a5 */ /* 0x000fe4000f8e00ff */
[----:B------:R-:W-:-:S02]  /*2620*/  UISETP.GE.OR UP0, UPT, UR7, UR12, UP0 ;  /* 0x0000000c0700728c */ /* 0x000fc40008706670 */
        /* <DEDUP_REMOVED lines=19> */
.L_x_40:
[----:B------:R-:W2:Y:S02]  /*2760*/  LDCU UR4, c[0x0][0xb30] ;  /* 0x00016600ff0477ac */ /* 0x000ea40008000800 */
[----:B--2---:R-:W-:-:S09]  /*2770*/  UISETP.NE.AND UP0, UPT, UR4, 0x1, UPT ;  /* 0x000000010400788c */ /* 0x004fd2000bf05270 */
[----:B------:R-:W-:Y:S05]  /*2780*/  BRA.U UP0, `(.L_x_41) ;  /* 0x0000000100447547 */ /* 0x000fea000b800000 */
[----:B------:R-:W2:Y:S01]  /*2790*/  LDCU.128 UR12, c[0x0][0xb10] ;  /* 0x00016200ff0c77ac */ /* 0x000ea20008000c00 */
[----:B------:R-:W3:Y:S01]  /*27a0*/  LDCU UR16, c[0x0][0xb0c] ;  /* 0x00016180ff1077ac */ /* 0x000ee20008000800 */
[----:B------:R-:W4:Y:S01]  /*27b0*/  LDCU UR17, c[0x0][0xb20] ;  /* 0x00016400ff1177ac */ /* 0x000f220008000800 */
[----:B--2---:R-:W-:Y:S02]  /*27c0*/  UIMAD.WIDE.U32 UR10, UR37, UR12, URZ ;  /* 0x0000000c250a72a5 */ /* 0x004fe4000f8e00ff */
[----:B------:R-:W-:Y:S02]  /*27d0*/  UIMAD.WIDE.U32 UR8, UR29, UR15, URZ ;  /* 0x0000000f1d0872a5 */ /* 0x000fe4000f8e00ff */
[----:B---3--:R-:W-:Y:S02]  /*27e0*/  UISETP.NE.AND UP2, UPT, UR16, 0x1, UPT ;  /* 0x000000011000788c */ /* 0x008fe4000bf45270 */
[----:B------:R-:W-:Y:S01]  /*27f0*/  UISETP.NE.AND UP0, UPT, UR14, 0x1, UPT ;  /* 0x000000010e00788c */ /* 0x000fe2000bf05270 */
[----:B------:R-:W-:-:S02]  /*2800*/  UMOV UR7, UR11 ;  /* 0x0000000b00077c82 */ /* 0x000fc40008000000 */
[----:B------:R-:W-:Y:S01]  /*2810*/  UMOV UR4, UR9 ;  /* 0x0000000900047c82 */ /* 0x000fe20008000000 */
[----:B------:R-:W-:Y:S02]  /*2820*/  USHF.R.U32.HI UR7, URZ, UR13, UR7 ;  /* 0x0000000dff077299 */ /* 0x000fe40008011607 */
[----:B----4-:R-:W-:Y:S02]  /*2830*/  USHF.R.U32.HI UR4, URZ, UR17, UR4 ;  /* 0x00000011ff047299 */ /* 0x010fe40008011604 */
[----:B------:R-:W-:Y:S02]  /*2840*/  USEL UR7, UR37, UR7, !UP2 ;  /* 0x0000000725077287 */ /* 0x000fe4000d000000 */
[----:B------:R-:W-:-:S04]  /*2850*/  USEL UR4, UR29, UR4, !UP0 ;  /* 0x000000041d047287 */ /* 0x000fc8000c000000 */
[----:B------:R-:W-:Y:S02]  /*2860*/  UIADD3 UR8, UPT, UPT, UR7, -UR4, URZ ;  /* 0x8000000407087290 */ /* 0x000fe4000fffe0ff */
[----:B------:R-:W-:Y:S02]  /*2870*/  UIADD3 UR4, UPT, UPT, -UR7, UR4, URZ ;  /* 0x0000000407047290 */ /* 0x000fe4000fffe1ff */
[----:B------:R-:W-:Y:S02]  /*2880*/  UIMAD UR29, UR8, UR14, UR29 ;  /* 0x0000000e081d72a4 */ /* 0x000fe4000f8e021d */
[----:B------:R-:W-:-:S12]  /*2890*/  UIMAD UR37, UR4, UR16, UR37 ;  /* 0x00000010042572a4 */ /* 0x000fd8000f8e0225 */
.L_x_41:
[----:B------:R-:W-:Y:S01]  /*28a0*/  VIADD R11, R11, 0x1 ;  /* 0x000000010b0b7836 */ /* 0x000fe20000000000 */
[----:B------:R-:W-:Y:S01]  /*28b0*/  R2UR UR4, R148 ;  /* 0x00000000940472ca */ /* 0x000fe200000e0000 */
[----:B------:R-:W-:Y:S01]  /*28c0*/  UIADD3 UR31, UPT, UPT, UR37, UR63, URZ ;  /* 0x0000003f251f7290 */ /* 0x000fe2000fffe0ff */
[----:B------:R-:W-:Y:S02]  /*28d0*/  PLOP3.LUT P1, PT, PT, PT, PT, 0x80, 0x8 ;  /* 0x000000000008781c */ /* 0x000fe40003f2f070 */
[----:B------:R-:W-:-:S04]  /*28e0*/  ISETP.NE.AND P0, PT, R11, 0x2, PT ;  /* 0x000000020b00780c */ /* 0x000fc80003f05270 */
[----:B------:R-:W-:Y:S02]  /*28f0*/  SEL R3, RZ, 0x1, P0 ;  /* 0x00000001ff037807 */ /* 0x000fe40000000000 */
[----:B------:R-:W-:Y:S02]  /*2900*/  SEL R11, R11, RZ, P0 ;  /* 0x000000ff0b0b7207 */ /* 0x000fe40000000000 */
[----:B------:R-:W-:Y:S01]  /*2910*/  LOP3.LUT R10, R10, R3, RZ, 0x3c, !PT ;  /* 0x000000030a0a7212 */ /* 0x000fe200078e3cff */
[----:B------:R-:W-:Y:S01]  /*2920*/  UIADD3 UR30, UPT, UPT, UR29, UR4, URZ ;  /* 0x000000041d1e7290 */ /* 0x000fe2000fffe0ff */
[----:B------:R-:W-:Y:S11]  /*2930*/  BRA.U UP1, `(.L_x_42) ;  /* 0xfffffff101247547 */ /* 0x000ff6000b83ffff */
[----:B------:R-:W-:Y:S01]  /*2940*/  UIADD3 UR7, UPT, UPT, UR6, 0x28, URZ ;  /* 0x0000002806077890 */ /* 0x000fe2000fffe0ff */
[----:B------:R-:W-:-:S03]  /*2950*/  SHF.L.U32 R3, R12, 0x1f, RZ ;  /* 0x0000001f0c037819 */ /* 0x000fc600000006ff */
[----:B------:R-:W-:-:S09]  /*2960*/  ULEA UR4, UR5, UR7, 0x3 ;  /* 0x0000000705047291 */ /* 0x000fd2000f8e18ff */
[----:B------:R-:W2:Y:S02]  /*2970*/  SYNCS.PHASECHK.TRANS64.TRYWAIT P0, [UR4], R3 ;  /* 0x00000003ff0075a7 */ /* 0x000ea40008001104 */
[----:B--2---:R-:W-:Y:S05]  /*2980*/  @!P0 BRA `(.L_x_43) ;  /* 0x0000009000e88947 */ /* 0x004fea0003800000 */
.L_x_153:
[----:B------:R-:W-:-:S04]  /*2990*/  UIADD3 UR4, UPT, UPT, UR5, 0x1, URZ ;  /* 0x0000000105047890 */ /* 0x000fc8000fffe0ff */
[----:B------:R-:W-:-:S04]  /*29a0*/  UISETP.NE.AND UP0, UPT, UR4, 0x5, UPT ;  /* 0x000000050400788c */ /* 0x000fc8000bf05270 */
[----:B------:R-:W-:Y:S02]  /*29b0*/  USEL UR6, URZ, 0x1, UP0 ;  /* 0x00000001ff067887 */ /* 0x000fe40008000000 */
[----:B------:R-:W-:-:S04]  /*29c0*/  USEL UR4, UR4, URZ, UP0 ;  /* 0x000000ff04047287 */ /* 0x000fc80008000000 */
[----:B------:R-:W-:Y:S01]  /*29d0*/  ULEA UR5, UR4, UR7, 0x3 ;  /* 0x0000000704057291 */ /* 0x000fe2000f8e18ff */
[----:B------:R-:W-:-:S04]  /*29e0*/  LOP3.LUT R2, R12, UR6, RZ, 0x3c, !PT ;  /* 0x000000060c027c12 */ /* 0x000fc8000f8e3cff */
[----:B-1----:R-:W-:-:S04]  /*29f0*/  SHF.L.U32 R3, R2, 0x1f, RZ ;  /* 0x0000001f02037819 */ /* 0x002fc800000006ff */
[----:B------:R-:W1:Y:S02]  /*2a00*/  SYNCS.PHASECHK.TRANS64.TRYWAIT P0, [UR5], R3 ;  /* 0x00000003ff0075a7 */ /* 0x000e640008001105 */
[----:B-1----:R-:W-:Y:S05]  /*2a10*/  @!P0 BRA `(.L_x_44) ;  /* 0x0000009000dc8947 */ /* 0x002fea0003800000 */
.L_x_155:
        /* <DEDUP_REMOVED lines=9> */
.L_x_157:
        /* <DEDUP_REMOVED lines=9> */
.L_x_159:
[----:B------:R-:W-:-:S04]  /*2b40*/  UIADD3 UR4, UPT, UPT, UR4, 0x1, URZ ;  /* 0x0000000104047890 */ /* 0x000fc8000fffe0ff */
[----:B------:R-:W-:-:S04]  /*2b50*/  UISETP.NE.AND UP0, UPT, UR4, 0x5, UPT ;  /* 0x000000050400788c */ /* 0x000fc8000bf05270 */
[----:B------:R-:W-:Y:S02]  /*2b60*/  USEL UR5, URZ, 0x1, UP0 ;  /* 0x00000001ff057887 */ /* 0x000fe40008000000 */
[----:B------:R-:W-:-:S04]  /*2b70*/  USEL UR4, UR4, URZ, UP0 ;  /* 0x000000ff04047287 */ /* 0x000fc80008000000 */
[----:B------:R-:W-:Y:S01]  /*2b80*/  ULEA UR4, UR4, UR7, 0x3 ;  /* 0x0000000704047291 */ /* 0x000fe2000f8e18ff */
[----:B-1----:R-:W-:-:S04]  /*2b90*/  LOP3.LUT R3, R2, UR5, RZ, 0x3c, !PT ;  /* 0x0000000502037c12 */ /* 0x002fc8000f8e3cff */
[----:B------:R-:W-:Y:S01]  /*2ba0*/  SHF.L.U32 R3, R3, 0x1f, RZ ;  /* 0x0000001f03037819 */ /* 0x000fe200000006ff */
[----:B------:R-:W-:-:S07]  /*2bb0*/  IMAD.U32 R0, RZ, RZ, UR4 ;  /* 0x00000004ff007e24 */ /* 0x000fce000f8e00ff */
.L_x_47:
[----:B-1----:R1:W2:Y:S02]  /*2bc0*/  SYNCS.PHASECHK.TRANS64.TRYWAIT P0, [R0+URZ], R3 ;  /* 0x00000003000075a7 */ /* 0x0022a400080011ff */
[----:B--2---:R-:W-:Y:S05]  /*2bd0*/  @!P0 NANOSLEEP.SYNCS 0x989680 ;  /* 0x009896800000895d */ /* 0x004fea0003900000 */
[----:B------:R-:W2:Y:S02]  /*2be0*/  @!P0 SYNCS.PHASECHK.TRANS64 P0, [R0+URZ], R3 ;  /* 0x00000003000085a7 */ /* 0x000ea400080010ff */
[----:B--2---:R-:W-:Y:S05]  /*2bf0*/  @P0 EXIT ;  /* 0x000000000000094d */ /* 0x004fea0003800000 */
[----:B------:R-:W-:Y:S05]  /*2c00*/  BRA `(.L_x_47) ;  /* 0xfffffffc00ec7947 */ /* 0x000fea000383ffff */
.L_x_22:
[----:B------:R-:W-:-:S04]  /*2c10*/  UISETP.NE.AND UP0, UPT, UR47, URZ, UPT ;  /* 0x000000ff2f00728c */ /* 0x000fc8000bf05270 */
[----:B------:R-:W-:-:S09]  /*2c20*/  UISETP.NE.OR UP0, UPT, UR18, 0x1, UP0 ;  /* 0x000000011200788c */ /* 0x000fd20008705670 */
[----:B------:R-:W-:Y:S05]  /*2c30*/  BRA.U UP0, `(.L_x_48) ;  /* 0x0000000500487547 */ /* 0x000fea000b800000 */
[----:B------:R-:W-:Y:S01]  /*2c40*/  ISETP.GE.U32.AND P2, PT, R0, 0x8, PT ;  /* 0x000000080000780c */ /* 0x000fe20003f46070 */
[----:B------:R-:W-:Y:S01]  /*2c50*/  IMAD.MOV.U32 R12, RZ, RZ, 0x1 ;  /* 0x00000001ff0c7424 */ /* 0x000fe200078e00ff */
[----:B------:R-:W-:Y:S02]  /*2c60*/  CS2R R10, SRZ ;  /* 0x00000000000a7805 */ /* 0x000fe4000001ff00 */
[----:B------:R-:W-:Y:S01]  /*2c70*/  CS2R R8, SRZ ;  /* 0x0000000000087805 */ /* 0x000fe2000001ff00 */
[----:B------:R-:W-:Y:S01]  /*2c80*/  UMOV UR6, 0x400 ;  /* 0x0000040000067882 */ /* 0x000fe20000000000 */
[----:B------:R-:W-:Y:S01]  /*2c90*/  UMOV UR5, URZ ;  /* 0x000000ff00057c82 */ /* 0x000fe20008000000 */
[----:B------:R-:W-:-:S12]  /*2ca0*/  ULEA UR6, UR47, UR6, 0x18 ;  /* 0x000000062f067291 */ /* 0x000fd8000f8ec0ff */
.L_x_52:
[----:B------:R-:W-:Y:S02]  /*2cb0*/  LEA R2, R8, UR6, 0x3 ;  /* 0x0000000608027c11 */ /* 0x000fe4000f8e18ff */
[----:B------:R-:W-:-:S03]  /*2cc0*/  SHF.L.U32 R5, R9, 0x1f, RZ ;  /* 0x0000001f09057819 */ /* 0x000fc600000006ff */
[----:B------:R-:W-:Y:S01]  /*2cd0*/  VIADD R4, R2, 0xf0 ;  /* 0x000000f002047836 */ /* 0x000fe20000000000 */
[----:B------:R-:W2:Y:S02]  /*2ce0*/  SYNCS.PHASECHK.TRANS64.TRYWAIT P0, [R2+URZ+0xe0], R5 ;  /* 0x0000e005020075a7 */ /* 0x000ea400080011ff */
[----:B--2---:R-:W-:Y:S05]  /*2cf0*/  @!P0 BRA `(.L_x_49) ;  /* 0x00000090006c8947 */ /* 0x004fea0003800000 */
.L_x_160:
[----:B------:R-:W-:Y:S01]  /*2d00*/  ULEA UR4, UR5, UR6, 0x3 ;  /* 0x0000000605047291 */ /* 0x000fe2000f8e18ff */
[----:B------:R-:W-:Y:S02]  /*2d10*/  PRMT R4, RZ, 0x654, R4 ;  /* 0x00000654ff047816 */ /* 0x000fe40000000004 */
[----:B--2---:R-:W-:Y:S01]  /*2d20*/  SHF.L.U32 R5, R12, 0x1f, RZ ;  /* 0x0000001f0c057819 */ /* 0x004fe200000006ff */
[----:B------:R-:W-:Y:S01]  /*2d30*/  UIADD3 UR7, UPT, UPT, UR4, 0xa0, URZ ;  /* 0x000000a004077890 */ /* 0x000fe2000fffe0ff */
[----:B------:R2:W-:Y:S05]  /*2d40*/  SYNCS.ARRIVE.TRANS64.RED.A1T0 RZ, [R4+URZ], RZ ;  /* 0x000000ff04ff79a7 */ /* 0x0005ea00081004ff */
[----:B------:R-:W-:Y:S01]  /*2d50*/  IMAD.U32 R7, RZ, RZ, UR7 ;  /* 0x00000007ff077e24 */ /* 0x000fe2000f8e00ff */
[----:B------:R-:W3:Y:S04]  /*2d60*/  SYNCS.PHASECHK.TRANS64.TRYWAIT P0, [UR4+0xb0], R5 ;  /* 0x0000b005ff0075a7 */ /* 0x000ee80008001104 */
[----:B------:R-:W-:Y:S01]  /*2d70*/  PRMT R6, R0, 0x654, R7 ;  /* 0x0000065400067816 */ /* 0x000fe20000000007 */
[----:B--2---:R-:W-:Y:S01]  /*2d80*/  @!P2 IMAD.MOV.U32 R4, RZ, RZ, 0x10 ;  /* 0x00000010ff04a424 */ /* 0x004fe200078e00ff */
[----:B---3--:R-:W-:Y:S06]  /*2d90*/  @!P0 BRA `(.L_x_50) ;  /* 0x0000009000588947 */ /* 0x008fec0003800000 */
.L_x_162:
[----:B------:R-:W-:Y:S01]  /*2da0*/  ULEA UR8, UR5, UR6, 0x4 ;  /* 0x0000000605087291 */ /* 0x000fe2000f8e20ff */
[----:B------:R-:W-:Y:S01]  /*2db0*/  SEL R3, R6, R3, !P2 ;  /* 0x0000000306037207 */ /* 0x000fe20005000000 */
[----:B------:R-:W-:Y:S01]  /*2dc0*/  UIADD3 UR9, UPT, UPT, UR4, 0xa0, URZ ;  /* 0x000000a004097890 */ /* 0x000fe2000fffe0ff */
[----:B--2---:R-:W-:Y:S01]  /*2dd0*/  LEA R2, R11, UR6, 0x3 ;  /* 0x000000060b027c11 */ /* 0x004fe2000f8e18ff */
[----:B------:R-:W-:Y:S01]  /*2de0*/  UIADD3 UR8, UPT, UPT, UR8, 0x110, URZ ;  /* 0x0000011008087890 */ /* 0x000fe2000fffe0ff */
[----:B------:R-:W-:Y:S01]  /*2df0*/  SHF.L.U32 R5, R10, 0x1f, RZ ;  /* 0x0000001f0a057819 */ /* 0x000fe200000006ff */
[----:B------:R2:W-:Y:S01]  /*2e00*/  @!P2 SYNCS.ARRIVE.TRANS64.RED RZ, [R3+URZ], R4 ;  /* 0x0000000403ffa9a7 */ /* 0x0005e200080004ff */
[----:B------:R-:W-:Y:S01]  /*2e10*/  UIADD3 UR4, UPT, UPT, UR5, 0x1, URZ ;  /* 0x0000000105047890 */ /* 0x000fe2000fffe0ff */
[----:B------:R-:W-:-:S03]  /*2e20*/  VIADD R8, R8, 0x1 ;  /* 0x0000000108087836 */ /* 0x000fc60000000000 */
[----:B------:R-:W-:Y:S02]  /*2e30*/  UISETP.NE.AND UP0, UPT, UR4, 0x2, UPT ;  /* 0x000000020400788c */ /* 0x000fe4000bf05270 */
[----:B------:R-:W-:Y:S06]  /*2e40*/  UGETNEXTWORKID.BROADCAST [UR8], [UR9] ;  /* 0x00000000080073ca */ /* 0x000fec0008000100 */
[----:B------:R-:W-:Y:S01]  /*2e50*/  USEL UR7, URZ, 0x1, UP0 ;  /* 0x00000001ff077887 */ /* 0x000fe20008000000 */
[----:B------:R-:W-:Y:S01]  /*2e60*/  ISETP.NE.AND P0, PT, R8, 0x2, PT ;  /* 0x000000020800780c */ /* 0x000fe20003f05270 */
[----:B------:R-:W-:Y:S01]  /*2e70*/  USEL UR5, UR4, URZ, UP0 ;  /* 0x000000ff04057287 */ /* 0x000fe20008000000 */
[----:B------:R-:W3:Y:S03]  /*2e80*/  SYNCS.PHASECHK.TRANS64.TRYWAIT P1, [R2+URZ+0xa0], R5 ;  /* 0x0000a005020075a7 */ /* 0x000ee600080211ff */
[----:B------:R-:W-:Y:S01]  /*2e90*/  LOP3.LUT R12, R12, UR7, RZ, 0x3c, !PT ;  /* 0x000000070c0c7c12 */ /* 0x000fe2000f8e3cff */
[----:B--23--:R-:W-:Y:S07]  /*2ea0*/  @!P1 BRA `(.L_x_51) ;  /* 0x00000090002c9947 */ /* 0x00cfee0003800000 */
.L_x_163:
[C---:B------:R-:W-:Y:S01]  /*2eb0*/  LEA R4, R11.reuse, UR6, 0x4 ;  /* 0x000000060b047c11 */ /* 0x040fe2000f8e20ff */
[----:B--2---:R-:W-:Y:S01]  /*2ec0*/  VIADD R2, R2, 0xb0 ;  /* 0x000000b002027836 */ /* 0x004fe20000000000 */
[----:B------:R-:W-:Y:S01]  /*2ed0*/  SEL R8, R8, RZ, P0 ;  /* 0x000000ff08087207 */ /* 0x000fe20000000000 */
[----:B------:R-:W-:-:S03]  /*2ee0*/  VIADD R11, R11, 0x1 ;  /* 0x000000010b0b7836 */ /* 0x000fc60000000000 */
[----:B------:R-:W2:Y:S01]  /*2ef0*/  LDS.128 R4, [R4+0x110] ;  /* 0x0001100004047984 */ /* 0x000ea20000000c00 */
[----:B------:R-:W-:Y:S02]  /*2f00*/  PRMT R2, RZ, 0x654, R2 ;  /* 0x00000654ff027816 */ /* 0x000fe40000000002 */
[C---:B------:R-:W-:Y:S01]  /*2f10*/  ISETP.NE.AND P1, PT, R11.reuse, 0x2, PT ;  /* 0x000000020b00780c */ /* 0x040fe20003f25270 */
[----:B------:R-:W-:Y:S01]  /*2f20*/  @!PT LDS RZ, [RZ] ;  /* 0x00000000fffff984 */ /* 0x000fe20000000800 */
[----:B------:R-:W-:Y:S01]  /*2f30*/  @!PT LDS RZ, [RZ] ;  /* 0x00000000fffff984 */ /* 0x000fe20000000800 */
[----:B------:R-:W-:Y:S01]  /*2f40*/  @!PT LDS RZ, [RZ] ;  /* 0x00000000fffff984 */ /* 0x000fe20000000800 */
[----:B------:R-:W-:Y:S01]  /*2f50*/  @!PT LDS RZ, [RZ] ;  /* 0x00000000fffff984 */ /* 0x000fe20000000800 */
[----:B------:R3:W-:Y:S06]  /*2f60*/  MEMBAR.ALL.CTA ;  /* 0x0000000000007992 */ /* 0x0007ec0000008000 */
[----:B---3--:R-:W3:Y:S01]  /*2f70*/  FENCE.VIEW.ASYNC.S ;  /* 0x00000000000073c6 */ /* 0x008ee20000000000 */
[----:B------:R-:W-:Y:S01]  /*2f80*/  SEL R11, R11, RZ, P1 ;  /* 0x000000ff0b0b7207 */ /* 0x000fe20000800000 */
[----:B---3--:R3:W-:Y:S01]  /*2f90*/  SYNCS.ARRIVE.TRANS64.RED.A1T0 RZ, [R2+URZ], RZ ;  /* 0x000000ff02ff79a7 */ /* 0x0087e200081004ff */
[----:B--2---:R-:W-:-:S02]  /*2fa0*/  LOP3.LUT P3, RZ, R6, 0x1, RZ, 0xc0, !PT ;  /* 0x0000000106ff7812 */ /* 0x004fc4000786c0ff */
[----:B------:R-:W-:-:S04]  /*2fb0*/  SEL R5, RZ, 0x1, P1 ;  /* 0x00000001ff057807 */ /* 0x000fc80000800000 */
[----:B------:R-:W-:Y:S02]  /*2fc0*/  LOP3.LUT R10, R10, R5, RZ, 0x3c, !PT ;  /* 0x000000050a0a7212 */ /* 0x000fe400078e3cff */
[----:B---3--:R-:W-:-:S04]  /*2fd0*/  SEL R2, RZ, 0x1, P0 ;  /* 0x00000001ff027807 */ /* 0x008fc80000000000 */
[----:B------:R-:W-:Y:S01]  /*2fe0*/  LOP3.LUT R9, R9, R2, RZ, 0x3c, !PT ;  /* 0x0000000209097212 */ /* 0x000fe200078e3cff */
[----:B------:R-:W-:Y:S06]  /*2ff0*/  @P3 BRA `(.L_x_52) ;  /* 0xfffffffc002c3947 */ /* 0x000fec000383ffff */
[----:B------:R-:W-:Y:S01]  /*3000*/  ULEA UR4, UR5, UR6, 0x3 ;  /* 0x0000000605047291 */ /* 0x000fe2000f8e18ff */
[----:B------:R-:W-:-:S08]  /*3010*/  SHF.L.U32 R3, R12, 0x1f, RZ ;  /* 0x0000001f0c037819 */ /* 0x000fd000000006ff */
[----:B------:R-:W2:Y:S02]  /*3020*/  SYNCS.PHASECHK.TRANS64 P0, [UR4+0xb0], R3 ;  /* 0x0000b003ff0075a7 */ /* 0x000ea40008001004 */
[----:B--2---:R-:W-:Y:S05]  /*3030*/  @P0 BRA `(.L_x_53) ;  /* 0x0000000000080947 */ /* 0x004fea0003800000 */
[----:B------:R-:W2:Y:S02]  /*3040*/  SYNCS.PHASECHK.TRANS64.TRYWAIT P0, [UR4+0xb0], R3 ;  /* 0x0000b003ff0075a7 */ /* 0x000ea40008001104 */
[----:B--2---:R-:W-:Y:S05]  /*3050*/  @!P0 BRA `(.L_x_54) ;  /* 0x0000008c00d48947 */ /* 0x004fea0003800000 */
.L_x_53:
[----:B------:R-:W-:-:S04]  /*3060*/  UIADD3 UR7, UPT, UPT, UR5, 0x1, URZ ;  /* 0x0000000105077890 */ /* 0x000fc8000fffe0ff */
[----:B------:R-:W-:-:S04]  /*3070*/  UISETP.NE.AND UP0, UPT, UR7, 0x2, UPT ;  /* 0x000000020700788c */ /* 0x000fc8000bf05270 */
[----:B------:R-:W-:Y:S02]  /*3080*/  USEL UR8, URZ, 0x1, UP0 ;  /* 0x00000001ff087887 */ /* 0x000fe40008000000 */
[----:B------:R-:W-:-:S04]  /*3090*/  USEL UR7, UR7, URZ, UP0 ;  /* 0x000000ff07077287 */ /* 0x000fc80008000000 */
[----:B------:R-:W-:Y:S01]  /*30a0*/  ULEA UR7, UR7, UR6, 0x3 ;  /* 0x0000000607077291 */ /* 0x000fe2000f8e18ff */
[----:B--2---:R-:W-:-:S04]  /*30b0*/  LOP3.LUT R3, R12, UR8, RZ, 0x3c, !PT ;  /* 0x000000080c037c12 */ /* 0x004fc8000f8e3cff */
[----:B------:R-:W-:-:S04]  /*30c0*/  SHF.L.U32 R0, R3, 0x1f, RZ ;  /* 0x0000001f03007819 */ /* 0x000fc800000006ff */
[----:B------:R-:W2:Y:S02]  /*30d0*/  SYNCS.PHASECHK.TRANS64 P0, [UR7+0xb0], R0 ;  /* 0x0000b000ff0075a7 */ /* 0x000ea40008001007 */
[----:B-12---:R-:W-:Y:S05]  /*30e0*/  @P0 EXIT ;  /* 0x000000000000094d */ /* 0x006fea0003800000 */
[----:B------:R-:W-:Y:S02]  /*30f0*/  SHF.L.U32 R3, R3, 0x1f, RZ ;  /* 0x0000001f03037819 */ /* 0x000fe400000006ff */
[----:B------:R-:W-:-:S07]  /*3100*/  MOV R0, UR7 ;  /* 0x0000000700007c02 */ /* 0x000fce0008000f00 */
.L_x_55:
[----:B-1----:R1:W2:Y:S02]  /*3110*/  SYNCS.PHASECHK.TRANS64.TRYWAIT P0, [R0+URZ+0xb0], R3 ;  /* 0x0000b003000075a7 */ /* 0x0022a400080011ff */
[----:B--2---:R-:W-:Y:S05]  /*3120*/  @!P0 NANOSLEEP.SYNCS 0x989680 ;  /* 0x009896800000895d */ /* 0x004fea0003900000 */
[----:B------:R-:W2:Y:S02]  /*3130*/  @!P0 SYNCS.PHASECHK.TRANS64 P0, [R0+URZ+0xb0], R3 ;  /* 0x0000b003000085a7 */ /* 0x000ea400080010ff */
[----:B--2---:R-:W-:Y:S05]  /*3140*/  @P0 EXIT ;  /* 0x000000000000094d */ /* 0x004fea0003800000 */
[----:B------:R-:W-:Y:S05]  /*3150*/  BRA `(.L_x_55) ;  /* 0xfffffffc00ec7947 */ /* 0x000fea000383ffff */
.L_x_48:
[----:B------:R-:W-:Y:S05]  /*3160*/  BRA.U UP5, `(.L_x_56) ;  /* 0x0000001105907547 */ /* 0x000fea000b800000 */
[----:B------:R-:W-:Y:S01]  /*3170*/  UMOV UR4, 0x40 ;  /* 0x0000004000047882 */ /* 0x000fe20000000000 */
[----:B------:R-:W-:Y:S01]  /*3180*/  NOP ;  /* 0x0000000000007918 */ /* 0x000fe20000000000 */
[----:B------:R-:W-:Y:S01]  /*3190*/  ULEA UR5, UR47, UR4, 0x18 ;  /* 0x000000042f057291 */ /* 0x000fe2000f8ec0ff */
[----:B------:R-:W-:Y:S02]  /*31a0*/  UMOV UR6, 0x400 ;  /* 0x0000040000067882 */ /* 0x000fe40000000000 */
[----:B------:R-:W-:-:S06]  /*31b0*/  ULEA UR6, UR47, UR6, 0x18 ;  /* 0x000000062f067291 */ /* 0x000fcc000f8ec0ff */
[----:B------:R-:W2:Y:S02]  /*31c0*/  LDS.U8 R0, [UR5+0x1c] ;  /* 0x00001c05ff007984 */ /* 0x000ea40008000000 */
[----:B--2---:R-:W-:-:S13]  /*31d0*/  ISETP.NE.AND P0, PT, R0, RZ, PT ;  /* 0x000000ff0000720c */ /* 0x004fda0003f05270 */
[----:B------:R-:W-:Y:S05]  /*31e0*/  @P0 BRA `(.L_x_57) ;  /* 0x0000000400080947 */ /* 0x000fea0003800000 */
[----:B------:R-:W-:Y:S02]  /*31f0*/  UISETP.NE.U32.AND UP1, UPT, UR48, 0x1, UPT ;  /* 0x000000013000788c */ /* 0x000fe4000bf25070 */
[----:B------:R-:W-:-:S07]  /*3200*/  UIADD3 UR7, UPT, UPT, UR5, 0x8, URZ ;  /* 0x0000000805077890 */ /* 0x000fce000fffe0ff */
[----:B------:R-:W-:Y:S05]  /*3210*/  BRA.U !UP1, `(.L_x_58) ;  /* 0x00000001099c7547 */ /* 0x000fea000b800000 */
[----:B------:R-:W-:Y:S01]  /*3220*/  ELECT P0, URZ, PT ;  /* 0x0000000000ff782f */ /* 0x000fe20003800000 */
[----:B------:R-:W-:-:S12]  /*3230*/  BSSY B0, `(.L_x_58) ;  /* 0x0000025000007945 */ /* 0x000fd80003800000 */
[----:B------:R-:W-:Y:S05]  /*3240*/  @!P0 BRA `(.L_x_59) ;  /* 0x00000000008c8947 */ /* 0x000fea0003800000 */
[----:B------:R-:W-:-:S05]  /*3250*/  UMOV UR4, 0x10 ;  /* 0x0000001000047882 */ /* 0x000fca0000000000 */
[----:B------:R-:W-:Y:S04]  /*3260*/  DEPBAR.LE SB2, 0x36 ;  /* 0x0000ad800000791a */ /* 0x000fe80000000000 */
[----:B------:R-:W2:Y:S02]  /*3270*/  UTCATOMSWS.2CTA.FIND_AND_SET.ALIGN UP0, UR4, UR4 ;  /* 0x00000004000475e3 */ /* 0x000ea40008200800 */
[----:B--2---:R-:W-:Y:S01]  /*3280*/  MOV R11, UR4 ;  /* 0x00000004000b7c02 */ /* 0x004fe20008000f00 */
[----:B------:R-:W-:Y:S06]  /*3290*/  BRA.U UP0, `(.L_x_60) ;  /* 0x0000000100187547 */ /* 0x000fec000b800000 */
.L_x_61:
[----:B------:R-:W-:Y:S05]  /*32a0*/  NANOSLEEP 0x64 ;  /* 0x000000640000795d */ /* 0x000fea0003800000 */
[----:B------:R-:W-:-:S05]  /*32b0*/  UMOV UR4, 0x10 ;  /* 0x0000001000047882 */ /* 0x000fca0000000000 */
[----:B------:R-:W-:Y:S04]  /*32c0*/  DEPBAR.LE SB2, 0x36 ;  /* 0x0000ad800000791a */ /* 0x000fe80000000000 */
[----:B------:R-:W2:Y:S02]  /*32d0*/  UTCATOMSWS.2CTA.FIND_AND_SET.ALIGN UP0, UR4, UR4 ;  /* 0x00000004000475e3 */ /* 0x000ea40008200800 */
[----:B--2---:R-:W-:Y:S01]  /*32e0*/  MOV R11, UR4 ;  /* 0x00000004000b7c02 */ /* 0x004fe20008000f00 */
[----:B------:R-:W-:Y:S05]  /*32f0*/  BRA.U !UP0, `(.L_x_61) ;  /* 0xfffffffd08e87547 */ /* 0x000fea000b83ffff */
.L_x_60:
[----:B------:R-:W2:Y:S01]  /*3300*/  LDS R7, [UR5+0x10] ;  /* 0x00001005ff077984 */ /* 0x000ea20008000800 */
[----:B------:R-:W-:Y:S01]  /*3310*/  IMAD.U32 R5, RZ, RZ, UR6 ;  /* 0x00000006ff057e24 */ /* 0x000fe2000f8e00ff */
[----:B------:R-:W-:-:S03]  /*3320*/  MOV R4, UR49 ;  /* 0x0000003100047c02 */ /* 0x000fc60008000f00 */
[----:B------:R-:W-:Y:S01]  /*3330*/  VIADD R5, R5, 0x130 ;  /* 0x0000013005057836 */ /* 0x000fe20000000000 */
[----:B--2---:R-:W-:-:S04]  /*3340*/  SHF.L.U32 R7, R7, 0x1f, RZ ;  /* 0x0000001f07077819 */ /* 0x004fc800000006ff */
[----:B------:R-:W2:Y:S02]  /*3350*/  SYNCS.PHASECHK.TRANS64.TRYWAIT P0, [UR5+0x8], R7 ;  /* 0x00000807ff0075a7 */ /* 0x000ea40008001105 */
[----:B--2---:R-:W-:Y:S05]  /*3360*/  @P0 BRA `(.L_x_62) ;  /* 0x0000000000080947 */ /* 0x004fea0003800000 */
[----:B------:R-:W2:Y:S02]  /*3370*/  SYNCS.PHASECHK.TRANS64.TRYWAIT P0, [UR5+0x8], R7 ;  /* 0x00000807ff0075a7 */ /* 0x000ea40008001105 */
[----:B--2---:R-:W-:Y:S05]  /*3380*/  @!P0 BRA `(.L_x_63) ;  /* 0x0000008c00208947 */ /* 0x004fea0003800000 */
.L_x_62:
[----:B--2---:R-:W-:Y:S01]  /*3390*/  HFMA2 R0, -RZ, RZ, 0, 5.9604644775390625e-08 ;  /* 0x00000001ff007431 */ /* 0x004fe200000001ff */
[----:B------:R-:W-:Y:S01]  /*33a0*/  UPRMT UR4, UR49, 0x654, UR7 ;  /* 0x0000065431047896 */ /* 0x000fe20008000007 */
[----:B------:R-:W-:Y:S01]  /*33b0*/  IMAD.MOV.U32 R8, RZ, RZ, 0xffff ;  /* 0x0000ffffff087424 */ /* 0x000fe200078e00ff */
[----:B------:R-:W-:Y:S01]  /*33c0*/  PRMT R4, R4, 0x654, R5 ;  /* 0x0000065404047816 */ /* 0x000fe20000000005 */
[----:B------:R-:W-:Y:S02]  /*33d0*/  IMAD.MOV.U32 R6, RZ, RZ, 0x4 ;  /* 0x00000004ff067424 */ /* 0x000fe400078e00ff */
[----:B------:R-:W-:Y:S01]  /*33e0*/  IMAD.SHL.U32 R9, R11, 0x20, RZ ;  /* 0x000000200b097824 */ /* 0x000fe200078e00ff */
[----:B------:R-:W-:Y:S02]  /*33f0*/  MOV R5, UR4 ;  /* 0x0000000400057c02 */ /* 0x000fe40008000f00 */
[-C--:B------:R-:W-:Y:S01]  /*3400*/  SHF.L.U32 R8, R8, R11.reuse, RZ ;  /* 0x0000000b08087219 */ /* 0x080fe200000006ff */
[----:B------:R2:W-:Y:S01]  /*3410*/  SYNCS.ARRIVE.TRANS64.RED RZ, [UR4], R6 ;  /* 0x00000006ffff79a7 */ /* 0x0005e20008000404 */
[----:B------:R-:W-:Y:S01]  /*3420*/  SHF.L.U32 R7, R0, R11, RZ ;  /* 0x0000000b00077219 */ /* 0x000fe200000006ff */
[----:B------:R2:W-:Y:S04]  /*3430*/  STS [UR6+0x130], R9 ;  /* 0x00013009ff007988 */ /* 0x0005e80008000806 */
[----:B------:R2:W-:Y:S04]  /*3440*/  STAS [R4.64], R11 ;  /* 0x0000000b04007dbd */ /* 0x0005e8000c0008ff */
[----:B------:R2:W-:Y:S04]  /*3450*/  ATOMS.OR RZ, [UR5+0x14], R8 ;  /* 0x00001408ffff798c */ /* 0x0005e8000b000005 */
[----:B------:R2:W-:Y:S04]  /*3460*/  ATOMS.OR RZ, [UR5+0x18], R7 ;  /* 0x00001807ffff798c */ /* 0x0005e8000b000005 */
[----:B------:R2:W-:Y:S02]  /*3470*/  ATOMS.XOR RZ, [UR5+0x10], R0 ;  /* 0x00001000ffff798c */ /* 0x0005e4000b800005 */
.L_x_59:
[----:B-1----:R-:W-:Y:S05]  /*3480*/  BSYNC B0 ;  /* 0x0000000000007941 */ /* 0x002fea0003800000 */
.L_x_58:
[----:B------:R-:W-:Y:S05]  /*3490*/  BRA.U UP1, `(.L_x_64) ;  /* 0x00000001016c7547 */ /* 0x000fea000b800000 */
[----:B------:R-:W-:-:S03]  /*34a0*/  UMOV UR4, 0xffffffff ;  /* 0xffffffff00047882 */ /* 0x000fc60000000000 */
[----:B------:R-:W-:Y:S05]  /*34b0*/  BRA.DIV UR4, `(.L_x_65) ;  /* 0x0000008a04ec7947 */ /* 0x000fea000b800000 */
[----:B------:R-:W-:-:S13]  /*34c0*/  ELECT P6, URZ, PT ;  /* 0x0000000000ff782f */ /* 0x000fda00038c0000 */
.L_x_167:
[----:B------:R-:W-:Y:S05]  /*34d0*/  @!P6 BRA `(.L_x_64) ;  /* 0x00000000005ce947 */ /* 0x000fea0003800000 */
[----:B--2---:R-:W2:Y:S02]  /*34e0*/  LDS R5, [UR5+0x10] ;  /* 0x00001005ff057984 */ /* 0x004ea40008000800 */
[----:B--2---:R-:W-:-:S04]  /*34f0*/  SHF.L.U32 R5, R5, 0x1f, RZ ;  /* 0x0000001f05057819 */ /* 0x004fc800000006ff */
[----:B------:R-:W2:Y:S02]  /*3500*/  SYNCS.PHASECHK.TRANS64.TRYWAIT P0, [UR5+0x8], R5 ;  /* 0x00000805ff0075a7 */ /* 0x000ea40008001105 */
[----:B--2---:R-:W-:Y:S05]  /*3510*/  @P0 BRA `(.L_x_66) ;  /* 0x0000000000080947 */ /* 0x004fea0003800000 */
[----:B------:R-:W2:Y:S02]  /*3520*/  SYNCS.PHASECHK.TRANS64.TRYWAIT P0, [UR5+0x8], R5 ;  /* 0x00000805ff0075a7 */ /* 0x000ea40008001105 */
[----:B--2---:R-:W-:Y:S05]  /*3530*/  @!P0 BRA `(.L_x_67) ;  /* 0x0000008800ec8947 */ /* 0x004fea0003800000 */
.L_x_66:
[----:B------:R-:W3:Y:S01]  /*3540*/  LDS R7, [UR6+0x130] ;  /* 0x00013006ff077984 */ /* 0x000ee20008000800 */
[----:B--2---:R-:W-:Y:S02]  /*3550*/  HFMA2 R0, -RZ, RZ, 0, 5.9604644775390625e-08 ;  /* 0x00000001ff007431 */ /* 0x004fe400000001ff */
[----:B------:R-:W-:Y:S01]  /*3560*/  IMAD.MOV.U32 R4, RZ, RZ, 0xffff ;  /* 0x0000ffffff047424 */ /* 0x000fe200078e00ff */
[----:B------:R-:W-:Y:S01]  /*3570*/  UPRMT UR4, UR49, 0x654, UR7 ;  /* 0x0000065431047896 */ /* 0x000fe20008000007 */
[----:B---3--:R-:W-:-:S03]  /*3580*/  IMAD.SHL.U32 R5, R7, 0x20, RZ ;  /* 0x0000002007057824 */ /* 0x008fc600078e00ff */
[-C--:B------:R-:W-:Y:S02]  /*3590*/  SHF.L.U32 R4, R4, R7.reuse, RZ ;  /* 0x0000000704047219 */ /* 0x080fe400000006ff */
[----:B------:R-:W-:Y:S01]  /*35a0*/  SHF.L.U32 R7, R0, R7, RZ ;  /* 0x0000000700077219 */ /* 0x000fe200000006ff */
[----:B------:R3:W-:Y:S04]  /*35b0*/  STS [UR6+0x130], R5 ;  /* 0x00013005ff007988 */ /* 0x0007e80008000806 */
[----:B------:R3:W-:Y:S04]  /*35c0*/  ATOMS.OR RZ, [UR5+0x14], R4 ;  /* 0x00001404ffff798c */ /* 0x0007e8000b000005 */
[----:B------:R3:W-:Y:S01]  /*35d0*/  ATOMS.OR RZ, [UR5+0x18], R7 ;  /* 0x00001807ffff798c */ /* 0x0007e2000b000005 */
[----:B------:R-:W-:Y:S03]  /*35e0*/  SYNCS.ARRIVE.TRANS64.RED.A1T0 RZ, [UR4], RZ ;  /* 0x000000ffffff79a7 */ /* 0x000fe60008100404 */
[----:B------:R3:W-:Y:S01]  /*35f0*/  ATOMS.XOR RZ, [UR5+0x10], R0 ;  /* 0x00001000ffff798c */ /* 0x0007e2000b800005 */
[----:B------:R-:W-:Y:S05]  /*3600*/  BRA `(.L_x_64) ;  /* 0x0000000000107947 */ /* 0x000fea0003800000 */
.L_x_57:
[----:B------:R-:W-:Y:S02]  /*3610*/  MOV R0, 0xffffffff ;  /* 0xffffffff00007802 */ /* 0x000fe40000000f00 */
[----:B------:R-:W-:-:S03]  /*3620*/  MOV R4, 0x3650 ;  /* 0x0000365000047802 */ /* 0x000fc60000000f00 */
[----:B------:R2:W-:Y:S04]  /*3630*/  STS [UR6+0x130], R0 ;  /* 0x00013000ff007988 */ /* 0x0005e80008000806 */
[----:B-12--5:R-:W-:Y:S05]  /*3640*/  CALL.REL.NOINC `($__internal_1_$__cuda_sm10x_tcgen05_guardrail_trap_phase_invalid_during_alloc) ;  /* 0x0000009000907944 */ /* 0x026fea0003c00000 */
.L_x_64:
[----:B------:R-:W-:Y:S05]  /*3650*/  WARPSYNC.ALL ;  /* 0x0000000000007948 */ /* 0x000fea0003800000 */
[----:B------:R-:W4:Y:S01]  /*3660*/  S2UR UR4, SR_CgaCtaId ;  /* 0x00000000000479c3 */ /* 0x000f220000008800 */
[----:B------:R-:W-:Y:S01]  /*3670*/  UMOV UR26, 0x400 ;  /* 0x00000400001a7882 */ /* 0x000fe20000000000 */
[----:B------:R-:W-:-:S06]  /*3680*/  NOP ;  /* 0x0000000000007918 */ /* 0x000fcc0000000000 */
[----:B------:R-:W-:Y:S06]  /*3690*/  BAR.ARV 0x6, 0xa0 ;  /* 0x0182800000007b1d */ /* 0x000fec0000002000 */
[----:B------:R-:W1:Y:S01]  /*36a0*/  LDCU UR6, c[0x0][0x38c] ;  /* 0x00007180ff0677ac */ /* 0x000e620008000800 */
[----:B------:R-:W-:Y:S01]  /*36b0*/  LOP3.LUT R3, R3, 0xffff, RZ, 0xc0, !PT ;  /* 0x0000ffff03037812 */ /* 0x000fe200078ec0ff */
[----:B--2---:R-:W-:Y:S01]  /*36c0*/  IMAD.MOV.U32 R9, RZ, RZ, 0x1 ;  /* 0x00000001ff097424 */ /* 0x004fe200078e00ff */
[----:B------:R-:W-:Y:S01]  /*36d0*/  LOP3.LUT R2, R2, 0xffff, RZ, 0xc0, !PT ;  /* 0x0000ffff02027812 */ /* 0x000fe200078ec0ff */
[----:B------:R-:W-:Y:S01]  /*36e0*/  IMAD.MOV.U32 R8, RZ, RZ, RZ ;  /* 0x000000ffff087224 */ /* 0x000fe200078e00ff */
[----:B------:R-:W-:Y:S01]  /*36f0*/  R2UR UR28, R3 ;  /* 0x00000000031c72ca */ /* 0x000fe200000e0000 */
[----:B------:R-:W-:Y:S01]  /*3700*/  UMOV UR32, URZ ;  /* 0x000000ff00207c82 */ /* 0x000fe20008000000 */
[----:B------:R-:W-:-:S02]  /*3710*/  R2UR UR42, R2 ;  /* 0x00000000022a72ca */ /* 0x000fc400000e0000 */
[----:B------:R-:W-:Y:S01]  /*3720*/  CS2R R2, SRZ ;  /* 0x0000000000027805 */ /* 0x000fe2000001ff00 */
[----:B------:R-:W-:Y:S01]  /*3730*/  UMOV UR23, URZ ;  /* 0x000000ff00177c82 */ /* 0x000fe20008000000 */
[----:B----4-:R-:W-:Y:S01]  /*3740*/  ULEA UR26, UR4, UR26, 0x18 ;  /* 0x0000001a041a7291 */ /* 0x010fe2000f8ec0ff */
[----:B------:R-:W-:Y:S01]  /*3750*/  UMOV UR22, URZ ;  /* 0x000000ff00167c82 */ /* 0x000fe20008000000 */
[----:B------:R-:W-:Y:S02]  /*3760*/  UISETP.NE.AND UP3, UPT, UR48, URZ, UPT ;  /* 0x000000ff3000728c */ /* 0x000fe4000bf65270 */
[----:B------:R-:W-:Y:S02]  /*3770*/  UIADD3 UR5, UPT, UPT, UR26, 0x10800, URZ ;  /* 0x000108001a057890 */ /* 0x000fe4000fffe0ff */
[----:B------:R-:W-:-:S03]  /*3780*/  UIADD3 UR4, UPT, UPT, UR26, 0x24800, URZ ;  /* 0x000248001a047890 */ /* 0x000fc6000fffe0ff */
[----:B---3--:R-:W2:Y:S01]  /*3790*/  LDS R0, [UR26+0x130] ;  /* 0x0001301aff007984 */ /* 0x008ea20008000800 */
[----:B-1----:R-:W-:Y:S02]  /*37a0*/  UIADD3 UR6, UPT, UPT, UR6, 0x3f, URZ ;  /* 0x0000003f06067890 */ /* 0x002fe4000fffe0ff */
[----:B------:R-:W-:Y:S02]  /*37b0*/  USHF.R.U32.HI UR5, URZ, 0x4, UR5 ;  /* 0x00000004ff057899 */ /* 0x000fe40008011605 */
[----:B------:R-:W-:Y:S02]  /*37c0*/  USHF.R.S32.HI UR33, URZ, 0x1f, UR6 ;  /* 0x0000001fff217899 */ /* 0x000fe40008011406 */
[----:B------:R-:W-:Y:S02]  /*37d0*/  USHF.R.U32.HI UR4, URZ, 0x4, UR4 ;  /* 0x00000004ff047899 */ /* 0x000fe40008011604 */
[----:B------:R-:W-:Y:S02]  /*37e0*/  ULEA.HI UR33, UR33, UR6, URZ, 0x6 ;  /* 0x0000000621217291 */ /* 0x000fe4000f8f30ff */
[----:B------:R-:W-:-:S02]  /*37f0*/  ULOP3.LUT UR5, UR5, 0x3fff, URZ, 0xc0, !UPT ;  /* 0x00003fff05057892 */ /* 0x000fc4000f8ec0ff */
[----:B------:R-:W-:Y:S02]  /*3800*/  USHF.R.S32.HI UR33, URZ, 0x6, UR33 ;  /* 0x00000006ff217899 */ /* 0x000fe40008011421 */
[----:B------:R-:W-:Y:S02]  /*3810*/  ULOP3.LUT UR30, UR4, 0x3fff, URZ, 0xc0, !UPT ;  /* 0x00003fff041e7892 */ /* 0x000fe4000f8ec0ff */
[----:B------:R-:W-:Y:S01]  /*3820*/  UISETP.LT.AND UP0, UPT, UR33, 0x1, UPT ;  /* 0x000000012100788c */ /* 0x000fe2000bf01270 */
[----:B------:R-:W-:Y:S01]  /*3830*/  UMOV UR40, 0x0 ;  /* 0x0000000000287882 */ /* 0x000fe20000000000 */
[----:B------:R-:W-:Y:S01]  /*3840*/  UMOV UR41, 0x10400010 ;  /* 0x1040001000297882 */ /* 0x000fe20000000000 */
[----:B------:R-:W-:Y:S02]  /*3850*/  ULOP3.LUT UR29, UR5, 0x10000, URZ, 0xfc, !UPT ;  /* 0x00010000051d7892 */ /* 0x000fe4000f8efcff */
[----:B------:R-:W-:Y:S02]  /*3860*/  ULOP3.LUT UR30, UR30, 0x10000, URZ, 0xfc, !UPT ;  /* 0x000100001e1e7892 */ /* 0x000fe4000f8efcff */
[----:B------:R-:W-:Y:S01]  /*3870*/  USEL UR43, UR33, 0x1, !UP0 ;  /* 0x00000001212b7887 */ /* 0x000fe2000c000000 */
[----:B------:R-:W-:Y:S01]  /*3880*/  UMOV UR38, 0x0 ;  /* 0x0000000000267882 */ /* 0x000fe20000000000 */
[----:B------:R-:W-:Y:S01]  /*3890*/  UMOV UR39, 0x10400010 ;  /* 0x1040001000277882 */ /* 0x000fe20000000000 */
[----:B------:R-:W-:Y:S01]  /*38a0*/  UMOV UR36, 0x0 ;  /* 0x0000000000247882 */ /* 0x000fe20000000000 */
[----:B------:R-:W-:Y:S01]  /*38b0*/  UMOV UR37, 0x10400010 ;  /* 0x1040001000257882 */ /* 0x000fe20000000000 */
[----:B------:R-:W-:Y:S01]  /*38c0*/  UMOV UR34, 0x0 ;  /* 0x0000000000227882 */ /* 0x000fe20000000000 */
[----:B------:R-:W-:Y:S01]  /*38d0*/  UMOV UR35, 0x10400010 ;  /* 0x1040001000237882 */ /* 0x000fe20000000000 */
[----:B--2---:R-:W-:-:S15]  /*38e0*/  R2UR UR44, R0 ;  /* 0x00000000002c72ca */ /* 0x004fde00000e0000 */
.L_x_75:
[C---:B------:R-:W-:Y:S02]  /*38f0*/  LEA R0, R8.reuse, UR26, 0x3 ;  /* 0x0000001a08007c11 */ /* 0x040fe4000f8e18ff */
[----:B------:R-:W-:Y:S02]  /*3900*/  SHF.L.U32 R5, R3, 0x1f, RZ ;  /* 0x0000001f03057819 */ /* 0x000fe400000006ff */
[----:B------:R-:W-:Y:S02]  /*3910*/  LEA R4, R8, UR26, 0x4 ;  /* 0x0000001a08047c11 */ /* 0x000fe4000f8e20ff */
[----:B------:R-:W1:Y:S02]  /*3920*/  SYNCS.PHASECHK.TRANS64.TRYWAIT P0, [R0+URZ+0xa0], R5 ;  /* 0x0000a005000075a7 */ /* 0x000e6400080011ff */
[----:B-1-3--:R-:W-:Y:S05]  /*3930*/  @!P0 BRA `(.L_x_68) ;  /* 0x0000008800048947 */ /* 0x00afea0003800000 */
.L_x_168:
[----:B-1----:R-:W1:Y:S01]  /*3940*/  LDS.128 R4, [R4+0x110] ;  /* 0x0001100004047984 */ /* 0x002e620000000c00 */
[----:B------:R-:W-:Y:S02]  /*3950*/  VIADD R0, R0, 0xb0 ;  /* 0x000000b000007836 */ /* 0x000fe40000000000 */
[----:B------:R-:W-:Y:S01]  /*3960*/  VIADD R8, R8, 0x1 ;  /* 0x0000000108087836 */ /* 0x000fe20000000000 */
[----:B------:R-:W-:Y:S01]  /*3970*/  @!PT LDS RZ, [RZ] ;  /* 0x00000000fffff984 */ /* 0x000fe20000000800 */
[----:B------:R-:W-:Y:S01]  /*3980*/  @!PT LDS RZ, [RZ] ;  /* 0x00000000fffff984 */ /* 0x000fe20000000800 */
[----:B------:R-:W-:Y:S01]  /*3990*/  @!PT LDS RZ, [RZ] ;  /* 0x00000000fffff984 */ /* 0x000fe20000000800 */
[----:B------:R-:W-:Y:S01]  /*39a0*/  @!PT LDS RZ, [RZ] ;  /* 0x00000000fffff984 */ /* 0x000fe20000000800 */
[----:B------:R2:W-:Y:S06]  /*39b0*/  MEMBAR.ALL.CTA ;  /* 0x0000000000007992 */ /* 0x0005ec0000008000 */
[----:B--2---:R-:W2:Y:S01]  /*39c0*/  FENCE.VIEW.ASYNC.S ;  /* 0x00000000000073c6 */ /* 0x004ea20000000000 */
[----:B------:R-:W-:-:S04]  /*39d0*/  PRMT R0, RZ, 0x654, R0 ;  /* 0x00000654ff007816 */ /* 0x000fc80000000000 */
[----:B--2---:R2:W-:Y:S01]  /*39e0*/  SYNCS.ARRIVE.TRANS64.RED.A1T0 RZ, [R0+URZ], RZ ;  /* 0x000000ff00ff79a7 */ /* 0x0045e200081004ff */
[----:B-1----:R-:W-:Y:S01]  /*39f0*/  LOP3.LUT P1, RZ, R6, 0x1, RZ, 0xc0, !PT ;  /* 0x0000000106ff7812 */ /* 0x002fe2000782c0ff */
[----:B--2---:R-:W-:-:S12]  /*3a00*/  BRA.U UP3, `(.L_x_69) ;  /* 0x0000000503087547 */ /* 0x004fd8000b800000 */
[----:B------:R-:W1:Y:S01]  /*3a10*/  LDCU UR4, c[0x0][0x38c] ;  /* 0x00007180ff0477ac */ /* 0x000e620008000800 */
[----:B------:R-:W-:Y:S02]  /*3a20*/  PLOP3.LUT P2, PT, PT, PT, PT, 0x80, 0x8 ;  /* 0x000000000008781c */ /* 0x000fe40003f4f070 */
[----:B------:R-:W-:Y:S01]  /*3a30*/  SHF.L.U32 R5, R9, 0x1f, RZ ;  /* 0x0000001f09057819 */ /* 0x000fe200000006ff */
[----:B------:R-:W-:Y:S02]  /*3a40*/  ULEA UR31, UR32, UR26, 0x3 ;  /* 0x0000001a201f7291 */ /* 0x000fe4000f8e18ff */
[----:B------:R-:W-:Y:S02]  /*3a50*/  ULEA UR11, UR32, UR44, 0x8 ;  /* 0x0000002c200b7291 */ /* 0x000fe4000f8e40ff */
[----:B-1----:R-:W-:-:S06]  /*3a60*/  UISETP.GE.AND UP0, UPT, UR4, 0x1, UPT ;  /* 0x000000010400788c */ /* 0x002fcc000bf06270 */
[----:B------:R-:W-:-:S05]  /*3a70*/  PLOP3.LUT P0, PT, PT, PT, UP0, 0x80, 0x8 ;  /* 0x000000000008781c */ /* 0x000fca0003f0f008 */
[----:B------:R-:W-:-:S08]  /*3a80*/  @UP0 ULEA UR4, UR23, UR26, 0x3 ;  /* 0x0000001a17040291 */ /* 0x000fd0000f8e18ff */
[----:B------:R-:W-:-:S04]  /*3a90*/  @P0 SHF.L.U32 R0, R2, 0x1f, RZ ;  /* 0x0000001f02000819 */ /* 0x000fc800000006ff */
[----:B------:R1:W2:Y:S01]  /*3aa0*/  @P0 SYNCS.PHASECHK.TRANS64.TRYWAIT P2, [UR4], R0 ;  /* 0x00000000ff0005a7 */ /* 0x0002a20008041104 */
[----:B------:R-:W3:Y:S02]  /*3ab0*/  SYNCS.PHASECHK.TRANS64.TRYWAIT P0, [UR31+0xd0], R5 ;  /* 0x0000d005ff0075a7 */ /* 0x000ee4000800111f */
[----:B-123--:R-:W-:Y:S05]  /*3ac0*/  @!P0 BRA `(.L_x_70) ;  /* 0x0000008400b48947 */ /* 0x00efea0003800000 */
.L_x_170:
[----:B------:R-:W-:Y:S01]  /*3ad0*/  UMOV UR27, UR22 ;  /* 0x00000016001b7c82 */ /* 0x000fe20008000000 */
[----:B------:R-:W-:Y:S05]  /*3ae0*/  BRA.U !UP0, `(.L_x_71) ;  /* 0x0000000108c07547 */ /* 0x000fea000b800000 */
[----:B------:R-:W-:Y:S02]  /*3af0*/  UIADD3 UR27, UPT, UPT, UR43, UR22, URZ ;  /* 0x000000162b1b7290 */ /* 0x000fe4000fffe0ff */
[----:B------:R-:W-:Y:S01]  /*3b00*/  UPLOP3.LUT UP2, UPT, UPT, UPT, UPT, 0x40, 0x4 ;  /* 0x000000000004789c */ /* 0x000fe20003f4e870 */
[----:B------:R-:W-:Y:S01]  /*3b10*/  UMOV UR24, UR33 ;  /* 0x0000002100187c82 */ /* 0x000fe20008000000 */
[----:B------:R-:W-:-:S09]  /*3b20*/  UMOV UR10, UR23 ;  /* 0x00000017000a7c82 */ /* 0x000fd20008000000 */
.L_x_74:
[----:B--2---:R-:W-:Y:S01]  /*3b30*/  ULEA UR5, UR10, UR26, 0x3 ;  /* 0x0000001a0a057291 */ /* 0x004fe2000f8e18ff */
[----:B---3--:R-:W-:Y:S11]  /*3b40*/  @P2 BRA `(.L_x_72) ;  /* 0x00000000000c2947 */ /* 0x008ff60003800000 */
[----:B-1----:R-:W-:Y:S04]  /*3b50*/  SHF.L.U32 R5, R2, 0x1f, RZ ;  /* 0x0000001f02057819 */ /* 0x002fe800000006ff */
[----:B------:R-:W1:Y:S02]  /*3b60*/  SYNCS.PHASECHK.TRANS64.TRYWAIT P0, [UR5], R5 ;  /* 0x00000005ff0075a7 */ /* 0x000e640008001105 */
[----:B-1----:R-:W-:Y:S05]  /*3b70*/  @!P0 BRA `(.L_x_73) ;  /* 0x0000008400a08947 */ /* 0x002fea0003800000 */
.L_x_72:
[----:B------:R-:W-:Y:S01]  /*3b80*/  UISETP.NE.AND UP0, UPT, UR24, 0x1, UPT ;  /* 0x000000011800788c */ /* 0x000fe2000bf05270 */
[----:B------:R-:W-:Y:S01]  /*3b90*/  PLOP3.LUT P2, PT, PT, PT, PT, 0x80, 0x8 ;  /* 0x000000000008781c */ /* 0x000fe20003f4f070 */
[----:B------:R-:W-:Y:S02]  /*3ba0*/  UIADD3 UR4, UPT, UPT, UR10, 0x1, URZ ;  /* 0x000000010a047890 */ /* 0x000fe4000fffe0ff */
[----:B------:R-:W-:Y:S02]  /*3bb0*/  UIADD3 UR25, UPT, UPT, UR5, 0x28, URZ ;  /* 0x0000002805197890 */ /* 0x000fe4000fffe0ff */
[----:B------:R-:W-:Y:S01]  /*3bc0*/  UISETP.NE.AND UP1, UPT, UR4, 0x5, UPT ;  /* 0x000000050400788c */ /* 0x000fe2000bf25270 */
[----:B------:R-:W-:Y:S01]  /*3bd0*/  PLOP3.LUT P0, PT, PT, PT, UP0, 0x80, 0x8 ;  /* 0x000000000008781c */ /* 0x000fe20003f0f008 */
[----:B------:R-:W-:Y:S02]  /*3be0*/  UIADD3 UR22, UPT, UPT, UR22, 0x1, URZ ;  /* 0x0000000116167890 */ /* 0x000fe4000fffe0ff */
[----:B------:R-:W-:Y:S02]  /*3bf0*/  USEL UR6, URZ, 0x1, UP1 ;  /* 0x00000001ff067887 */ /* 0x000fe40008800000 */
[----:B------:R-:W-:Y:S02]  /*3c00*/  USEL UR23, UR4, URZ, UP1 ;  /* 0x000000ff04177287 */ /* 0x000fe40008800000 */
[----:B------:R-:W-:Y:S02]  /*3c10*/  UIADD3 UR24, UPT, UPT, UR24, -0x1, URZ ;  /* 0xffffffff18187890 */ /* 0x000fe4000fffe0ff */
[----:B------:R-:W-:Y:S01]  /*3c20*/  @UP0 ULEA UR4, UR23, UR26, 0x3 ;  /* 0x0000001a17040291 */ /* 0x000fe2000f8e18ff */
[----:B------:R-:W-:Y:S01]  /*3c30*/  LOP3.LUT R2, R2, UR6, RZ, 0x3c, !PT ;  /* 0x0000000602027c12 */ /* 0x000fe2000f8e3cff */
[----:B------:R-:W-:Y:S02]  /*3c40*/  ULEA UR6, UR10, UR30, 0xa ;  /* 0x0000001e0a067291 */ /* 0x000fe4000f8e50ff */
[----:B------:R-:W-:Y:S01]  /*3c50*/  UISETP.NE.AND UP0, UPT, UR22, UR27, UPT ;  /* 0x0000001b1600728c */ /* 0x000fe2000bf05270 */
[----:B-1----:R-:W-:Y:S01]  /*3c60*/  @P0 SHF.L.U32 R0, R2, 0x1f, RZ ;  /* 0x0000001f02000819 */ /* 0x002fe200000006ff */
[----:B------:R-:W-:Y:S02]  /*3c70*/  UIADD3 UR20, UPT, UPT, UR6, 0x2, URZ ;  /* 0x0000000206147890 */ /* 0x000fe4000fffe0ff */
[----:B------:R-:W-:Y:S01]  /*3c80*/  UIADD3 UR16, UPT, UPT, UR6, 0x4, URZ ;  /* 0x0000000406107890 */ /* 0x000fe2000fffe0ff */
[----:B------:R2:W3:Y:S01]  /*3c90*/  @P0 SYNCS.PHASECHK.TRANS64.TRYWAIT P2, [UR4], R0 ;  /* 0x00000000ff0005a7 */ /* 0x0004e20008041104 */
[----:B------:R-:W-:Y:S02]  /*3ca0*/  ULEA UR4, UR10, UR29, 0xa ;  /* 0x0000001d0a047291 */ /* 0x000fe4000f8e50ff */
[----:B------:R-:W-:Y:S02]  /*3cb0*/  UIADD3 UR12, UPT, UPT, UR6, 0x6, URZ ;  /* 0x00000006060c7890 */ /* 0x000fe4000fffe0ff */
[----:B------:R-:W-:Y:S02]  /*3cc0*/  UIADD3 UR18, UPT, UPT, UR4, 0x2, URZ ;  /* 0x0000000204127890 */ /* 0x000fe4000fffe0ff */
[----:B------:R-:W-:Y:S02]  /*3cd0*/  UIADD3 UR14, UPT, UPT, UR4, 0x4, URZ ;  /* 0x00000004040e7890 */ /* 0x000fe4000fffe0ff */
[----:B------:R-:W-:Y:S01]  /*3ce0*/  UIADD3 UR8, UPT, UPT, UR4, 0x6, URZ ;  /* 0x0000000604087890 */ /* 0x000fe2000fffe0ff */
[----:B------:R-:W-:Y:S01]  /*3cf0*/  UMOV UR7, 0x40004040 ;  /* 0x4000404000077882 */ /* 0x000fe20000000000 */
[----:B------:R-:W-:Y:S01]  /*3d00*/  UMOV UR5, 0x40004040 ;  /* 0x4000404000057882 */ /* 0x000fe20000000000 */
[----:B------:R-:W-:Y:S01]  /*3d10*/  UMOV UR21, 0x40004040 ;  /* 0x4000404000157882 */ /* 0x000fe20000000000 */
[----:B------:R2:W-:Y:S01]  /*3d20*/  UTCHMMA.2CTA gdesc[UR4], gdesc[UR6], tmem[UR11], tmem[UR40], idesc[UR41], UP2 ;  /* 0x00ff2806040075ea */ /* 0x0005e2000920000b */
[----:B------:R-:W-:Y:S01]  /*3d30*/  UPLOP3.LUT UP2, UPT, UPT, UPT, UPT, 0x80, 0x8 ;  /* 0x000000000008789c */ /* 0x000fe20003f4f070 */
[----:B------:R-:W-:Y:S01]  /*3d40*/  UMOV UR19, 0x40004040 ;  /* 0x4000404000137882 */ /* 0x000fe20000000000 */
[----:B------:R-:W-:Y:S01]  /*3d50*/  UMOV UR17, 0x40004040 ;  /* 0x4000404000117882 */ /* 0x000fe20000000000 */
[----:B------:R2:W-:Y:S01]  /*3d60*/  UTCHMMA.2CTA gdesc[UR18], gdesc[UR20], tmem[UR11], tmem[UR38], idesc[UR39], UPT ;  /* 0x00ff2614120075ea */ /* 0x0005e2000ba0000b */
[----:B------:R-:W-:Y:S01]  /*3d70*/  UMOV UR15, 0x40004040 ;  /* 0x40004040000f7882 */ /* 0x000fe20000000000 */
[----:B------:R-:W-:Y:S01]  /*3d80*/  UMOV UR13, 0x40004040 ;  /* 0x40004040000d7882 */ /* 0x000fe20000000000 */
[----:B------:R-:W-:Y:S01]  /*3d90*/  UMOV UR9, 0x40004040 ;  /* 0x4000404000097882 */ /* 0x000fe20000000000 */
[----:B------:R2:W-:Y:S01]  /*3da0*/  UTCHMMA.2CTA gdesc[UR14], gdesc[UR16], tmem[UR11], tmem[UR36], idesc[UR37], UPT ;  /* 0x00ff24100e0075ea */ /* 0x0005e2000ba0000b */
[----:B------:R2:W-:Y:S01]  /*3db0*/  UTCHMMA.2CTA gdesc[UR8], gdesc[UR12], tmem[UR11], tmem[UR34], idesc[UR35], UPT ;  /* 0x00ff220c080075ea */ /* 0x0005e2000ba0000b */
[----:B------:R2:W-:Y:S01]  /*3dc0*/  UTCBAR.2CTA.MULTICAST [UR25], URZ, UR28 ;  /* 0x000000ff190073e9 */ /* 0x0005e2000820081c */
[----:B------:R-:W-:Y:S01]  /*3dd0*/  UMOV UR10, UR23 ;  /* 0x00000017000a7c82 */ /* 0x000fe20008000000 */
[----:B------:R-:W-:Y:S05]  /*3de0*/  BRA.U UP0, `(.L_x_74) ;  /* 0xfffffffd00507547 */ /* 0x000fea000b83ffff */
.L_x_71:
[----:B--2---:R-:W-:Y:S01]  /*3df0*/  UIADD3 UR4, UPT, UPT, UR31, 0xc0, URZ ;  /* 0x000000c01f047890 */ /* 0x004fe2000fffe0ff */
[----:B------:R-:W-:-:S08]  /*3e00*/  UMOV UR22, UR27 ;  /* 0x0000001b00167c82 */ /* 0x000fd00008000000 */
[----:B------:R2:W-:Y:S01]  /*3e10*/  UTCBAR.2CTA.MULTICAST [UR4], URZ, UR42 ;  /* 0x000000ff040073e9 */ /* 0x0005e2000820082a */
[----:B------:R-:W-:Y:S02]  /*3e20*/  NOP ;  /* 0x0000000000007918 */ /* 0x000fe40000000000 */
.L_x_69:
[----:B--2---:R-:W-:Y:S01]  /*3e30*/  UIADD3 UR4, UPT, UPT, UR32, 0x1, URZ ;  /* 0x0000000120047890 */ /* 0x004fe2000fffe0ff */
[----:B------:R-:W-:-:S03]  /*3e40*/  ISETP.NE.AND P0, PT, R8, 0x2, PT ;  /* 0x000000020800780c */ /* 0x000fc60003f05270 */
[----:B------:R-:W-:Y:S01]  /*3e50*/  UISETP.NE.AND UP0, UPT, UR4, 0x2, UPT ;  /* 0x000000020400788c */ /* 0x000fe2000bf05270 */
[----:B-1----:R-:W-:Y:S02]  /*3e60*/  SEL R0, RZ, 0x1, P0 ;  /* 0x00000001ff007807 */ /* 0x002fe40000000000 */
[----:B------:R-:W-:Y:S01]  /*3e70*/  SEL R8, R8, RZ, P0 ;  /* 0x000000ff08087207 */ /* 0x000fe20000000000 */
[----:B------:R-:W-:Y:S01]  /*3e80*/  USEL UR5, URZ, 0x1, UP0 ;  /* 0x00000001ff057887 */ /* 0x000fe20008000000 */
[----:B------:R-:W-:Y:S01]  /*3e90*/  LOP3.LUT R3, R3, R0, RZ, 0x3c, !PT ;  /* 0x0000000003037212 */ /* 0x000fe200078e3cff */
[----:B------:R-:W-:-:S04]  /*3ea0*/  USEL UR32, UR4, URZ, UP0 ;  /* 0x000000ff04207287 */ /* 0x000fc80008000000 */
[----:B------:R-:W-:Y:S01]  /*3eb0*/  LOP3.LUT R9, R9, UR5, RZ, 0x3c, !PT ;  /* 0x0000000509097c12 */ /* 0x000fe2000f8e3cff */
[----:B------:R-:W-:Y:S07]  /*3ec0*/  @P1 BRA `(.L_x_75) ;  /* 0xfffffff800881947 */ /* 0x000fee000383ffff */
[----:B------:R-:W1:Y:S01]  /*3ed0*/  S2UR UR8, SR_CgaCtaId ;  /* 0x00000000000879c3 */ /* 0x000e620000008800 */
[----:B------:R-:W-:Y:S01]  /*3ee0*/  ELECT P0, URZ, PT ;  /* 0x0000000000ff782f */ /* 0x000fe20003800000 */
[----:B------:R-:W-:Y:S01]  /*3ef0*/  HFMA2 R0, -RZ, RZ, 0, 5.9604644775390625e-08 ;  /* 0x00000001ff007431 */ /* 0x000fe200000001ff */
[----:B------:R-:W-:-:S05]  /*3f00*/  UMOV UR4, 0x40 ;  /* 0x0000004000047882 */ /* 0x000fca0000000000 */
[----:B------:R-:W-:Y:S01]  /*3f10*/  UVIRTCOUNT.DEALLOC.SMPOOL 0x80 ;  /* 0x000000800000784c */ /* 0x000fe20000000000 */
[----:B------:R-:W-:Y:S02]  /*3f20*/  UISETP.NE.AND UP0, UPT, UR48, URZ, UPT ;  /* 0x000000ff3000728c */ /* 0x000fe4000bf05270 */
[----:B-1----:R-:W-:-:S09]  /*3f30*/  ULEA UR8, UR8, UR4, 0x18 ;  /* 0x0000000408087291 */ /* 0x002fd2000f8ec0ff */
[----:B------:R1:W-:Y:S01]  /*3f40*/  @P0 STS.U8 [UR8+0x1c], R0 ;  /* 0x00001c00ff000988 */ /* 0x0003e20008000008 */
[----:B------:R-:W-:Y:S05]  /*3f50*/  BRA.U UP0, `(.L_x_76) ;  /* 0x0000000100587547 */ /* 0x000fea000b800000 */
[----:B------:R-:W-:Y:S01]  /*3f60*/  UIADD3 UR5, UPT, UPT, UR26, 0xd0, URZ ;  /* 0x000000d01a057890 */ /* 0x000fe2000fffe0ff */
[----:B------:R-:W-:-:S03]  /*3f70*/  SHF.L.U32 R3, R9, 0x1f, RZ ;  /* 0x0000001f09037819 */ /* 0x000fc600000006ff */
[----:B------:R-:W-:-:S09]  /*3f80*/  ULEA UR4, UR32, UR5, 0x3 ;  /* 0x0000000520047291 */ /* 0x000fd2000f8e18ff */
[----:B------:R-:W2:Y:S02]  /*3f90*/  SYNCS.PHASECHK.TRANS64.TRYWAIT P0, [UR4], R3 ;  /* 0x00000003ff0075a7 */ /* 0x000ea40008001104 */
[----:B--2---:R-:W-:Y:S05]  /*3fa0*/  @!P0 BRA `(.L_x_77) ;  /* 0x0000008000ac8947 */ /* 0x004fea0003800000 */
.L_x_173:
[----:B------:R-:W-:-:S04]  /*3fb0*/  UIADD3 UR4, UPT, UPT, UR32, 0x1, URZ ;  /* 0x0000000120047890 */ /* 0x000fc8000fffe0ff */
[----:B------:R-:W-:-:S04]  /*3fc0*/  UISETP.NE.AND UP1, UPT, UR4, 0x2, UPT ;  /* 0x000000020400788c */ /* 0x000fc8000bf25270 */
[----:B------:R-:W-:Y:S02]  /*3fd0*/  USEL UR6, URZ, 0x1, UP1 ;  /* 0x00000001ff067887 */ /* 0x000fe40008800000 */
[----:B------:R-:W-:-:S04]  /*3fe0*/  USEL UR4, UR4, URZ, UP1 ;  /* 0x000000ff04047287 */ /* 0x000fc80008800000 */
[----:B------:R-:W-:Y:S01]  /*3ff0*/  ULEA UR4, UR4, UR5, 0x3 ;  /* 0x0000000504047291 */ /* 0x000fe2000f8e18ff */
[----:B-1----:R-:W-:-:S04]  /*4000*/  LOP3.LUT R3, R9, UR6, RZ, 0x3c, !PT ;  /* 0x0000000609037c12 */ /* 0x002fc8000f8e3cff */
[----:B------:R-:W-:Y:S01]  /*4010*/  SHF.L.U32 R3, R3, 0x1f, RZ ;  /* 0x0000001f03037819 */ /* 0x000fe200000006ff */
[----:B------:R-:W-:-:S04]  /*4020*/  IMAD.U32 R0, RZ, RZ, UR4 ;  /* 0x00000004ff007e24 */ /* 0x000fc8000f8e00ff */
[----:B------:R1:W2:Y:S03]  /*4030*/  SYNCS.PHASECHK.TRANS64.TRYWAIT P0, [R0+URZ], R3 ;  /* 0x00000003000075a7 */ /* 0x0002a600080011ff */
[----:B--2---:R-:W-:Y:S05]  /*4040*/  @!P0 NANOSLEEP.SYNCS 0x989680 ;  /* 0x009896800000895d */ /* 0x004fea0003900000 */
[----:B------:R-:W2:Y:S02]  /*4050*/  @!P0 SYNCS.PHASECHK.TRANS64 P0, [R0+URZ], R3 ;  /* 0x00000003000085a7 */ /* 0x000ea400080010ff */
[----:B--2---:R-:W-:Y:S05]  /*4060*/  @P0 BRA `(.L_x_78) ;  /* 0x0000000000200947 */ /* 0x004fea0003800000 */
.L_x_79:
[----:B--2---:R2:W4:Y:S02]  /*4070*/  SYNCS.PHASECHK.TRANS64.TRYWAIT P0, [R0+URZ], R3 ;  /* 0x00000003000075a7 */ /* 0x00452400080011ff */
[----:B----4-:R-:W-:Y:S05]  /*4080*/  @!P0 NANOSLEEP.SYNCS 0x989680 ;  /* 0x009896800000895d */ /* 0x010fea0003900000 */
[----:B------:R-:W4:Y:S02]  /*4090*/  @!P0 SYNCS.PHASECHK.TRANS64 P0, [R0+URZ], R3 ;  /* 0x00000003000085a7 */ /* 0x000f2400080010ff */
[----:B----4-:R-:W-:Y:S05]  /*40a0*/  @!P0 BRA `(.L_x_79) ;  /* 0xfffffffc00f08947 */ /* 0x010fea000383ffff */
[----:B------:R-:W-:Y:S05]  /*40b0*/  BRA `(.L_x_78) ;  /* 0x00000000000c7947 */ /* 0x000fea0003800000 */
.L_x_76:
[----:B------:R-:W-:-:S04]  /*40c0*/  UIADD3 UR4, UPT, UPT, UR26, 0x100, URZ ;  /* 0x000001001a047890 */ /* 0x000fc8000fffe0ff */
[----:B------:R-:W-:-:S09]  /*40d0*/  UPRMT UR4, UR49, 0x654, UR4 ;  /* 0x0000065431047896 */ /* 0x000fd20008000004 */
[----:B------:R-:W-:Y:S03]  /*40e0*/  SYNCS.ARRIVE.TRANS64.RED.A1T0 RZ, [UR4], RZ ;  /* 0x000000ffffff79a7 */ /* 0x000fe60008100404 */
.L_x_78:
[----:B-12---:R-:W-:Y:S01]  /*40f0*/  SHF.L.U32 R3, RZ, 0x1f, RZ ;  /* 0x0000001fff037819 */ /* 0x006fe200000006ff */
[----:B------:R-:W-:Y:S01]  /*4100*/  UIADD3 UR4, UPT, UPT, UR26, 0x100, URZ ;  /* 0x000001001a047890 */ /* 0x000fe2000fffe0ff */
[----:B------:R-:W-:Y:S02]  /*4110*/  PLOP3.LUT P0, PT, PT, PT, UP0, 0x80, 0x8 ;  /* 0x000000000008781c */ /* 0x000fe40003f0f008 */
[----:B------:R-:W1:Y:S02]  /*4120*/  SYNCS.PHASECHK.TRANS64.TRYWAIT P1, [UR26+0x100], R3 ;  /* 0x00010003ff0075a7 */ /* 0x000e64000802111a */
[----:B-1----:R-:W-:Y:S09]  /*4130*/  @!P1 BRA `(.L_x_80) ;  /* 0x0000008000609947 */ /* 0x002ff20003800000 */
.L_x_175:
[----:B------:R-:W-:Y:S01]  /*4140*/  @!UP0 UPRMT UR4, UR49, 0x654, UR4 ;  /* 0x0000065431048896 */ /* 0x000fe20008000004 */
[----:B------:R-:W-:Y:S01]  /*4150*/  UMOV UR5, 0xffff ;  /* 0x0000ffff00057882 */ /* 0x000fe20000000000 */
[----:B------:R-:W-:-:S07]  /*4160*/  UMOV UR6, 0x1 ;  /* 0x0000000100067882 */ /* 0x000fce0000000000 */
[----:B------:R-:W-:Y:S01]  /*4170*/  @!P0 SYNCS.ARRIVE.TRANS64.RED.A1T0 RZ, [UR4], RZ ;  /* 0x000000ffffff89a7 */ /* 0x000fe20008100404 */
[----:B------:R-:W-:Y:S01]  /*4180*/  NOP ;  /* 0x0000000000007918 */ /* 0x000fe20000000000 */
[----:B-1----:R-:W1:Y:S01]  /*4190*/  LDS R0, [UR8+0x14] ;  /* 0x00001408ff007984 */ /* 0x002e620008000800 */
[----:B------:R-:W-:-:S04]  /*41a0*/  ULOP3.LUT UR4, UR44, 0xffff, URZ, 0xc0, !UPT ;  /* 0x0000ffff2c047892 */ /* 0x000fc8000f8ec0ff */
[----:B------:R-:W-:-:S04]  /*41b0*/  USHF.R.U32.HI UR4, URZ, 0x5, UR4 ;  /* 0x00000005ff047899 */ /* 0x000fc80008011604 */
[----:B------:R-:W-:Y:S02]  /*41c0*/  USHF.L.U32 UR5, UR5, UR4, URZ ;  /* 0x0000000405057299 */ /* 0x000fe400080006ff */
[----:B------:R-:W-:-:S04]  /*41d0*/  USHF.L.U32 UR4, UR6, UR4, URZ ;  /* 0x0000000406047299 */ /* 0x000fc800080006ff */
[----:B-1----:R-:W-:-:S04]  /*41e0*/  LOP3.LUT R0, R0, UR5, RZ, 0xc0, !PT ;  /* 0x0000000500007c12 */ /* 0x002fc8000f8ec0ff */
[----:B------:R-:W-:-:S13]  /*41f0*/  ISETP.NE.AND P0, PT, R0, UR5, PT ;  /* 0x0000000500007c0c */ /* 0x000fda000bf05270 */
[----:B------:R-:W-:Y:S05]  /*4200*/  @P0 BRA `(.L_x_81) ;  /* 0x0000000000580947 */ /* 0x000fea0003800000 */
[----:B------:R-:W1:Y:S02]  /*4210*/  LDS R0, [UR8+0x18] ;  /* 0x00001808ff007984 */ /* 0x000e640008000800 */
[----:B-1----:R-:W-:-:S04]  /*4220*/  LOP3.LUT R0, R0, UR4, RZ, 0xc0, !PT ;  /* 0x0000000400007c12 */ /* 0x002fc8000f8ec0ff */
[----:B------:R-:W-:-:S13]  /*4230*/  ISETP.NE.AND P0, PT, R0, UR4, PT ;  /* 0x0000000400007c0c */ /* 0x000fda000bf05270 */
[----:B------:R-:W-:Y:S05]  /*4240*/  @P0 BRA `(.L_x_82) ;  /* 0x00000000003c0947 */ /* 0x000fea0003800000 */
[----:B------:R-:W1:Y:S01]  /*4250*/  S2R R2, SR_LANEID ;  /* 0x0000000000027919 */ /* 0x000e620000000000 */
[----:B------:R-:W-:Y:S01]  /*4260*/  ULOP3.LUT UR5, URZ, UR5, URZ, 0x33, !UPT ;  /* 0x00000005ff057292 */ /* 0x000fe2000f8e33ff */
[----:B------:R-:W-:Y:S01]  /*4270*/  LOP3.LUT R4, RZ, UR4, RZ, 0x33, !PT ;  /* 0x00000004ff047c12 */ /* 0x000fe2000f8e33ff */
[----:B------:R-:W-:Y:S02]  /*4280*/  VOTEU.ANY UR4, UPT, PT ;  /* 0x0000000000047886 */ /* 0x000fe400038e0100 */
[----:B------:R-:W-:Y:S01]  /*4290*/  UFLO.U32 UR4, UR4 ;  /* 0x00000004000472bd */ /* 0x000fe200080e0000 */
[----:B------:R-:W2:Y:S01]  /*42a0*/  REDUX UR6, R4 ;  /* 0x00000000040673c4 */ /* 0x000ea20000000000 */
[----:B------:R-:W-:-:S06]  /*42b0*/  IMAD.U32 R0, RZ, RZ, UR5 ;  /* 0x00000005ff007e24 */ /* 0x000fcc000f8e00ff */
[----:B------:R4:W-:Y:S01]  /*42c0*/  UTCATOMSWS.AND URZ, UR5 ;  /* 0x0000000500ff79e3 */ /* 0x0009e20008000000 */
[----:B------:R-:W3:Y:S01]  /*42d0*/  REDUX UR7, R0 ;  /* 0x00000000000773c4 */ /* 0x000ee20000000000 */
[----:B-1----:R-:W-:Y:S01]  /*42e0*/  ISETP.EQ.U32.AND P0, PT, R2, UR4, PT ;  /* 0x0000000402007c0c */ /* 0x002fe2000bf02070 */
[----:B--2---:R-:W-:Y:S01]  /*42f0*/  IMAD.U32 R2, RZ, RZ, UR6 ;  /* 0x00000006ff027e24 */ /* 0x004fe2000f8e00ff */
[----:B---3--:R-:W-:-:S11]  /*4300*/  MOV R3, UR7 ;  /* 0x0000000700037c02 */ /* 0x008fd60008000f00 */
[----:B------:R4:W-:Y:S04]  /*4310*/  @P0 ATOMS.AND RZ, [UR8+0x14], R3 ;  /* 0x00001403ffff098c */ /* 0x0009e8000a800008 */
[----:B------:R4:W-:Y:S01]  /*4320*/  @P0 ATOMS.AND RZ, [UR8+0x18], R2 ;  /* 0x00001802ffff098c */ /* 0x0009e2000a800008 */
[----:B------:R-:W-:Y:S05]  /*4330*/  BRA `(.L_x_83) ;  /* 0x0000000000147947 */ /* 0x000fea0003800000 */
.L_x_82:
[----:B------:R-:W-:Y:S02]  /*4340*/  MOV R2, 0x4360 ;  /* 0x0000436000027802 */ /* 0x000fe40000000f00 */
[----:B---3-5:R-:W-:Y:S05]  /*4350*/  CALL.REL.NOINC `($__internal_0_$__cuda_sm10x_tcgen05_guardrail_trap_col_being_dealloced_not_returned_by_alloc) ;  /* 0x0000008400407944 */ /* 0x028fea0003c00000 */
[----:B------:R-:W-:Y:S05]  /*4360*/  BRA `(.L_x_83) ;  /* 0x0000000000087947 */ /* 0x000fea0003800000 */
.L_x_81:
[----:B------:R-:W-:Y:S02]  /*4370*/  MOV R2, 0x4390 ;  /* 0x0000439000027802 */ /* 0x000fe40000000f00 */
[----:B---3-5:R-:W-:Y:S05]  /*4380*/  CALL.REL.NOINC `($__internal_2_$__cuda_sm10x_tcgen05_guardrail_trap_unallocated_columns_being_dealloced) ;  /* 0x00000084004c7944 */ /* 0x028fea0003c00000 */
.L_x_83:
[----:B------:R-:W-:Y:S01]  /*4390*/  NOP ;  /* 0x0000000000007918 */ /* 0x000fe20000000000 */
[----:B----4-:R-:W-:Y:S05]  /*43a0*/  EXIT ;  /* 0x000000000000794d */ /* 0x010fea0003800000 */
.L_x_56:
[----:B------:R-:W-:-:S09]  /*43b0*/  UISETP.NE.OR UP0, UPT, UR18, 0x3, !UP4 ;  /* 0x000000031200788c */ /* 0x000fd2000e705670 */
[----:B------:R-:W-:Y:S05]  /*43c0*/  BRA.U UP0, `(.L_x_84) ;  /* 0x00000011007c7547 */ /* 0x000fea000b800000 */
[----:B------:R-:W2:Y:S01]  /*43d0*/  LDCU.64 UR4, c[0x0][0x888] ;  /* 0x00011100ff0477ac */ /* 0x000ea20008000a00 */
[----:B------:R-:W3:Y:S01]  /*43e0*/  LDC.64 R12, c[0x0][0x348] ;  /* 0x0000d200ff0c7b82 */ /* 0x000ee20000000a00 */
[----:B------:R-:W-:Y:S02]  /*43f0*/  HFMA2 R9, -RZ, RZ, 0, 0 ;  /* 0x00000000ff097431 */ /* 0x000fe400000001ff */
[----:B------:R-:W-:Y:S01]  /*4400*/  IMAD.MOV.U32 R11, RZ, RZ, 0x1 ;  /* 0x00000001ff0b7424 */ /* 0x000fe200078e00ff */
[----:B------:R-:W4:Y:S01]  /*4410*/  LDCU UR40, c[0x0][0x370] ;  /* 0x00006e00ff2877ac */ /* 0x000f220008000800 */
[----:B------:R-:W-:Y:S01]  /*4420*/  IMAD.MOV.U32 R10, RZ, RZ, RZ ;  /* 0x000000ffff0a7224 */ /* 0x000fe200078e00ff */
[----:B------:R-:W-:Y:S01]  /*4430*/  MOV R3, 0x4000 ;  /* 0x0000400000037802 */ /* 0x000fe20000000f00 */
[----:B------:R-:W4:Y:S01]  /*4440*/  LDCU.128 UR48, c[0x0][0xb10] ;  /* 0x00016200ff3077ac */ /* 0x000f220008000c00 */
[----:B------:R-:W1:Y:S01]  /*4450*/  LDCU UR37, c[0x0][0x374] ;  /* 0x00006e80ff2577ac */ /* 0x000e620008000800 */
[----:B------:R-:W1:Y:S01]  /*4460*/  LDCU.64 UR38, c[0x0][0x890] ;  /* 0x00011200ff2677ac */ /* 0x000e620008000a00 */
[----:B------:R-:W1:Y:S01]  /*4470*/  LDCU UR15, c[0x0][0xb0c] ;  /* 0x00016180ff0f77ac */ /* 0x000e620008000800 */
[----:B--2---:R-:W-:Y:S01]  /*4480*/  UISETP.NE.U32.AND UP0, UPT, UR4, URZ, UPT ;  /* 0x000000ff0400728c */ /* 0x004fe2000bf05070 */
[----:B------:R-:W2:Y:S01]  /*4490*/  LDCU UR46, c[0x0][0xb20] ;  /* 0x00016400ff2e77ac */ /* 0x000ea20008000800 */
[----:B------:R-:W2:Y:S01]  /*44a0*/  LDCU UR4, c[0x0][0xb30] ;  /* 0x00016600ff0477ac */ /* 0x000ea20008000800 */
[----:B------:R-:W-:Y:S01]  /*44b0*/  UMOV UR21, 0x400 ;  /* 0x0000040000157882 */ /* 0x000fe20000000000 */
[----:B----4-:R-:W-:-:S02]  /*44c0*/  UIMAD.WIDE.U32 UR6, UR40, UR48, URZ ;  /* 0x00000030280672a5 */ /* 0x010fc4000f8e00ff */
[----:B-1----:R-:W-:Y:S02]  /*44d0*/  UIMAD.WIDE.U32 UR8, UR37, UR51, URZ ;  /* 0x00000033250872a5 */ /* 0x002fe4000f8e00ff */
[----:B------:R-:W-:Y:S02]  /*44e0*/  ULEA UR21, UR47, UR21, 0x18 ;  /* 0x000000152f157291 */ /* 0x000fe4000f8ec0ff */
[----:B------:R-:W-:Y:S02]  /*44f0*/  UISETP.NE.U32.AND UP6, UPT, UR38, URZ, UPT ;  /* 0x000000ff2600728c */ /* 0x000fe4000bfc5070 */
[----:B------:R-:W-:Y:S02]  /*4500*/  UIADD3 UR41, UPT, UPT, UR21, 0x68, URZ ;  /* 0x0000006815297890 */ /* 0x000fe4000fffe0ff */
[----:B------:R-:W-:Y:S02]  /*4510*/  UISETP.NE.AND.EX UP5, UPT, UR5, URZ, UPT, UP0 ;  /* 0x000000ff0500728c */ /* 0x000fe4000bfa5300 */
[----:B------:R-:W-:Y:S01]  /*4520*/  UISETP.NE.AND UP0, UPT, UR42, 0x1, UPT ;  /* 0x000000012a00788c */ /* 0x000fe2000bf05270 */
[----:B------:R-:W-:Y:S01]  /*4530*/  UMOV UR6, UR7 ;  /* 0x0000000700067c82 */ /* 0x000fe20008000000 */
[----:B------:R-:W-:Y:S01]  /*4540*/  UMOV UR43, UR9 ;  /* 0x00000009002b7c82 */ /* 0x000fe20008000000 */
[----:B------:R-:W-:-:S02]  /*4550*/  UISETP.NE.AND UP0, UPT, UR15, 0x1, UPT ;  /* 0x000000010f00788c */ /* 0x000fc4000bf05270 */
[----:B------:R-:W-:Y:S02]  /*4560*/  UPLOP3.LUT UP4, UPT, UPT, UPT, UPT, 0x40, 0x4 ;  /* 0x000000000004789c */ /* 0x000fe40003f8e870 */
[----:B------:R-:W-:Y:S01]  /*4570*/  UISETP.GE.AND UP2, UPT, UR42, 0x1, UPT ;  /* 0x000000012a00788c */ /* 0x000fe2000bf46270 */
[----:B------:R-:W1:Y:S01]  /*4580*/  LDCU.64 UR22, c[0x0][0xb28] ;  /* 0x00016500ff1677ac */ /* 0x000e620008000a00 */
[----:B------:R-:W-:Y:S02]  /*4590*/  UISETP.NE.AND.EX UP6, UPT, UR39, URZ, UPT, UP6 ;  /* 0x000000ff2700728c */ /* 0x000fe4000bfc5360 */
[----:B------:R-:W-:Y:S02]  /*45a0*/  UIADD3 UR33, UPT, UPT, UR21, 0x50, URZ ;  /* 0x0000005015217890 */ /* 0x000fe4000fffe0ff */
[----:B------:R-:W-:Y:S02]  /*45b0*/  UIADD3 UR25, UPT, UPT, UR21, 0x58, URZ ;  /* 0x0000005815197890 */ /* 0x000fe4000fffe0ff */
[----:B------:R-:W-:-:S02]  /*45c0*/  UIADD3 UR17, UPT, UPT, UR21, 0x60, URZ ;  /* 0x0000006015117890 */ /* 0x000fc4000fffe0ff */
[----:B------:R-:W-:Y:S02]  /*45d0*/  UPRMT UR41, UR47, 0x654, UR41 ;  /* 0x000006542f297896 */ /* 0x000fe40008000029 */
[----:B------:R-:W-:Y:S02]  /*45e0*/  USHF.R.U32.HI UR44, URZ, UR49, UR6 ;  /* 0x00000031ff2c7299 */ /* 0x000fe40008011606 */
[----:B--2---:R-:W-:Y:S02]  /*45f0*/  USHF.R.U32.HI UR43, URZ, UR46, UR43 ;  /* 0x0000002eff2b7299 */ /* 0x004fe4000801162b */
[----:B------:R-:W-:Y:S02]  /*4600*/  UISETP.NE.AND UP0, UPT, UR50, 0x1, UPT ;  /* 0x000000013200788c */ /* 0x000fe4000bf05270 */
[----:B---3--:R-:W-:-:S11]  /*4610*/  UISETP.NE.AND UP3, UPT, UR4, 0x1, UPT ;  /* 0x000000010400788c */ /* 0x008fd6000bf65270 */
.L_x_95:
[C---:B------:R-:W-:Y:S02]  /*4620*/  LEA R8, R10.reuse, UR21, 0x3 ;  /* 0x000000150a087c11 */ /* 0x040fe4000f8e18ff */
[----:B------:R-:W-:Y:S02]  /*4630*/  SHF.L.U32 R5, R9, 0x1f, RZ ;  /* 0x0000001f09057819 */ /* 0x000fe400000006ff */
[----:B------:R-:W-:Y:S02]  /*4640*/  LEA R6, R10, UR21, 0x4 ;  /* 0x000000150a067c11 */ /* 0x000fe4000f8e20ff */
[----:B--2---:R-:W2:Y:S02]  /*4650*/  SYNCS.PHASECHK.TRANS64.TRYWAIT P0, [R8+URZ+0xa0], R5 ;  /* 0x0000a005080075a7 */ /* 0x004ea400080011ff */
[----:B--2---:R-:W-:Y:S05]  /*4660*/  @!P0 BRA `(.L_x_85) ;  /* 0x0000007c002c8947 */ /* 0x004fea0003800000 */
.L_x_176:
[----:B--2---:R-:W2:Y:S01]  /*4670*/  LDS.128 R4, [R6+0x110] ;  /* 0x0001100006047984 */ /* 0x004ea20000000c00 */
[----:B------:R-:W-:Y:S01]  /*4680*/  UISETP.GE.AND UP0, UPT, UR42, 0x1, UPT ;  /* 0x000000012a00788c */ /* 0x000fe2000bf06270 */
[----:B------:R-:W-:Y:S01]  /*4690*/  @!PT LDS RZ, [RZ] ;  /* 0x00000000fffff984 */ /* 0x000fe20000000800 */
[----:B------:R-:W-:Y:S01]  /*46a0*/  @!PT LDS RZ, [RZ] ;  /* 0x00000000fffff984 */ /* 0x000fe20000000800 */
[----:B------:R-:W-:Y:S01]  /*46b0*/  @!PT LDS RZ, [RZ] ;  /* 0x00000000fffff984 */ /* 0x000fe20000000800 */
[----:B------:R-:W-:Y:S01]  /*46c0*/  @!PT LDS RZ, [RZ] ;  /* 0x00000000fffff984 */ /* 0x000fe20000000800 */
[----:B------:R3:W-:Y:S06]  /*46d0*/  MEMBAR.ALL.CTA ;  /* 0x0000000000007992 */ /* 0x0007ec0000008000 */
[----:B---3--:R-:W3:Y:S01]  /*46e0*/  FENCE.VIEW.ASYNC.S ;  /* 0x00000000000073c6 */ /* 0x008ee20000000000 */
[----:B--2---:R-:W-:Y:S11]  /*46f0*/  LOP3.LUT P0, RZ, R6, 0x1, RZ, 0xc0, !PT ;  /* 0x0000000106ff7812 */ /* 0x004ff6000780c0ff */
[----:B------:R-:W-:Y:S02]  /*4700*/  @!UPT UIADD3 URZ, UPT, UPT, URZ, URZ, URZ ;  /* 0x000000fffffff290 */ /* 0x000fe4000fffe0ff */
[----:B---3--:R-:W-:Y:S01]  /*4710*/  VOTEU.ANY UP2, P0 ;  /* 0x0000000000ff7886 */ /* 0x008fe20000040100 */
[----:B------:R-:W-:Y:S11]  /*4720*/  PLOP3.LUT P0, PT, PT, PT, UP2, 0x80, 0x8 ;  /* 0x000000000008781c */ /* 0x000ff60003f0f028 */
[----:B------:R-:W-:Y:S02]  /*4730*/  @!UPT UIADD3 URZ, UPT, UPT, URZ, URZ, URZ ;  /* 0x000000fffffff290 */ /* 0x000fe4000fffe0ff */
[----:B------:R-:W-:Y:S02]  /*4740*/  @P0 SHF.R.U32.HI R0, RZ, 0x10, R5 ;  /* 0x00000010ff000819 */ /* 0x000fe40000011605 */
[----:B------:R-:W-:Y:S02]  /*4750*/  @P0 MOV R2, R4 ;  /* 0x0000000400020202 */ /* 0x000fe40000000f00 */
[----:B------:R-:W-:Y:S01]  /*4760*/  @P0 R2UR UR4, R0 ;  /* 0x00000000000402ca */ /* 0x000fe200000e0000 */
[----:B------:R-:W-:Y:S01]  /*4770*/  VIADD R0, R8, 0xb0 ;  /* 0x000000b008007836 */ /* 0x000fe20000000000 */
[----:B------:R-:W-:Y:S02]  /*4780*/  @P0 LOP3.LUT R4, R5, 0xffff, RZ, 0xc0, !PT ;  /* 0x0000ffff05040812 */ /* 0x000fe400078ec0ff */
[----:B------:R-:W-:Y:S02]  /*4790*/  @P0 R2UR UR6, R2 ;  /* 0x00000000020602ca */ /* 0x000fe400000e0000 */
[----:B------:R-:W-:Y:S02]  /*47a0*/  PRMT R0, RZ, 0x654, R0 ;  /* 0x00000654ff007816 */ /* 0x000fe40000000000 */
[----:B------:R-:W-:Y:S02]  /*47b0*/  @P0 R2UR UR5, R4 ;  /* 0x00000000040502ca */ /* 0x000fe400000e0000 */
[----:B------:R2:W-:Y:S03]  /*47c0*/  SYNCS.ARRIVE.TRANS64.RED.A1T0 RZ, [R0+URZ], RZ ;  /* 0x000000ff00ff79a7 */ /* 0x0005e600081004ff */
[----:B------:R-:W-:Y:S04]  /*47d0*/  @UP2 UMOV UR29, UR4 ;  /* 0x00000004001d2c82 */ /* 0x000fe80008000000 */
[----:B------:R-:W-:Y:S04]  /*47e0*/  @UP2 UMOV UR14, UR6 ;  /* 0x00000006000e2c82 */ /* 0x000fe80008000000 */
[----:B------:R-:W-:Y:S01]  /*47f0*/  @UP2 UMOV UR13, UR5 ;  /* 0x00000005000d2c82 */ /* 0x000fe20008000000 */
[----:B------:R-:W-:Y:S05]  /*4800*/  BRA.U !UP0, `(.L_x_86) ;  /* 0x0000000108c07547 */ /* 0x000fea000b800000 */
[----:B------:R-:W-:Y:S02]  /*4810*/  UIMAD.WIDE.U32 UR18, UR13, UR51, URZ ;  /* 0x000000330d1272a5 */ /* 0x000fe4000f8e00ff */
[----:B------:R-:W-:Y:S02]  /*4820*/  UP2UR UR16, UPR, URZ, 0x4 ;  /* 0x00000004ff107883 */ /* 0x000fe40008000000 */
[----:B------:R-:W-:Y:S02]  /*4830*/  UISETP.NE.AND UP2, UPT, UR50, 0x1, UPT ;  /* 0x000000013200788c */ /* 0x000fe4000bf45270 */
[----:B------:R-:W-:Y:S02]  /*4840*/  UIMAD.WIDE.U32 UR26, UR14, UR48, URZ ;  /* 0x000000300e1a72a5 */ /* 0x000fe4000f8e00ff */
[----:B------:R-:W-:Y:S02]  /*4850*/  USEL UR4, UR37, UR43, !UP2 ;  /* 0x0000002b25047287 */ /* 0x000fe4000d000000 */
[----:B------:R-:W-:Y:S02]  /*4860*/  UISETP.NE.AND UP0, UPT, UR15, 0x1, UPT ;  /* 0x000000010f00788c */ /* 0x000fe4000bf05270 */
[----:B------:R-:W-:Y:S02]  /*4870*/  UP2UR UR20, UPR, URZ, 0x2 ;  /* 0x00000002ff147883 */ /* 0x000fe40008000000 */
[----:B------:R-:W-:Y:S02]  /*4880*/  UISETP.NE.AND UP1, UPT, UR42, 0x1, UPT ;  /* 0x000000012a00788c */ /* 0x000fe4000bf25270 */
[----:B-1----:R-:W-:Y:S02]  /*4890*/  UIMAD.WIDE.U32 UR8, UR4, UR22, URZ ;  /* 0x00000016040872a5 */ /* 0x002fe4000f8e00ff */
[----:B------:R-:W-:Y:S01]  /*48a0*/  USEL UR7, UR40, UR44, !UP0 ;  /* 0x0000002c28077287 */ /* 0x000fe2000c000000 */
[----:B------:R-:W-:Y:S02]  /*48b0*/  UMOV UR5, UR19 ;  /* 0x0000001300057c82 */ /* 0x000fe40008000000 */
[----:B------:R-:W-:Y:S02]  /*48c0*/  USHF.R.U32.HI UR6, URZ, UR46, UR5 ;  /* 0x0000002eff067299 */ /* 0x000fe40008011605 */
[----:B------:R-:W-:Y:S02]  /*48d0*/  UIMAD.WIDE.U32 UR10, UR7, UR22, URZ ;  /* 0x00000016070a72a5 */ /* 0x000fe4000f8e00ff */
[----:B------:R-:W-:Y:S02]  /*48e0*/  USEL UR6, UR13, UR6, !UP2 ;  /* 0x000000060d067287 */ /* 0x000fe4000d000000 */
[----:B------:R-:W-:Y:S01]  /*48f0*/  UISETP.NE.AND UP2, UPT, UR16, URZ, UPT ;  /* 0x000000ff1000728c */ /* 0x000fe2000bf45270 */
[----:B------:R-:W-:Y:S02]  /*4900*/  UMOV UR5, UR27 ;  /* 0x0000001b00057c82 */ /* 0x000fe40008000000 */
[----:B------:R-:W-:Y:S03]  /*4910*/  USHF.R.U32.HI UR12, URZ, UR49, UR5 ;  /* 0x00000031ff0c7299 */ /* 0x000fe60008011605 */
[----:B------:R-:W-:Y:S02]  /*4920*/  UMOV UR5, UR9 ;  /* 0x0000000900057c82 */ /* 0x000fe40008000000 */
[----:B------:R-:W-:Y:S03]  /*4930*/  @UP1 USHF.R.U32.HI UR4, URZ, UR23, UR5 ;  /* 0x00000017ff041299 */ /* 0x000fe60008011605 */
[----:B------:R-:W-:Y:S01]  /*4940*/  UMOV UR5, UR11 ;  /* 0x0000000b00057c82 */ /* 0x000fe20008000000 */
[----:B------:R-:W-:Y:S02]  /*4950*/  UIMAD UR4, UR42, UR4, URZ ;  /* 0x000000042a0472a4 */ /* 0x000fe4000f8e02ff */
[----:B------:R-:W-:Y:S02]  /*4960*/  @UP1 USHF.R.U32.HI UR7, URZ, UR23, UR5 ;  /* 0x00000017ff071299 */ /* 0x000fe40008011605 */
[----:B------:R-:W-:Y:S02]  /*4970*/  USEL UR5, UR14, UR12, !UP0 ;  /* 0x0000000c0e057287 */ /* 0x000fe4000c000000 */
[----:B------:R-:W-:Y:S02]  /*4980*/  UIMAD.WIDE.U32 UR10, UR6, UR22, URZ ;  /* 0x00000016060a72a5 */ /* 0x000fe4000f8e00ff */
[----:B------:R-:W-:Y:S02]  /*4990*/  UIMAD UR8, UR42, UR7, URZ ;  /* 0x000000072a0872a4 */ /* 0x000fe4000f8e02ff */
[----:B------:R-:W-:Y:S03]  /*49a0*/  UISETP.GE.AND UP0, UPT, UR6, UR4, UPT ;  /* 0x000000040600728c */ /* 0x000fe6000bf06270 */
[----:B------:R-:W-:Y:S01]  /*49b0*/  UMOV UR4, UR11 ;  /* 0x0000000b00047c82 */ /* 0x000fe20008000000 */
[----:B------:R-:W-:Y:S02]  /*49c0*/  UISETP.GE.OR UP0, UPT, UR5, UR8, UP0 ;  /* 0x000000080500728c */ /* 0x000fe40008706670 */
[----:B------:R-:W-:Y:S02]  /*49d0*/  USHF.R.U32.HI UR4, URZ, UR23, UR4 ;  /* 0x00000017ff047299 */ /* 0x000fe40008011604 */
[----:B------:R-:W-:Y:S02]  /*49e0*/  UIMAD.WIDE.U32 UR8, UR5, UR22, URZ ;  /* 0x00000016050872a5 */ /* 0x000fe4000f8e00ff */
[----:B------:R-:W-:Y:S04]  /*49f0*/  USEL UR10, UR6, UR4, !UP1 ;  /* 0x00000004060a7287 */ /* 0x000fe8000c800000 */
[----:B------:R-:W-:Y:S01]  /*4a00*/  UIADD3 UR11, UPT, UPT, -UR10, URZ, URZ ;  /* 0x000000ff0a0b7290 */ /* 0x000fe2000fffe1ff */
[----:B------:R-:W-:Y:S02]  /*4a10*/  @!UP0 UMOV UR4, UR9 ;  /* 0x0000000900048c82 */ /* 0x000fe40008000000 */
[----:B------:R-:W-:Y:S02]  /*4a20*/  @!UP0 USHF.R.U32.HI UR4, URZ, UR23, UR4 ;  /* 0x00000017ff048299 */ /* 0x000fe40008011604 */
[----:B------:R-:W-:Y:S02]  /*4a30*/  UIMAD UR8, UR42, UR11, UR6 ;  /* 0x0000000b2a0872a4 */ /* 0x000fe4000f8e0206 */
[----:B------:R-:W-:Y:S02]  /*4a40*/  @!UP0 USEL UR4, UR5, UR4, !UP1 ;  /* 0x0000000405048287 */ /* 0x000fe4000c800000 */
[----:B------:R-:W-:Y:S02]  /*4a50*/  UISETP.NE.AND UP1, UPT, UR20, URZ, UPT ;  /* 0x000000ff1400728c */ /* 0x000fe4000bf25270 */
[----:B------:R-:W-:Y:S02]  /*4a60*/  @!UP0 UIMAD UR8, UR7, UR8, UR4 ;  /* 0x00000008070882a4 */ /* 0x000fe4000f8e0204 */
[----:B------:R-:W-:Y:S02]  /*4a70*/  @!UP0 UIADD3 UR9, UPT, UPT, UR10, -UR4, URZ ;  /* 0x800000040a098290 */ /* 0x000fe4000fffe0ff */
[----:B------:R-:W-:Y:S02]  /*4a80*/  UIADD3 UR4, UPT, UPT, -UR5, URZ, URZ ;  /* 0x000000ff05047290 */ /* 0x000fe4000fffe1ff */
[----:B------:R-:W-:Y:S02]  /*4a90*/  UIADD3 UR7, UPT, UPT, -UR6, URZ, URZ ;  /* 0x000000ff06077290 */ /* 0x000fe4000fffe1ff */
[----:B------:R-:W-:Y:S02]  /*4aa0*/  @!UP0 UIMAD UR6, UR9, UR42, UR5 ;  /* 0x0000002a090682a4 */ /* 0x000fe4000f8e0205 */
[----:B------:R-:W-:Y:S02]  /*4ab0*/  UIMAD UR14, UR15, UR4, UR14 ;  /* 0x000000040f0e72a4 */ /* 0x000fe4000f8e020e */
[----:B------:R-:W-:Y:S01]  /*4ac0*/  UIMAD UR13, UR50, UR7, UR13 ;  /* 0x00000007320d72a4 */ /* 0x000fe2000f8e020d */
[----:B------:R-:W-:Y:S02]  /*4ad0*/  @!UP0 UMOV UR5, UR8 ;  /* 0x0000000800058c82 */ /* 0x000fe40008000000 */
[----:B------:R-:W-:Y:S02]  /*4ae0*/  UIMAD UR14, UR5, UR15, UR14 ;  /* 0x0000000f050e72a4 */ /* 0x000fe4000f8e020e */
[----:B------:R-:W-:Y:S11]  /*4af0*/  UIMAD UR13, UR6, UR50, UR13 ;  /* 0x00000032060d72a4 */ /* 0x000ff6000f8e020d */
[----:B------:R-:W-:Y:S01]  /*4b00*/  @!UPT UIADD3 URZ, UPT, UPT, URZ, URZ, URZ ;  /* 0x000000fffffff290 */ /* 0x000fe2000fffe0ff */
.L_x_86:
[----:B------:R-:W3:Y:S01]  /*4b10*/  @!UP3 LDCU.128 UR8, c[0x0][0xb10] ;  /* 0x00016200ff08b7ac */ /* 0x000ee20008000c00 */
[----:B------:R-:W-:Y:S02]  /*4b20*/  ISETP.NE.U32.AND P0, PT, RZ, UR38, PT ;  /* 0x00000026ff007c0c */ /* 0x000fe4000bf05070 */
[----:B------:R-:W-:Y:S02]  /*4b30*/  SHF.L.U32 R4, R11, 0x1f, RZ ;  /* 0x0000001f0b047819 */ /* 0x000fe400000006ff */
[----:B------:R-:W-:Y:S01]  /*4b40*/  ISETP.NE.AND.EX P0, PT, RZ, UR39, PT, P0 ;  /* 0x00000027ff007c0c */ /* 0x000fe2000bf05300 */
[----:B------:R-:W4:Y:S01]  /*4b50*/  @!UP3 LDCU UR5, c[0x0][0xb0c] ;  /* 0x00016180ff05b7ac */ /* 0x000f220008000800 */
[----:B------:R-:W-:Y:S02]  /*4b60*/  USHF.L.U32 UR35, UR31, 0x7, URZ ;  /* 0x000000071f237899 */ /* 0x000fe400080006ff */
[----:B------:R-:W-:Y:S02]  /*4b70*/  USHF.L.U32 UR34, UR30, 0x8, URZ ;  /* 0x000000081e227899 */ /* 0x000fe400080006ff */
[----:B---3--:R-:W-:Y:S07]  /*4b80*/  UIMAD.WIDE.U32 UR6, UR14, UR8, URZ ;  /* 0x000000080e0672a5 */ /* 0x008fee000f8e00ff */
[----:B------:R-:W-:Y:S01]  /*4b90*/  @!UP3 UMOV UR4, UR7 ;  /* 0x000000070004bc82 */ /* 0x000fe20008000000 */
[----:B----4-:R-:W-:Y:S02]  /*4ba0*/  @!UP3 UISETP.NE.AND UP0, UPT, UR5, 0x1, UPT ;  /* 0x000000010500b88c */ /* 0x010fe4000bf05270 */
[----:B------:R-:W-:Y:S02]  /*4bb0*/  @!UP3 USHF.R.U32.HI UR4, URZ, UR9, UR4 ;  /* 0x00000009ff04b299 */ /* 0x000fe40008011604 */
[----:B------:R-:W-:Y:S02]  /*4bc0*/  UIMAD.WIDE.U32 UR6, UR13, UR11, URZ ;  /* 0x0000000b0d0672a5 */ /* 0x000fe4000f8e00ff */
[----:B------:R-:W-:Y:S02]  /*4bd0*/  @!UP3 USEL UR8, UR14, UR4, !UP0 ;  /* 0x000000040e08b287 */ /* 0x000fe4000c000000 */
[----:B------:R-:W-:Y:S03]  /*4be0*/  @!UP3 UISETP.NE.AND UP0, UPT, UR10, 0x1, UPT ;  /* 0x000000010a00b88c */ /* 0x000fe6000bf05270 */
[----:B------:R-:W-:Y:S02]  /*4bf0*/  @!UP3 UMOV UR6, UR7 ;  /* 0x000000070006bc82 */ /* 0x000fe40008000000 */
[----:B------:R-:W3:Y:S02]  /*4c00*/  @!UP3 LDCU UR4, c[0x0][0xb20] ;  /* 0x00016400ff04b7ac */ /* 0x000ee40008000800 */
[----:B---3--:R-:W-:Y:S04]  /*4c10*/  @!UP3 USHF.R.U32.HI UR6, URZ, UR4, UR6 ;  /* 0x00000004ff06b299 */ /* 0x008fe80008011606 */
[----:B------:R-:W-:Y:S04]  /*4c20*/  @!UP3 USEL UR6, UR13, UR6, !UP0 ;  /* 0x000000060d06b287 */ /* 0x000fe8000c000000 */
[----:B------:R-:W-:Y:S02]  /*4c30*/  @!UP3 UIADD3 UR4, UPT, UPT, -UR8, UR6, URZ ;  /* 0x000000060804b290 */ /* 0x000fe4000fffe1ff */
[----:B------:R-:W-:Y:S02]  /*4c40*/  @!UP3 UIADD3 UR6, UPT, UPT, UR8, -UR6, URZ ;  /* 0x800000060806b290 */ /* 0x000fe4000fffe0ff */
[----:B------:R-:W-:Y:S02]  /*4c50*/  @!UP3 UIMAD UR14, UR4, UR5, UR14 ;  /* 0x00000005040eb2a4 */ /* 0x000fe4000f8e020e */
[----:B------:R-:W-:Y:S01]  /*4c60*/  @!UP3 UIMAD UR13, UR6, UR10, UR13 ;  /* 0x0000000a060db2a4 */ /* 0x000fe2000f8e020d */
[----:B------:R-:W-:Y:S11]  /*4c70*/  BRA.U UP4, `(.L_x_87) ;  /* 0x0000000104107547 */ /* 0x000ff6000b800000 */
[----:B--2---:R-:W-:Y:S04]  /*4c80*/  MOV R0, UR45 ;  /* 0x0000002d00007c02 */ /* 0x004fe80008000f00 */
[----:B------:R-:W-:Y:S04]  /*4c90*/  SHF.L.U32 R5, R0, 0x1f, RZ ;  /* 0x0000001f00057819 */ /* 0x000fe800000006ff */
[----:B------:R-:W2:Y:S02]  /*4ca0*/  SYNCS.PHASECHK.TRANS64.TRYWAIT P1, [UR21+0x98], R5 ;  /* 0x00009805ff0075a7 */ /* 0x000ea40008021115 */
[----:B--2---:R-:W-:Y:S05]  /*4cb0*/  @!P1 BRA `(.L_x_88) ;  /* 0x0000007400ac9947 */ /* 0x004fea0003800000 */
.L_x_87:
[----:B------:R-:W-:Y:S05]  /*4cc0*/  BRA.U !UP6, `(.L_x_89) ;  /* 0x000000010e387547 */ /* 0x000fea000b800000 */
[----:B------:R-:W-:Y:S01]  /*4cd0*/  UPLOP3.LUT UP1, UPT, UPT, UPT, UP5, 0x80, 0x8 ;  /* 0x000000000008789c */ /* 0x000fe20003f2f050 */
[----:B--2---:R-:W-:Y:S01]  /*4ce0*/  HFMA2 R0, -RZ, RZ, 0, 5.9604644775390625e-08 ;  /* 0x00000001ff007431 */ /* 0x004fe200000001ff */
[----:B------:R-:W2:Y:S01]  /*4cf0*/  LDCU.64 UR8, c[0x0][0x358] ;  /* 0x00006b00ff0877ac */ /* 0x000ea20008000a00 */
[----:B------:R-:W-:Y:S03]  /*4d00*/  IMAD.MOV.U32 R146, RZ, RZ, 0x1 ;  /* 0x00000001ff927424 */ /* 0x000fe600078e00ff */
[----:B------:R-:W-:Y:S05]  /*4d10*/  PLOP3.LUT P1, PT, PT, PT, UP1, 0x80, 0x8 ;  /* 0x000000000008781c */ /* 0x000fea0003f2f018 */
[----:B------:R-:W3:Y:S01]  /*4d20*/  @UP1 LDCU.64 UR4, c[0x0][0x888] ;  /* 0x00011100ff0417ac */ /* 0x000ee20008000a00 */
[----:B------:R-:W-:Y:S07]  /*4d30*/  @UP1 UIMAD UR6, UR36, UR38, URZ ;  /* 0x00000026240612a4 */ /* 0x000fee000f8e02ff */
[----:B------:R-:W-:Y:S01]  /*4d40*/  @!P1 PRMT R146, R0, 0x7610, R146 ;  /* 0x0000761000929816 */ /* 0x000fe20000000092 */
[----:B---3--:R-:W-:Y:S06]  /*4d50*/  @UP1 UIMAD.WIDE UR4, UR6, 0x4, UR4 ;  /* 0x00000004060418a5 */ /* 0x008fec000f8e0204 */
[----:B------:R-:W-:Y:S01]  /*4d60*/  IMAD.U32 R6, RZ, RZ, UR4 ;  /* 0x00000004ff067e24 */ /* 0x000fe2000f8e00ff */
[----:B------:R-:W-:Y:S04]  /*4d70*/  MOV R7, UR5 ;  /* 0x0000000500077c02 */ /* 0x000fe80008000f00 */
[----:B------:R-:W3:Y:S01]  /*4d80*/  @!UP1 LDCU UR4, c[0x0][0x880] ;  /* 0x00011000ff0497ac */ /* 0x000ee20008000800 */
[----:B--2--5:R4:W5:Y:S02]  /*4d90*/  @P1 LDG.E R73, desc[UR8][R6.64] ;  /* 0x0000000806491981 */ /* 0x024964000c1e1900 */
[----:B---34-:R-:W-:Y:S07]  /*4da0*/  @!P1 IMAD.U32 R73, RZ, RZ, UR4 ;  /* 0x00000004ff499e24 */ /* 0x018fee000f8e00ff */
.L_x_89:
[----:B-----5:R-:W-:Y:S01]  /*4db0*/  @!P0 FSETP.EQ.AND P2, PT, R73, RZ, PT ;  /* 0x000000ff4900820b */ /* 0x020fe20003f42000 */
[----:B------:R-:W-:Y:S01]  /*4dc0*/  @!UPT UIADD3 URZ, UPT, UPT, URZ, URZ, URZ ;  /* 0x000000fffffff290 */ /* 0x000fe2000fffe0ff */
[----:B------:R-:W-:Y:S11]  /*4dd0*/  @!P0 BRA `(.L_x_90) ;  /* 0x0000000000148947 */ /* 0x000ff60003800000 */
[----:B------:R-:W-:Y:S02]  /*4de0*/  LOP3.LUT P0, RZ, R146, 0xff, RZ, 0xc0, !PT ;  /* 0x000000ff92ff7812 */ /* 0x000fe4000780c0ff */
[----:B------:R-:W-:Y:S04]  /*4df0*/  PLOP3.LUT P2, PT, PT, PT, UP1, 0x80, 0x8 ;  /* 0x000000000008781c */ /* 0x000fe80003f4f018 */
[----:B------:R-:W-:Y:S07]  /*4e00*/  PLOP3.LUT P2, PT, P2, PT, PT, 0x8, 0x80 ;  /* 0x000000000080781c */ /* 0x000fee000174e170 */
[----:B------:R-:W-:Y:S11]  /*4e10*/  @P0 FSETP.EQ.AND P2, PT, R73, RZ, PT ;  /* 0x000000ff4900020b */ /* 0x000ff60003f42000 */
[----:B------:R-:W-:Y:S02]  /*4e20*/  @!UPT UIADD3 URZ, UPT, UPT, URZ, URZ, URZ ;  /* 0x000000fffffff290 */ /* 0x000fe4000fffe0ff */
.L_x_90:
[----:B------:R-:W3:Y:S01]  /*4e30*/  SYNCS.PHASECHK.TRANS64.TRYWAIT P0, [UR21+0x70], R4 ;  /* 0x00007004ff0075a7 */ /* 0x000ee20008001115 */
[----:B------:R-:W-:Y:S04]  /*4e40*/  ELECT P1, URZ, PT ;  /* 0x0000000000ff782f */ /* 0x000fe80003820000 */
[----:B------:R-:W-:Y:S01]  /*4e50*/  PLOP3.LUT P1, PT, P2, P1, PT, 0xf2, 0x2f ;  /* 0x00000000002f781c */ /* 0x000fe20001723e72 */
[----:B------:R-:W-:Y:S01]  /*4e60*/  @!UPT UIADD3 URZ, UPT, UPT, URZ, URZ, URZ ;  /* 0x000000fffffff290 */ /* 0x000fe2000fffe0ff */
[----:B---3--:R-:W-:Y:S11]  /*4e70*/  @!P0 BRA `(.L_x_91) ;  /* 0x0000007400548947 */ /* 0x008ff60003800000 */
.L_x_179:
[----:B------:R-:W-:Y:S01]  /*4e80*/  @!P1 IADD3 R2, P0, PT, R12, 0x580, RZ ;  /* 0x000005800c029810 */ /* 0x000fe20007f1e0ff */
[----:B------:R-:W-:Y:S01]  /*4e90*/  VOTEU.ALL UP0, P1 ;  /* 0x0000000000ff7886 */ /* 0x000fe20000800000 */
[----:B------:R-:W-:Y:S01]  /*4ea0*/  UMOV UR6, 0x0 ;  /* 0x0000000000067882 */ /* 0x000fe20000000000 */
[----:B------:R-:W-:Y:S01]  /*4eb0*/  UMOV UR7, 0x10000000 ;  /* 0x1000000000077882 */ /* 0x000fe20000000000 */
[----:B------:R-:W-:Y:S01]  /*4ec0*/  @!P1 R2UR UR5, R2 ;  /* 0x00000000020592ca */ /* 0x000fe200000e0000 */
[----:B--2---:R-:W-:Y:S01]  /*4ed0*/  @!P1 IMAD.X R0, RZ, RZ, R13, P0 ;  /* 0x000000ffff009224 */ /* 0x004fe200000e060d */
[----:B------:R-:W-:Y:S01]  /*4ee0*/  @!UP0 UIADD3 UR32, UPT, UPT, UR21, 0x400, URZ ;  /* 0x0000040015208890 */ /* 0x000fe2000fffe0ff */
[----:B------:R-:W-:Y:S03]  /*4ef0*/  VOTEU.ALL UP0, P1 ;  /* 0x0000000000ff7886 */ /* 0x000fe60000800000 */
[----:B------:R-:W-:Y:S01]  /*4f00*/  @!P1 R2UR UR4, R0 ;  /* 0x00000000000492ca */ /* 0x000fe200000e0000 */
[----:B------:R-:W-:Y:S06]  /*4f10*/  @!P1 IMAD.MOV.U32 R0, RZ, RZ, 0x4000 ;  /* 0x00004000ff009424 */ /* 0x000fec00078e00ff */
[----:B------:R-:W-:Y:S06]  /*4f20*/  IMAD.U32 R6, RZ, RZ, UR5 ;  /* 0x00000005ff067e24 */ /* 0x000fec000f8e00ff */
[----:B------:R-:W-:Y:S01]  /*4f30*/  IMAD.U32 R7, RZ, RZ, UR4 ;  /* 0x00000004ff077e24 */ /* 0x000fe2000f8e00ff */
[----:B------:R-:W-:Y:S04]  /*4f40*/  @!P1 R2UR UR4, R6 ;  /* 0x00000000060492ca */ /* 0x000fe800000e0000 */
[----:B------:R-:W-:Y:S11]  /*4f50*/  @!P1 R2UR UR5, R7 ;  /* 0x00000000070592ca */ /* 0x000ff600000e0000 */
[----:B------:R-:W-:Y:S02]  /*4f60*/  @!UPT UIADD3 URZ, UPT, UPT, URZ, URZ, URZ ;  /* 0x000000fffffff290 */ /* 0x000fe4000fffe0ff */
[----:B------:R2:W-:Y:S01]  /*4f70*/  @!UP0 UTMALDG.3D [UR32], [UR4], desc[UR6] ;  /* 0x00000620040085b4 */ /* 0x0005e20008011000 */
[----:B------:R3:W-:Y:S01]  /*4f80*/  @!P1 SYNCS.ARRIVE.TRANS64.RED.A0TR RZ, [UR21+0x50], R0 ;  /* 0x00005000ffff99a7 */ /* 0x0007e20008300415 */
[----:B--2---:R-:W-:Y:S09]  /*4f90*/  UPRMT UR4, UR47, 0x654, UR33 ;  /* 0x000006542f047896 */ /* 0x004ff20008000021 */
[----:B------:R-:W-:Y:S01]  /*4fa0*/  SYNCS.ARRIVE.TRANS64.RED.A1T0 RZ, [UR4], RZ ;  /* 0x000000ffffff79a7 */ /* 0x000fe20008100404 */
[----:B------:R-:W2:Y:S02]  /*4fb0*/  SYNCS.PHASECHK.TRANS64.TRYWAIT P0, [UR21+0x78], R4 ;  /* 0x00007804ff0075a7 */ /* 0x000ea40008001115 */
[----:B--23--:R-:W-:Y:S05]  /*4fc0*/  @!P0 BRA `(.L_x_92) ;  /* 0x0000007400188947 */ /* 0x00cfea0003800000 */
.L_x_181:
[----:B------:R-:W-:Y:S01]  /*4fd0*/  @!P1 IADD3 R2, P0, PT, R12, 0x580, RZ ;  /* 0x000005800c029810 */ /* 0x000fe20007f1e0ff */
[----:B------:R-:W-:Y:S01]  /*4fe0*/  VOTEU.ALL UP0, P1 ;  /* 0x0000000000ff7886 */ /* 0x000fe20000800000 */
[----:B------:R-:W-:Y:S01]  /*4ff0*/  UMOV UR6, 0x0 ;  /* 0x0000000000067882 */ /* 0x000fe20000000000 */
[----:B------:R-:W-:Y:S01]  /*5000*/  UMOV UR7, 0x10000000 ;  /* 0x1000000000077882 */ /* 0x000fe20000000000 */
[----:B------:R-:W-:Y:S01]  /*5010*/  @!P1 R2UR UR5, R2 ;  /* 0x00000000020592ca */ /* 0x000fe200000e0000 */
[----:B------:R-:W-:Y:S01]  /*5020*/  @!P1 IMAD.X R0, RZ, RZ, R13, P0 ;  /* 0x000000ffff009224 */ /* 0x000fe200000e060d */
[----:B------:R-:W-:Y:S02]  /*5030*/  @!UP0 UIADD3 UR26, UPT, UPT, UR34, 0x40, URZ ;  /* 0x00000040221a8890 */ /* 0x000fe4000fffe0ff */
[----:B------:R-:W-:Y:S02]  /*5040*/  @!UP0 UIADD3 UR24, UPT, UPT, UR21, 0x4400, URZ ;  /* 0x0000440015188890 */ /* 0x000fe4000fffe0ff */
[----:B------:R-:W-:Y:S01]  /*5050*/  @!P1 R2UR UR4, R0 ;  /* 0x00000000000492ca */ /* 0x000fe200000e0000 */
[----:B------:R-:W-:Y:S01]  /*5060*/  VOTEU.ALL UP0, P1 ;  /* 0x0000000000ff7886 */ /* 0x000fe20000800000 */
[----:B------:R-:W-:Y:S01]  /*5070*/  UMOV UR27, UR35 ;  /* 0x00000023001b7c82 */ /* 0x000fe20008000000 */
[----:B------:R-:W-:Y:S01]  /*5080*/  UMOV UR28, UR36 ;  /* 0x00000024001c7c82 */ /* 0x000fe20008000000 */
[----:B------:R-:W-:Y:S03]  /*5090*/  @!P1 IMAD.MOV.U32 R0, RZ, RZ, 0x4000 ;  /* 0x00004000ff009424 */ /* 0x000fe600078e00ff */
[----:B------:R-:W-:Y:S06]  /*50a0*/  IMAD.U32 R6, RZ, RZ, UR5 ;  /* 0x00000005ff067e24 */ /* 0x000fec000f8e00ff */
[----:B------:R-:W-:Y:S01]  /*50b0*/  IMAD.U32 R7, RZ, RZ, UR4 ;  /* 0x00000004ff077e24 */ /* 0x000fe2000f8e00ff */
[----:B------:R-:W-:Y:S04]  /*50c0*/  @!P1 R2UR UR4, R6 ;  /* 0x00000000060492ca */ /* 0x000fe800000e0000 */
[----:B------:R-:W-:Y:S11]  /*50d0*/  @!P1 R2UR UR5, R7 ;  /* 0x00000000070592ca */ /* 0x000ff600000e0000 */
[----:B------:R-:W-:Y:S02]  /*50e0*/  @!UPT UIADD3 URZ, UPT, UPT, URZ, URZ, URZ ;  /* 0x000000fffffff290 */ /* 0x000fe4000fffe0ff */
[----:B------:R3:W-:Y:S01]  /*50f0*/  @!UP0 UTMALDG.3D [UR24], [UR4], desc[UR6] ;  /* 0x00000618040085b4 */ /* 0x0007e20008011000 */
[----:B------:R4:W-:Y:S01]  /*5100*/  @!P1 SYNCS.ARRIVE.TRANS64.RED.A0TR RZ, [UR21+0x58], R0 ;  /* 0x00005800ffff99a7 */ /* 0x0009e20008300415 */
[----:B---3--:R-:W-:Y:S09]  /*5110*/  UPRMT UR4, UR47, 0x654, UR25 ;  /* 0x000006542f047896 */ /* 0x008ff20008000019 */
[----:B------:R-:W-:Y:S01]  /*5120*/  SYNCS.ARRIVE.TRANS64.RED.A1T0 RZ, [UR4], RZ ;  /* 0x000000ffffff79a7 */ /* 0x000fe20008100404 */
[----:B------:R-:W3:Y:S02]  /*5130*/  SYNCS.PHASECHK.TRANS64.TRYWAIT P0, [UR21+0x80], R4 ;  /* 0x00008004ff0075a7 */ /* 0x000ee40008001115 */
[----:B---34-:R-:W-:Y:S05]  /*5140*/  @!P0 BRA `(.L_x_93) ;  /* 0x0000007000d08947 */ /* 0x018fea0003800000 */
.L_x_183:
[----:B------:R-:W-:Y:S01]  /*5150*/  @!P1 IADD3 R2, P0, PT, R12, 0x580, RZ ;  /* 0x000005800c029810 */ /* 0x000fe20007f1e0ff */
[----:B------:R-:W-:Y:S01]  /*5160*/  VOTEU.ALL UP0, P1 ;  /* 0x0000000000ff7886 */ /* 0x000fe20000800000 */
[----:B------:R-:W-:Y:S01]  /*5170*/  UMOV UR6, 0x0 ;  /* 0x0000000000067882 */ /* 0x000fe20000000000 */
[----:B------:R-:W-:Y:S01]  /*5180*/  UMOV UR7, 0x10000000 ;  /* 0x1000000000077882 */ /* 0x000fe20000000000 */
[----:B------:R-:W-:Y:S01]  /*5190*/  @!P1 R2UR UR5, R2 ;  /* 0x00000000020592ca */ /* 0x000fe200000e0000 */
[----:B------:R-:W-:Y:S01]  /*51a0*/  @!P1 IMAD.X R0, RZ, RZ, R13, P0 ;  /* 0x000000ffff009224 */ /* 0x000fe200000e060d */
[----:B------:R-:W-:Y:S01]  /*51b0*/  @!UP0 UIADD3 UR18, UPT, UPT, UR34, 0x80, URZ ;  /* 0x0000008022128890 */ /* 0x000fe2000fffe0ff */
[----:B------:R-:W-:Y:S01]  /*51c0*/  VIADD R10, R10, 0x1 ;  /* 0x000000010a0a7836 */ /* 0x000fe20000000000 */
        /* <DEDUP_REMOVED lines=17> */
.L_x_185:
[----:B------:R-:W-:Y:S01]  /*52e0*/  @!P1 IADD3 R2, P0, PT, R12, 0x580, RZ ;  /* 0x000005800c029810 */ /* 0x000fe20007f1e0ff */
[----:B------:R-:W-:Y:S01]  /*52f0*/  VOTEU.ALL UP0, P1 ;  /* 0x0000000000ff7886 */ /* 0x000fe20000800000 */
[----:B------:R-:W-:Y:S01]  /*5300*/  UMOV UR6, 0x0 ;  /* 0x0000000000067882 */ /* 0x000fe20000000000 */
[----:B------:R-:W-:Y:S01]  /*5310*/  UMOV UR7, 0x10000000 ;  /* 0x1000000000077882 */ /* 0x000fe20000000000 */
[----:B------:R-:W-:Y:S01]  /*5320*/  @!P1 R2UR UR5, R2 ;  /* 0x00000000020592ca */ /* 0x000fe200000e0000 */
[----:B------:R-:W-:Y:S01]  /*5330*/  @!P1 IMAD.X R0, RZ, RZ, R13, P0 ;  /* 0x000000ffff009224 */ /* 0x000fe200000e060d */
[----:B------:R-:W-:Y:S01]  /*5340*/  @!UP0 UIADD3 UR10, UPT, UPT, UR34, 0xc0, URZ ;  /* 0x000000c0220a8890 */ /* 0x000fe2000fffe0ff */
[----:B------:R-:W-:Y:S01]  /*5350*/  R2UR UR16, R148 ;  /* 0x00000000941072ca */ /* 0x000fe200000e0000 */
[----:B------:R-:W-:Y:S01]  /*5360*/  @!UP0 UIADD3 UR8, UPT, UPT, UR21, 0xc400, URZ ;  /* 0x0000c40015088890 */ /* 0x000fe2000fffe0ff */
[----:B------:R-:W-:Y:S01]  /*5370*/  ISETP.NE.AND P0, PT, R10, 0x2, PT ;  /* 0x000000020a00780c */ /* 0x000fe20003f05270 */
[----:B------:R-:W-:Y:S01]  /*5380*/  @!UP0 UIADD3 UR9, UPT, UPT, UR21, 0x68, URZ ;  /* 0x0000006815098890 */ /* 0x000fe2000fffe0ff */
[----:B------:R-:W-:Y:S01]  /*5390*/  @!P1 R2UR UR4, R0 ;  /* 0x00000000000492ca */ /* 0x000fe200000e0000 */
[----:B------:R-:W-:Y:S01]  /*53a0*/  VOTEU.ALL UP0, P1 ;  /* 0x0000000000ff7886 */ /* 0x000fe20000800000 */
[----:B------:R-:W-:Y:S01]  /*53b0*/  UMOV UR11, UR35 ;  /* 0x00000023000b7c82 */ /* 0x000fe20008000000 */
[----:B------:R-:W-:Y:S01]  /*53c0*/  UMOV UR12, UR36 ;  /* 0x00000024000c7c82 */ /* 0x000fe20008000000 */
[----:B------:R-:W-:Y:S01]  /*53d0*/  SEL R0, RZ, 0x1, P0 ;  /* 0x00000001ff007807 */ /* 0x000fe20000000000 */
[----:B------:R-:W-:Y:S01]  /*53e0*/  UIADD3 UR31, UPT, UPT, UR14, UR63, URZ ;  /* 0x0000003f0e1f7290 */ /* 0x000fe2000fffe0ff */
[----:B--2---:R-:W-:Y:S01]  /*53f0*/  IMAD.U32 R4, RZ, RZ, UR5 ;  /* 0x00000005ff047e24 */ /* 0x004fe2000f8e00ff */
[----:B------:R-:W-:Y:S01]  /*5400*/  LOP3.LUT R11, R11, 0x1, RZ, 0x3c, !PT ;  /* 0x000000010b0b7812 */ /* 0x000fe200078e3cff */
[----:B------:R-:W-:Y:S01]  /*5410*/  UMOV UR36, UR29 ;  /* 0x0000001d00247c82 */ /* 0x000fe20008000000 */
[----:B------:R-:W-:Y:S01]  /*5420*/  LOP3.LUT R9, R9, R0, RZ, 0x3c, !PT ;  /* 0x0000000009097212 */ /* 0x000fe200078e3cff */
[----:B------:R-:W-:Y:S01]  /*5430*/  UIADD3 UR30, UPT, UPT, UR13, UR16, URZ ;  /* 0x000000100d1e7290 */ /* 0x000fe2000fffe0ff */
[----:B------:R-:W-:Y:S01]  /*5440*/  SEL R10, R10, RZ, P0 ;  /* 0x000000ff0a0a7207 */ /* 0x000fe20000000000 */
[----:B------:R-:W-:Y:S01]  /*5450*/  UPLOP3.LUT UP4, UPT, UPT, UPT, UPT, 0x80, 0x8 ;  /* 0x000000000008789c */ /* 0x000fe20003f8f070 */
[----:B------:R-:W-:Y:S01]  /*5460*/  IMAD.U32 R5, RZ, RZ, UR4 ;  /* 0x00000004ff057e24 */ /* 0x000fe2000f8e00ff */
[----:B------:R-:W-:Y:S04]  /*5470*/  @!P1 R2UR UR4, R4 ;  /* 0x00000000040492ca */ /* 0x000fe800000e0000 */
[----:B------:R-:W-:Y:S11]  /*5480*/  @!P1 R2UR UR5, R5 ;  /* 0x00000000050592ca */ /* 0x000ff600000e0000 */
[----:B------:R-:W-:Y:S02]  /*5490*/  @!UPT UIADD3 URZ, UPT, UPT, URZ, URZ, URZ ;  /* 0x000000fffffff290 */ /* 0x000fe4000fffe0ff */
[----:B------:R2:W-:Y:S01]  /*54a0*/  @!UP0 UTMALDG.3D [UR8], [UR4], desc[UR6] ;  /* 0x00000608040085b4 */ /* 0x0005e20008011000 */
[----:B------:R2:W-:Y:S01]  /*54b0*/  @!P1 SYNCS.ARRIVE.TRANS64.RED.A0TR RZ, [UR21+0x68], R3 ;  /* 0x00006803ffff99a7 */ /* 0x0005e20008300415 */
[----:B------:R-:W-:Y:S01]  /*54c0*/  SYNCS.ARRIVE.TRANS64.RED.A1T0 RZ, [UR41], RZ ;  /* 0x000000ffffff79a7 */ /* 0x000fe20008100429 */
[----:B------:R-:W-:Y:S05]  /*54d0*/  BRA.U UP2, `(.L_x_95) ;  /* 0xfffffff102507547 */ /* 0x000fea000b83ffff */
[----:B--2---:R-:W-:-:S04]  /*54e0*/  SHF.L.U32 R3, R11, 0x1f, RZ ;  /* 0x0000001f0b037819 */ /* 0x004fc800000006ff */
[----:B------:R-:W2:Y:S02]  /*54f0*/  SYNCS.PHASECHK.TRANS64.TRYWAIT P0, [UR21+0x70], R3 ;  /* 0x00007003ff0075a7 */ /* 0x000ea40008001115 */
[----:B--2---:R-:W-:Y:S05]  /*5500*/  @!P0 BRA `(.L_x_96) ;  /* 0x0000007000108947 */ /* 0x004fea0003800000 */
.L_x_187:
[----:B------:R-:W3:Y:S02]  /*5510*/  SYNCS.PHASECHK.TRANS64.TRYWAIT P0, [UR21+0x78], R3 ;  /* 0x00007803ff0075a7 */ /* 0x000ee40008001115 */
[----:B---3--:R-:W-:Y:S05]  /*5520*/  @!P0 BRA `(.L_x_97) ;  /* 0x0000007000208947 */ /* 0x008fea0003800000 */
.L_x_189:
[----:B------:R-:W3:Y:S02]  /*5530*/  SYNCS.PHASECHK.TRANS64.TRYWAIT P0, [UR21+0x80], R3 ;  /* 0x00008003ff0075a7 */ /* 0x000ee40008001115 */
[----:B---3--:R-:W-:Y:S05]  /*5540*/  @!P0 BRA `(.L_x_98) ;  /* 0x0000007000308947 */ /* 0x008fea0003800000 */
.L_x_191:
[----:B--2---:R-:W-:-:S07]  /*5550*/  MOV R0, UR21 ;  /* 0x0000001500007c02 */ /* 0x004fce0008000f00 */
.L_x_99:
[----:B--2---:R-:W-:-:S04]  /*5560*/  SHF.L.U32 R3, R11, 0x1f, RZ ;  /* 0x0000001f0b037819 */ /* 0x004fc800000006ff */
[----:B------:R2:W3:Y:S03]  /*5570*/  SYNCS.PHASECHK.TRANS64.TRYWAIT P0, [R0+URZ+0x88], R3 ;  /* 0x00008803000075a7 */ /* 0x0004e600080011ff */
[----:B---3--:R-:W-:Y:S05]  /*5580*/  @!P0 NANOSLEEP.SYNCS 0x989680 ;  /* 0x009896800000895d */ /* 0x008fea0003900000 */
[----:B------:R-:W3:Y:S02]  /*5590*/  @!P0 SYNCS.PHASECHK.TRANS64 P0, [R0+URZ+0x88], R3 ;  /* 0x00008803000085a7 */ /* 0x000ee400080010ff */
[----:B-1-3--:R-:W-:Y:S05]  /*55a0*/  @P0 EXIT ;  /* 0x000000000000094d */ /* 0x00afea0003800000 */
[----:B------:R-:W-:Y:S05]  /*55b0*/  BRA `(.L_x_99) ;  /* 0xfffffffc00e87947 */ /* 0x000fea000383ffff */
.L_x_84:
[----:B------:R-:W-:-:S06]  /*55c0*/  UISETP.GE.AND UP0, UPT, UR18, 0x4, UPT ;  /* 0x000000041200788c */ /* 0x000fcc000bf06270 */
[----:B------:R-:W-:-:S13]  /*55d0*/  PLOP3.LUT P0, PT, PT, PT, UP0, 0x80, 0x8 ;  /* 0x000000000008781c */ /* 0x000fda0003f0f008 */
[----:B-1----:R-:W-:Y:S05]  /*55e0*/  @!P0 EXIT ;  /* 0x000000000000894d */ /* 0x002fea0003800000 */
[----:B------:R-:W-:Y:S01]  /*55f0*/  BAR.SYNC.DEFER_BLOCKING 0x6, 0xa0 ;  /* 0x0182800000007b1d */ /* 0x000fe20000010000 */
[C---:B------:R-:W-:Y:S01]  /*5600*/  IMAD.SHL.U32 R3, R160.reuse, 0x40, RZ ;  /* 0x00000040a0037824 */ /* 0x040fe200078e00ff */
[C---:B------:R-:W-:Y:S01]  /*5610*/  LOP3.LUT R145, R160.reuse, 0x1, RZ, 0xc0, !PT ;  /* 0x00000001a0917812 */ /* 0x040fe200078ec0ff */
[C---:B------:R-:W-:Y:S02]  /*5620*/  IMAD.U32 R69, R160.reuse, 0x10000, RZ ;  /* 0x00010000a0457824 */ /* 0x040fe400078e00ff */
[----:B------:R-:W-:Y:S02]  /*5630*/  HFMA2 R157, -RZ, RZ, 0, 5.9604644775390625e-08 ;  /* 0x00000001ff9d7431 */ /* 0x000fe400000001ff */
[C---:B------:R-:W-:Y:S01]  /*5640*/  IMAD.SHL.U32 R144, R160.reuse, 0x8, RZ ;  /* 0x00000008a0907824 */ /* 0x040fe200078e00ff */
[----:B------:R-:W-:Y:S01]  /*5650*/  UMOV UR44, 0x400 ;  /* 0x00000400002c7882 */ /* 0x000fe20000000000 */
[----:B------:R-:W1:Y:S01]  /*5660*/  LDCU.64 UR4, c[0x0][0x890] ;  /* 0x00011200ff0477ac */ /* 0x000e620008000a00 */
[----:B------:R-:W2:Y:S01]  /*5670*/  LDC.64 R142, c[0x0][0x8b0] ;  /* 0x00022c00ff8e7b82 */ /* 0x000ea20000000a00 */
[----:B------:R-:W-:Y:S01]  /*5680*/  ISETP.NE.U32.AND P0, PT, R145, 0x1, PT ;  /* 0x000000019100780c */ /* 0x000fe20003f05070 */
[----:B------:R-:W-:Y:S01]  /*5690*/  IMAD.MOV.U32 R159, RZ, RZ, 0x2 ;  /* 0x00000002ff9f7424 */ /* 0x000fe200078e00ff */
[----:B------:R-:W-:Y:S01]  /*56a0*/  ULEA UR44, UR47, UR44, 0x18 ;  /* 0x0000002c2f2c7291 */ /* 0x000fe2000f8ec0ff */
[----:B------:R-:W-:Y:S01]  /*56b0*/  LOP3.LUT R7, R3, 0x1c0, RZ, 0xc0, !PT ;  /* 0x000001c003077812 */ /* 0x000fe200078ec0ff */
[----:B------:R-:W-:Y:S01]  /*56c0*/  IMAD.MOV.U32 R158, RZ, RZ, 0x4 ;  /* 0x00000004ff9e7424 */ /* 0x000fe200078e00ff */
[----:B------:R-:W-:Y:S01]  /*56d0*/  LOP3.LUT R69, R69, 0x600000, RZ, 0xc0, !PT ;  /* 0x0060000045457812 */ /* 0x000fe200078ec0ff */
[----:B------:R-:W-:Y:S01]  /*56e0*/  IMAD.MOV.U32 R68, RZ, RZ, RZ ;  /* 0x000000ffff447224 */ /* 0x000fe200078e00ff */
[----:B------:R-:W3:Y:S01]  /*56f0*/  LDC.64 R140, c[0x0][0x8a8] ;  /* 0x00022a00ff8c7b82 */ /* 0x000ee20000000a00 */
[----:B------:R-:W-:Y:S01]  /*5700*/  R2P PR, R160, 0x6 ;  /* 0x00000006a0007804 */ /* 0x000fe20000000000 */
[----:B------:R-:W-:Y:S01]  /*5710*/  IMAD.MOV.U32 R156, RZ, RZ, RZ ;  /* 0x000000ffff9c7224 */ /* 0x000fe200078e00ff */
[----:B------:R-:W-:Y:S01]  /*5720*/  LOP3.LUT R144, R7, 0x38, R144, 0xf8, !PT ;  /* 0x0000003807907812 */ /* 0x000fe200078ef890 */
[----:B------:R-:W-:Y:S01]  /*5730*/  IMAD.MOV.U32 R152, RZ, RZ, RZ ;  /* 0x000000ffff987224 */ /* 0x000fe200078e00ff */
[----:B------:R-:W-:Y:S01]  /*5740*/  P2R R2, PR, RZ, 0x1 ;  /* 0x00000001ff027803 */ /* 0x000fe20000000000 */
[----:B------:R-:W4:Y:S01]  /*5750*/  LDCU UR60, c[0x0][0x370] ;  /* 0x00006e00ff3c77ac */ /* 0x000f220008000800 */
[----:B------:R-:W-:Y:S01]  /*5760*/  LOP3.LUT R144, R144, 0x1e00, R3, 0xf8, !PT ;  /* 0x00001e0090907812 */ /* 0x000fe200078ef803 */
[----:B------:R-:W4:Y:S01]  /*5770*/  LDS R0, [UR44+0x130] ;  /* 0x0001302cff007984 */ /* 0x000f220008000800 */
[----:B-1----:R-:W-:Y:S01]  /*5780*/  MOV R162, UR4 ;  /* 0x0000000400a27c02 */ /* 0x002fe20008000f00 */
[----:B------:R-:W-:Y:S01]  /*5790*/  UIADD3 UR4, UPT, UPT, UR44, 0x400, URZ ;  /* 0x000004002c047890 */ /* 0x000fe2000fffe0ff */
[----:B------:R-:W-:Y:S01]  /*57a0*/  IMAD.U32 R161, RZ, RZ, UR5 ;  /* 0x00000005ffa17e24 */ /* 0x000fe2000f8e00ff */
[----:B------:R-:W-:Y:S01]  /*57b0*/  LOP3.LUT R160, R160, 0x60, RZ, 0xc0, !PT ;  /* 0x00000060a0a07812 */ /* 0x000fe200078ec0ff */
[----:B------:R-:W1:Y:S01]  /*57c0*/  LDCU UR43, c[0x0][0xb0c] ;  /* 0x00016180ff2b77ac */ /* 0x000e620008000800 */
[----:B------:R-:W-:-:S02]  /*57d0*/  MOV R155, RZ ;  /* 0x000000ff009b7202 */ /* 0x000fc40000000f00 */
[----:B------:R-:W-:Y:S01]  /*57e0*/  SEL R159, R159, 0xfffffffe, !P1 ;  /* 0xfffffffe9f9f7807 */ /* 0x000fe20004800000 */
[----:B------:R-:W-:Y:S01]  /*57f0*/  IMAD.U32 R150, RZ, RZ, UR4 ;  /* 0x00000004ff967e24 */ /* 0x000fe2000f8e00ff */
[----:B------:R-:W-:Y:S01]  /*5800*/  SEL R158, R158, 0xfffffffc, !P2 ;  /* 0xfffffffc9e9e7807 */ /* 0x000fe20005000000 */
[----:B------:R-:W1:Y:S01]  /*5810*/  LDCU UR39, c[0x0][0xb30] ;  /* 0x00016600ff2777ac */ /* 0x000e620008000800 */
[----:B------:R-:W1:Y:S01]  /*5820*/  LDCU.64 UR54, c[0x0][0x888] ;  /* 0x00011100ff3677ac */ /* 0x000e620008000a00 */
[----:B------:R-:W1:Y:S01]  /*5830*/  LDCU.64 UR40, c[0x0][0xb28] ;  /* 0x00016500ff2877ac */ /* 0x000e620008000a00 */
[----:B------:R-:W1:Y:S01]  /*5840*/  LDCU.128 UR56, c[0x0][0xb10] ;  /* 0x00016200ff3877ac */ /* 0x000e620008000c00 */
[----:B------:R-:W1:Y:S01]  /*5850*/  LDCU UR53, c[0x0][0x374] ;  /* 0x00006e80ff3577ac */ /* 0x000e620008000800 */
[----:B------:R-:W-:Y:S01]  /*5860*/  UMOV UR52, URZ ;  /* 0x000000ff00347c82 */ /* 0x000fe20008000000 */
[----:B------:R-:W-:Y:S01]  /*5870*/  UMOV UR46, URZ ;  /* 0x000000ff002e7c82 */ /* 0x000fe20008000000 */
[----:B-1234-:R-:W-:-:S07]  /*5880*/  IMAD.IADD R69, R0, 0x1, R69 ;  /* 0x0000000100457824 */ /* 0x01efce00078e0245 */
.L_x_143:
[C---:B------:R-:W-:Y:S02]  /*5890*/  LEA R3, R152.reuse, UR44, 0x3 ;  /* 0x0000002c98037c11 */ /* 0x040fe4000f8e18ff */
[----:B------:R-:W-:Y:S02]  /*58a0*/  SHF.L.U32 R0, R155, 0x1f, RZ ;  /* 0x0000001f9b007819 */ /* 0x000fe400000006ff */
[----:B-1----:R-:W-:Y:S02]  /*58b0*/  LEA R5, R152, UR44, 0x4 ;  /* 0x0000002c98057c11 */ /* 0x002fe4000f8e20ff */
[----:B------:R-:W1:Y:S02]  /*58c0*/  SYNCS.PHASECHK.TRANS64.TRYWAIT P0, [R3+URZ+0xa0], R0 ;  /* 0x0000a000030075a7 */ /* 0x000e6400080011ff */
[----:B-1----:R-:W-:Y:S05]  /*58d0*/  @!P0 BRA `(.L_x_100) ;  /* 0x0000006c00648947 */ /* 0x002fea0003800000 */
.L_x_192:
        /* <DEDUP_REMOVED lines=11> */
[----:B------:R-:W-:Y:S01]  /*5990*/  PLOP3.LUT P0, PT, PT, PT, UP1, 0x80, 0x8 ;  /* 0x000000000008781c */ /* 0x000fe20003f0f018 */
[----:B------:R-:W-:Y:S11]  /*59a0*/  UP2UR UR62, UPR, URZ, 0x2 ;  /* 0x00000002ff3e7883 */ /* 0x000ff60008000000 */
[----:B------:R-:W-:Y:S01]  /*59b0*/  @!UPT UIADD3 URZ, UPT, UPT, URZ, URZ, URZ ;  /* 0x000000fffffff290 */ /* 0x000fe2000fffe0ff */
[----:B-1----:R-:W-:Y:S02]  /*59c0*/  @P0 SHF.R.U32.HI R0, RZ, 0x10, R5 ;  /* 0x00000010ff000819 */ /* 0x002fe40000011605 */
        /* <DEDUP_REMOVED lines=12> */
[----:B------:R-:W2:Y:S01]  /*5a90*/  LDCU UR12, c[0x0][0xb20] ;  /* 0x00016400ff0c77ac */ /* 0x000ea20008000800 */
[----:B------:R-:W-:Y:S02]  /*5aa0*/  UIMAD.WIDE.U32 UR4, UR53, UR59, URZ ;  /* 0x0000003b350472a5 */ /* 0x000fe4000f8e00ff */
[----:B------:R-:W-:Y:S02]  /*5ab0*/  UIMAD.WIDE.U32 UR6, UR60, UR56, URZ ;  /* 0x000000383c0672a5 */ /* 0x000fe4000f8e00ff */
[----:B------:R-:W-:Y:S02]  /*5ac0*/  UISETP.NE.AND UP0, UPT, UR58, 0x1, UPT ;  /* 0x000000013a00788c */ /* 0x000fe4000bf05270 */
[----:B------:R-:W-:Y:S02]  /*5ad0*/  UIMAD.WIDE.U32 UR8, UR37, UR59, URZ ;  /* 0x0000003b250872a5 */ /* 0x000fe4000f8e00ff */
[----:B------:R-:W-:Y:S02]  /*5ae0*/  UIMAD.WIDE.U32 UR10, UR38, UR56, URZ ;  /* 0x00000038260a72a5 */ /* 0x000fe4000f8e00ff */
[----:B------:R-:W-:Y:S02]  /*5af0*/  UISETP.NE.AND UP1, UPT, UR43, 0x1, UPT ;  /* 0x000000012b00788c */ /* 0x000fe4000bf25270 */
[----:B------:R-:W-:Y:S01]  /*5b00*/  UISETP.NE.AND UP2, UPT, UR42, 0x1, UPT ;  /* 0x000000012a00788c */ /* 0x000fe2000bf45270 */
[----:B------:R-:W-:Y:S02]  /*5b10*/  UMOV UR4, UR5 ;  /* 0x0000000500047c82 */ /* 0x000fe40008000000 */
[----:B--2---:R-:W-:Y:S03]  /*5b20*/  USHF.R.U32.HI UR5, URZ, UR12, UR4 ;  /* 0x0000000cff057299 */ /* 0x004fe60008011604 */
[----:B------:R-:W-:Y:S02]  /*5b30*/  UMOV UR4, UR7 ;  /* 0x0000000700047c82 */ /* 0x000fe40008000000 */
[----:B------:R-:W-:Y:S02]  /*5b40*/  USHF.R.U32.HI UR7, URZ, UR57, UR4 ;  /* 0x00000039ff077299 */ /* 0x000fe40008011604 */
[----:B------:R-:W-:Y:S02]  /*5b50*/  USEL UR4, UR53, UR5, !UP0 ;  /* 0x0000000535047287 */ /* 0x000fe4000c000000 */
[----:B------:R-:W-:Y:S01]  /*5b60*/  USEL UR7, UR60, UR7, !UP1 ;  /* 0x000000073c077287 */ /* 0x000fe2000c800000 */
[----:B------:R-:W-:Y:S01]  /*5b70*/  UMOV UR5, UR9 ;  /* 0x0000000900057c82 */ /* 0x000fe20008000000 */
[----:B------:R-:W-:Y:S02]  /*5b80*/  UIMAD.WIDE.U32 UR8, UR4, UR40, URZ ;  /* 0x00000028040872a5 */ /* 0x000fe4000f8e00ff */
[----:B------:R-:W-:Y:S03]  /*5b90*/  USHF.R.U32.HI UR6, URZ, UR12, UR5 ;  /* 0x0000000cff067299 */ /* 0x000fe60008011605 */
[----:B------:R-:W-:Y:S01]  /*5ba0*/  UMOV UR5, UR11 ;  /* 0x0000000b00057c82 */ /* 0x000fe20008000000 */
[----:B------:R-:W-:Y:S02]  /*5bb0*/  UIMAD.WIDE.U32 UR10, UR7, UR40, URZ ;  /* 0x00000028070a72a5 */ /* 0x000fe4000f8e00ff */
[----:B------:R-:W-:Y:S02]  /*5bc0*/  USHF.R.U32.HI UR12, URZ, UR57, UR5 ;  /* 0x00000039ff0c7299 */ /* 0x000fe40008011605 */
[----:B------:R-:W-:Y:S01]  /*5bd0*/  USEL UR6, UR37, UR6, !UP0 ;  /* 0x0000000625067287 */ /* 0x000fe2000c000000 */
[----:B------:R-:W-:Y:S02]  /*5be0*/  UMOV UR5, UR9 ;  /* 0x0000000900057c82 */ /* 0x000fe40008000000 */
[----:B------:R-:W-:Y:S01]  /*5bf0*/  UMOV UR10, UR11 ;  /* 0x0000000b000a7c82 */ /* 0x000fe20008000000 */
[----:B------:R-:W-:Y:S02]  /*5c00*/  @UP2 USHF.R.U32.HI UR4, URZ, UR41, UR5 ;  /* 0x00000029ff042299 */ /* 0x000fe40008011605 */
[----:B------:R-:W-:Y:S02]  /*5c10*/  @UP2 USHF.R.U32.HI UR7, URZ, UR41, UR10 ;  /* 0x00000029ff072299 */ /* 0x000fe4000801160a */
[----:B------:R-:W-:Y:S02]  /*5c20*/  UIMAD UR4, UR42, UR4, URZ ;  /* 0x000000042a0472a4 */ /* 0x000fe4000f8e02ff */
[----:B------:R-:W-:Y:S02]  /*5c30*/  UIMAD.WIDE.U32 UR10, UR6, UR40, URZ ;  /* 0x00000028060a72a5 */ /* 0x000fe4000f8e00ff */
[----:B------:R-:W-:Y:S02]  /*5c40*/  USEL UR5, UR38, UR12, !UP1 ;  /* 0x0000000c26057287 */ /* 0x000fe4000c800000 */
[----:B------:R-:W-:Y:S02]  /*5c50*/  UIMAD UR8, UR42, UR7, URZ ;  /* 0x000000072a0872a4 */ /* 0x000fe4000f8e02ff */
[----:B------:R-:W-:Y:S03]  /*5c60*/  UISETP.GE.AND UP0, UPT, UR6, UR4, UPT ;  /* 0x000000040600728c */ /* 0x000fe6000bf06270 */
[----:B------:R-:W-:Y:S01]  /*5c70*/  UMOV UR4, UR11 ;  /* 0x0000000b00047c82 */ /* 0x000fe20008000000 */
[----:B------:R-:W-:Y:S02]  /*5c80*/  UISETP.GE.OR UP0, UPT, UR5, UR8, UP0 ;  /* 0x000000080500728c */ /* 0x000fe40008706670 */
[----:B------:R-:W-:Y:S02]  /*5c90*/  USHF.R.U32.HI UR4, URZ, UR41, UR4 ;  /* 0x00000029ff047299 */ /* 0x000fe40008011604 */
[----:B------:R-:W-:Y:S02]  /*5ca0*/  UIMAD.WIDE.U32 UR8, UR5, UR40, URZ ;  /* 0x00000028050872a5 */ /* 0x000fe4000f8e00ff */
[----:B------:R-:W-:Y:S02]  /*5cb0*/  USEL UR11, UR6, UR4, !UP2 ;  /* 0x00000004060b7287 */ /* 0x000fe4000d000000 */
[----:B------:R-:W-:Y:S02]  /*5cc0*/  UIADD3 UR8, UPT, UPT, -UR5, URZ, URZ ;  /* 0x000000ff05087290 */ /* 0x000fe4000fffe1ff */
[----:B------:R-:W-:Y:S01]  /*5cd0*/  UIADD3 UR10, UPT, UPT, -UR11, URZ, URZ ;  /* 0x000000ff0b0a7290 */ /* 0x000fe2000fffe1ff */
[----:B------:R-:W-:Y:S01]  /*5ce0*/  @!UP0 UMOV UR4, UR9 ;  /* 0x0000000900048c82 */ /* 0x000fe20008000000 */
[----:B------:R-:W-:Y:S02]  /*5cf0*/  UIADD3 UR9, UPT, UPT, -UR6, URZ, URZ ;  /* 0x000000ff06097290 */ /* 0x000fe4000fffe1ff */
[----:B------:R-:W-:Y:S02]  /*5d00*/  @!UP0 USHF.R.U32.HI UR4, URZ, UR41, UR4 ;  /* 0x00000029ff048299 */ /* 0x000fe40008011604 */
[----:B------:R-:W-:Y:S02]  /*5d10*/  UIMAD UR10, UR42, UR10, UR6 ;  /* 0x0000000a2a0a72a4 */ /* 0x000fe4000f8e0206 */
[----:B------:R-:W-:Y:S04]  /*5d20*/  @!UP0 USEL UR4, UR5, UR4, !UP2 ;  /* 0x0000000405048287 */ /* 0x000fe8000d000000 */
[----:B------:R-:W-:Y:S02]  /*5d30*/  @!UP0 UIMAD UR10, UR7, UR10, UR4 ;  /* 0x0000000a070a82a4 */ /* 0x000fe4000f8e0204 */
[----:B------:R-:W-:Y:S02]  /*5d40*/  @!UP0 UIADD3 UR11, UPT, UPT, UR11, -UR4, URZ ;  /* 0x800000040b0b8290 */ /* 0x000fe4000fffe0ff */
[----:B------:R-:W-:Y:S02]  /*5d50*/  UIMAD UR7, UR43, UR8, UR38 ;  /* 0x000000082b0772a4 */ /* 0x000fe4000f8e0226 */
[----:B------:R-:W-:Y:S02]  /*5d60*/  @!UP0 UIMAD UR6, UR11, UR42, UR5 ;  /* 0x0000002a0b0682a4 */ /* 0x000fe4000f8e0205 */
[----:B------:R-:W-:Y:S01]  /*5d70*/  UIMAD UR4, UR58, UR9, UR37 ;  /* 0x000000093a0472a4 */ /* 0x000fe2000f8e0225 */
[----:B------:R-:W-:Y:S02]  /*5d80*/  @!UP0 UMOV UR5, UR10 ;  /* 0x0000000a00058c82 */ /* 0x000fe40008000000 */
[----:B------:R-:W-:Y:S02]  /*5d90*/  UIMAD UR38, UR5, UR43, UR7 ;  /* 0x0000002b052672a4 */ /* 0x000fe4000f8e0207 */
[----:B------:R-:W-:Y:S11]  /*5da0*/  UIMAD UR37, UR6, UR58, UR4 ;  /* 0x0000003a062572a4 */ /* 0x000ff6000f8e0204 */
[----:B------:R-:W-:Y:S01]  /*5db0*/  @!UPT UIADD3 URZ, UPT, UPT, URZ, URZ, URZ ;  /* 0x000000fffffff290 */ /* 0x000fe2000fffe0ff */
.L_x_101:
[----:B------:R-:W-:Y:S01]  /*5dc0*/  UISETP.NE.AND UP0, UPT, UR39, 0x1, UPT ;  /* 0x000000012700788c */ /* 0x000fe2000bf05270 */
[----:B------:R-:W-:Y:S01]  /*5dd0*/  LOP3.LUT P0, RZ, R150, 0x3f0, RZ, 0xc0, !PT ;  /* 0x000003f096ff7812 */ /* 0x000fe2000780c0ff */
[----:B------:R-:W-:Y:S01]  /*5de0*/  USHF.L.U32 UR50, UR31, 0x7, URZ ;  /* 0x000000071f327899 */ /* 0x000fe200080006ff */
[----:B------:R-:W-:Y:S01]  /*5df0*/  BSSY.RECONVERGENT B6, `(.L_x_102) ;  /* 0x0000034000067945 */ /* 0x000fe20003800200 */
[----:B------:R-:W-:Y:S01]  /*5e00*/  USHF.L.U32 UR49, UR30, 0x8, URZ ;  /* 0x000000081e317899 */ /* 0x000fe200080006ff */
[----:B------:R-:W-:Y:S06]  /*5e10*/  IADD3 R152, PT, PT, R152, 0x1, RZ ;  /* 0x0000000198987810 */ /* 0x000fec0007ffe0ff */
[----:B------:R-:W2:Y:S01]  /*5e20*/  @!UP0 LDCU.128 UR12, c[0x0][0xb10] ;  /* 0x00016200ff0c87ac */ /* 0x000ea20008000c00 */
[----:B------:R-:W3:Y:S01]  /*5e30*/  @!UP0 LDCU UR5, c[0x0][0xb0c] ;  /* 0x00016180ff0587ac */ /* 0x000ee20008000800 */
[----:B------:R-:W4:Y:S01]  /*5e40*/  @!UP0 LDCU UR10, c[0x0][0xb20] ;  /* 0x00016400ff0a87ac */ /* 0x000f220008000800 */
[----:B--2---:R-:W-:Y:S02]  /*5e50*/  UIMAD.WIDE.U32 UR8, UR38, UR12, URZ ;  /* 0x0000000c260872a5 */ /* 0x004fe4000f8e00ff */
[----:B------:R-:W-:Y:S02]  /*5e60*/  UIMAD.WIDE.U32 UR6, UR37, UR15, URZ ;  /* 0x0000000f250672a5 */ /* 0x000fe4000f8e00ff */
[----:B------:R-:W-:Y:S03]  /*5e70*/  @!UP0 UISETP.NE.AND UP1, UPT, UR14, 0x1, UPT ;  /* 0x000000010e00888c */ /* 0x000fe6000bf25270 */
[----:B------:R-:W-:Y:S01]  /*5e80*/  @!UP0 UMOV UR4, UR9 ;  /* 0x0000000900048c82 */ /* 0x000fe20008000000 */
[----:B---3--:R-:W-:Y:S02]  /*5e90*/  @!UP0 UISETP.NE.AND UP2, UPT, UR5, 0x1, UPT ;  /* 0x000000010500888c */ /* 0x008fe4000bf45270 */
[----:B------:R-:W-:Y:S01]  /*5ea0*/  @!UP0 USHF.R.U32.HI UR4, URZ, UR13, UR4 ;  /* 0x0000000dff048299 */ /* 0x000fe20008011604 */
[----:B------:R-:W-:Y:S02]  /*5eb0*/  @!UP0 UMOV UR6, UR7 ;  /* 0x0000000700068c82 */ /* 0x000fe40008000000 */
[----:B----4-:R-:W-:Y:S02]  /*5ec0*/  @!UP0 USHF.R.U32.HI UR6, URZ, UR10, UR6 ;  /* 0x0000000aff068299 */ /* 0x010fe40008011606 */
[----:B------:R-:W-:Y:S02]  /*5ed0*/  @!UP0 USEL UR7, UR38, UR4, !UP2 ;  /* 0x0000000426078287 */ /* 0x000fe4000d000000 */
[----:B------:R-:W-:Y:S04]  /*5ee0*/  @!UP0 USEL UR6, UR37, UR6, !UP1 ;  /* 0x0000000625068287 */ /* 0x000fe8000c800000 */
[----:B------:R-:W-:Y:S02]  /*5ef0*/  @!UP0 UIADD3 UR4, UPT, UPT, -UR7, UR6, URZ ;  /* 0x0000000607048290 */ /* 0x000fe4000fffe1ff */
[----:B------:R-:W-:Y:S02]  /*5f00*/  @!UP0 UIADD3 UR6, UPT, UPT, UR7, -UR6, URZ ;  /* 0x8000000607068290 */ /* 0x000fe4000fffe0ff */
[----:B------:R-:W-:Y:S02]  /*5f10*/  @!UP0 UIMAD UR38, UR4, UR5, UR38 ;  /* 0x00000005042682a4 */ /* 0x000fe4000f8e0226 */
[----:B------:R-:W-:Y:S01]  /*5f20*/  @!UP0 UIMAD UR37, UR6, UR14, UR37 ;  /* 0x0000000e062582a4 */ /* 0x000fe2000f8e0225 */
[----:B------:R-:W-:Y:S11]  /*5f30*/  @!P0 BRA `(.L_x_103) ;  /* 0x00000000007c8947 */ /* 0x000ff60003800000 */
[----:B------:R-:W2:Y:S01]  /*5f40*/  LDCU.64 UR8, c[0x4][0x80] ;  /* 0x01001000ff0877ac */ /* 0x000ea20008000a00 */
[----:B------:R-:W-:Y:S01]  /*5f50*/  MOV R2, 0x0 ;  /* 0x0000000000027802 */ /* 0x000fe20000000f00 */
[----:B------:R-:W-:Y:S02]  /*5f60*/  HFMA2 R12, -RZ, RZ, 0, 5.9604644775390625e-08 ;  /* 0x00000001ff0c7431 */ /* 0x000fe400000001ff */
[----:B------:R-:W-:Y:S01]  /*5f70*/  IMAD.MOV.U32 R8, RZ, RZ, 0x70 ;  /* 0x00000070ff087424 */ /* 0x000fe200078e00ff */
[----:B------:R3:W4:Y:S01]  /*5f80*/  LDC.64 R14, c[0x4][R2] ;  /* 0x01000000020e7b82 */ /* 0x0007220000000a00 */
[----:B------:R-:W1:Y:S01]  /*5f90*/  LDCU.64 UR6, c[0x4][0x88] ;  /* 0x01001100ff0677ac */ /* 0x000e620008000a00 */
[----:B------:R-:W-:Y:S01]  /*5fa0*/  IMAD.MOV.U32 R13, RZ, RZ, RZ ;  /* 0x000000ffff0d7224 */ /* 0x000fe200078e00ff */
[----:B------:R-:W1:Y:S01]  /*5fb0*/  LDCU.64 UR4, c[0x4][0x8] ;  /* 0x01000100ff0477ac */ /* 0x000e620008000a00 */
[----:B--2---:R-:W-:Y:S01]  /*5fc0*/  MOV R5, UR9 ;  /* 0x0000000900057c02 */ /* 0x004fe20008000f00 */
[----:B------:R-:W-:Y:S01]  /*5fd0*/  IMAD.U32 R4, RZ, RZ, UR8 ;  /* 0x00000008ff047e24 */ /* 0x000fe2000f8e00ff */
[----:B-1----:R-:W-:Y:S01]  /*5fe0*/  MOV R7, UR7 ;  /* 0x0000000700077c02 */ /* 0x002fe20008000f00 */
[----:B------:R-:W-:Y:S01]  /*5ff0*/  IMAD.U32 R6, RZ, RZ, UR6 ;  /* 0x00000006ff067e24 */ /* 0x000fe2000f8e00ff */
[----:B------:R-:W-:Y:S01]  /*6000*/  MOV R11, UR5 ;  /* 0x00000005000b7c02 */ /* 0x000fe20008000f00 */
[----:B------:R-:W-:Y:S02]  /*6010*/  IMAD.U32 R10, RZ, RZ, UR4 ;  /* 0x00000004ff0a7e24 */ /* 0x000fe4000f8e00ff */
[----:B------:R-:W-:Y:S07]  /*6020*/  LEPC R20, `(.L_x_104) ;  /* 0x000000001014794e */ /* 0x000fee0000000000 */
[----:B---345:R-:W-:Y:S05]  /*6030*/  CALL.ABS.NOINC R14 ;  /* 0x000000000e007343 */ /* 0x038fea0003c00000 */
.L_x_104:
[----:B------:R-:W1:Y:S01]  /*6040*/  LDCU.64 UR8, c[0x4][0x80] ;  /* 0x01001000ff0877ac */ /* 0x000e620008000a00 */
[----:B------:R-:W2:Y:S01]  /*6050*/  LDC.64 R2, c[0x4][R2] ;  /* 0x0100000002027b82 */ /* 0x000ea20000000a00 */
[----:B------:R-:W-:Y:S02]  /*6060*/  HFMA2 R12, -RZ, RZ, 0, 5.9604644775390625e-08 ;  /* 0x00000001ff0c7431 */ /* 0x000fe400000001ff */
[----:B------:R-:W-:Y:S02]  /*6070*/  IMAD.MOV.U32 R8, RZ, RZ, 0x70 ;  /* 0x00000070ff087424 */ /* 0x000fe400078e00ff */
[----:B------:R-:W-:Y:S01]  /*6080*/  IMAD.MOV.U32 R13, RZ, RZ, RZ ;  /* 0x000000ffff0d7224 */ /* 0x000fe200078e00ff */
[----:B------:R-:W3:Y:S01]  /*6090*/  LDCU.64 UR6, c[0x4][0x88] ;  /* 0x01001100ff0677ac */ /* 0x000ee20008000a00 */
[----:B------:R-:W4:Y:S01]  /*60a0*/  LDCU.64 UR4, c[0x4][0x8] ;  /* 0x01000100ff0477ac */ /* 0x000f220008000a00 */
[----:B-1----:R-:W-:Y:S02]  /*60b0*/  MOV R4, UR8 ;  /* 0x0000000800047c02 */ /* 0x002fe40008000f00 */
[----:B------:R-:W-:Y:S02]  /*60c0*/  MOV R5, UR9 ;  /* 0x0000000900057c02 */ /* 0x000fe40008000f00 */
[----:B---3--:R-:W-:Y:S01]  /*60d0*/  MOV R7, UR7 ;  /* 0x0000000700077c02 */ /* 0x008fe20008000f00 */
[----:B------:R-:W-:Y:S01]  /*60e0*/  IMAD.U32 R6, RZ, RZ, UR6 ;  /* 0x00000006ff067e24 */ /* 0x000fe2000f8e00ff */
[----:B----4-:R-:W-:Y:S01]  /*60f0*/  MOV R11, UR5 ;  /* 0x00000005000b7c02 */ /* 0x010fe20008000f00 */
[----:B------:R-:W-:Y:S02]  /*6100*/  IMAD.U32 R10, RZ, RZ, UR4 ;  /* 0x00000004ff0a7e24 */ /* 0x000fe4000f8e00ff */
[----:B------:R-:W-:Y:S07]  /*6110*/  LEPC R20, `(.L_x_103) ;  /* 0x000000001014794e */ /* 0x000fee0000000000 */
[----:B--2---:R-:W-:Y:S05]  /*6120*/  CALL.ABS.NOINC R2 ;  /* 0x0000000002007343 */ /* 0x004fea0003c00000 */
.L_x_103:
[----:B------:R-:W-:Y:S05]  /*6130*/  BSYNC.RECONVERGENT B6 ;  /* 0x0000000000067941 */ /* 0x000fea0003800200 */
.L_x_102:
[----:B------:R-:W-:Y:S02]  /*6140*/  R2UR UR6, R149 ;  /* 0x00000000950672ca */ /* 0x000fe400000e0000 */
[----:B------:R-:W-:Y:S02]  /*6150*/  R2UR UR5, R162 ;  /* 0x00000000a20572ca */ /* 0x000fe400000e0000 */
[----:B------:R-:W-:Y:S02]  /*6160*/  R2UR UR4, R161 ;  /* 0x00000000a10472ca */ /* 0x000fe400000e0000 */
[----:B------:R-:W-:Y:S02]  /*6170*/  ISETP.NE.U32.AND P4, PT, R142, RZ, PT ;  /* 0x000000ff8e00720c */ /* 0x000fe40003f85070 */
[----:B------:R-:W-:Y:S02]  /*6180*/  ISETP.NE.U32.AND P2, PT, RZ, UR54, PT ;  /* 0x00000036ff007c0c */ /* 0x000fe4000bf45070 */
[----:B------:R-:W-:Y:S02]  /*6190*/  ISETP.NE.AND.EX P4, PT, R143, RZ, PT, P4 ;  /* 0x000000ff8f00720c */ /* 0x000fe40003f85340 */
[----:B------:R-:W-:Y:S01]  /*61a0*/  ISETP.NE.AND.EX P2, PT, RZ, UR55, PT, P2 ;  /* 0x00000037ff007c0c */ /* 0x000fe2000bf45320 */
[----:B------:R-:W-:Y:S02]  /*61b0*/  UISETP.NE.AND UP2, UPT, UR6, URZ, UPT ;  /* 0x000000ff0600728c */ /* 0x000fe4000bf45270 */
[----:B------:R-:W-:Y:S04]  /*61c0*/  UISETP.NE.U32.AND UP0, UPT, UR5, URZ, UPT ;  /* 0x000000ff0500728c */ /* 0x000fe8000bf05070 */
[----:B------:R-:W-:Y:S01]  /*61d0*/  UISETP.NE.AND.EX UP1, UPT, UR4, URZ, UPT, UP0 ;  /* 0x000000ff0400728c */ /* 0x000fe2000bf25300 */
[----:B------:R-:W-:Y:S01]  /*61e0*/  PLOP3.LUT P1, PT, PT, PT, UP2, 0x80, 0x8 ;  /* 0x000000000008781c */ /* 0x000fe20003f2f028 */
[----:B------:R-:W-:Y:S03]  /*61f0*/  UPLOP3.LUT UP0, UPT, UPT, UPT, UPT, 0x40, 0x4 ;  /* 0x000000000004789c */ /* 0x000fe60003f0e870 */
[----:B------:R-:W-:Y:S06]  /*6200*/  @UP2 UPLOP3.LUT UP0, UPT, UPT, UPT, UP1, 0x80, 0x8 ;  /* 0x000000000008289c */ /* 0x000fec0003f0f010 */
[----:B------:R-:W-:Y:S01]  /*6210*/  PLOP3.LUT P0, PT, PT, PT, UP0, 0x80, 0x8 ;  /* 0x000000000008781c */ /* 0x000fe20003f0f008 */
[----:B------:R-:W-:Y:S01]  /*6220*/  @!UPT UIADD3 URZ, UPT, UPT, URZ, URZ, URZ ;  /* 0x000000fffffff290 */ /* 0x000fe2000fffe0ff */
[----:B------:R-:W-:Y:S11]  /*6230*/  BRA.U !UP1, `(.L_x_105) ;  /* 0x0000000109407547 */ /* 0x000ff6000b800000 */
[----:B------:R-:W-:Y:S01]  /*6240*/  UISETP.NE.U32.AND UP0, UPT, UR54, URZ, UPT ;  /* 0x000000ff3600728c */ /* 0x000fe2000bf05070 */
[----:B------:R-:W-:Y:S01]  /*6250*/  R2UR UR6, R162 ;  /* 0x00000000a20672ca */ /* 0x000fe200000e0000 */
[----:B------:R-:W2:Y:S01]  /*6260*/  LDCU.64 UR8, c[0x0][0x358] ;  /* 0x00006b00ff0877ac */ /* 0x000ea20008000a00 */
[----:B------:R-:W-:Y:S02]  /*6270*/  HFMA2 R146, -RZ, RZ, 0, 5.9604644775390625e-08 ;  /* 0x00000001ff927431 */ /* 0x000fe400000001ff */
[----:B-1----:R-:W-:Y:S01]  /*6280*/  IMAD.MOV.U32 R0, RZ, RZ, 0x1 ;  /* 0x00000001ff007424 */ /* 0x002fe200078e00ff */
[----:B------:R-:W-:Y:S06]  /*6290*/  UISETP.NE.AND.EX UP0, UPT, UR55, URZ, UPT, UP0 ;  /* 0x000000ff3700728c */ /* 0x000fec000bf05300 */
[----:B------:R-:W-:Y:S05]  /*62a0*/  PLOP3.LUT P3, PT, PT, PT, UP0, 0x80, 0x8 ;  /* 0x000000000008781c */ /* 0x000fea0003f6f008 */
[----:B------:R-:W1:Y:S01]  /*62b0*/  @UP0 LDCU.64 UR4, c[0x0][0x888] ;  /* 0x00011100ff0407ac */ /* 0x000e620008000a00 */
[----:B------:R-:W-:Y:S07]  /*62c0*/  @UP0 UIMAD UR6, UR36, UR6, URZ ;  /* 0x00000006240602a4 */ /* 0x000fee000f8e02ff */
[----:B------:R-:W-:Y:S01]  /*62d0*/  @!P3 PRMT R146, R0, 0x7610, R146 ;  /* 0x000076100092b816 */ /* 0x000fe20000000092 */
[----:B-1----:R-:W-:Y:S06]  /*62e0*/  @UP0 UIMAD.WIDE UR4, UR6, 0x4, UR4 ;  /* 0x00000004060408a5 */ /* 0x002fec000f8e0204 */
[----:B------:R-:W-:Y:S02]  /*62f0*/  IMAD.U32 R2, RZ, RZ, UR4 ;  /* 0x00000004ff027e24 */ /* 0x000fe4000f8e00ff */
[----:B------:R-:W-:Y:S03]  /*6300*/  IMAD.U32 R3, RZ, RZ, UR5 ;  /* 0x00000005ff037e24 */ /* 0x000fe6000f8e00ff */
[----:B------:R-:W1:Y:S02]  /*6310*/  @!UP0 LDCU UR4, c[0x0][0x880] ;  /* 0x00011000ff0487ac */ /* 0x000e640008000800 */
[----:B--2--5:R2:W5:Y:S02]  /*6320*/  @P3 LDG.E R73, desc[UR8][R2.64] ;  /* 0x0000000802493981 */ /* 0x024564000c1e1900 */
[----:B-12---:R-:W-:Y:S02]  /*6330*/  @!P3 MOV R73, UR4 ;  /* 0x000000040049bc02 */ /* 0x006fe40008000f00 */
.L_x_105:
[----:B------:R-:W-:Y:S05]  /*6340*/  @!P4 BRA `(.L_x_106) ;  /* 0x000000000024c947 */ /* 0x000fea0003800000 */
[----:B------:R-:W-:Y:S01]  /*6350*/  ISETP.NE.U32.AND P3, PT, R140, RZ, PT ;  /* 0x000000ff8c00720c */ /* 0x000fe20003f65070 */
[----:B------:R-:W2:Y:S03]  /*6360*/  LDCU.64 UR4, c[0x0][0x358] ;  /* 0x00006b00ff0477ac */ /* 0x000ea60008000a00 */
[----:B------:R-:W-:Y:S11]  /*6370*/  ISETP.NE.AND.EX P3, PT, R141, RZ, PT, P3 ;  /* 0x000000ff8d00720c */ /* 0x000ff60003f65330 */
[----:B------:R-:W-:Y:S02]  /*6380*/  @!UPT UIADD3 URZ, UPT, UPT, URZ, URZ, URZ ;  /* 0x000000fffffff290 */ /* 0x000fe4000fffe0ff */
[----:B------:R-:W3:Y:S01]  /*6390*/  @P3 LDC.64 R2, c[0x0][0x8a8] ;  /* 0x00022a00ff023b82 */ /* 0x000ee20000000a00 */
[----:B-1----:R-:W-:Y:S04]  /*63a0*/  @P3 IMAD R0, R142, UR36, RZ ;  /* 0x000000248e003c24 */ /* 0x002fe8000f8e02ff */
[----:B---3--:R-:W-:Y:S05]  /*63b0*/  @P3 IMAD.WIDE R2, R0, 0x4, R2 ;  /* 0x0000000400023825 */ /* 0x008fea00078e0202 */
[----:B--2--5:R2:W5:Y:S02]  /*63c0*/  @P3 LDG.E R70, desc[UR4][R2.64] ;  /* 0x0000000402463981 */ /* 0x024564000c1e1900 */
[----:B--2---:R-:W3:Y:S02]  /*63d0*/  @!P3 LDC R70, c[0x0][0x8a0] ;  /* 0x00022800ff46bb82 */ /* 0x004ee40000000800 */
.L_x_106:
[----:B-----5:R-:W-:Y:S01]  /*63e0*/  FSETP.NEU.AND P3, PT, R73, RZ, PT ;  /* 0x000000ff4900720b */ /* 0x020fe20003f6d000 */
[----:B------:R-:W-:Y:S01]  /*63f0*/  IMAD.SHL.U32 R165, R144, 0x2, RZ ;  /* 0x0000000290a57824 */ /* 0x000fe200078e00ff */
[----:B------:R-:W-:Y:S01]  /*6400*/  SEL R5, RZ, 0xffffffff, P2 ;  /* 0xffffffffff057807 */ /* 0x000fe20001000000 */
[----:B------:R-:W-:Y:S01]  /*6410*/  IMAD.SHL.U32 R79, R158, 0x10, RZ ;  /* 0x000000109e4f7824 */ /* 0x000fe200078e00ff */
[----:B------:R-:W-:Y:S01]  /*6420*/  @P1 LOP3.LUT P2, RZ, R146, 0xff, RZ, 0xc0, !PT ;  /* 0x000000ff92ff1812 */ /* 0x000fe2000784c0ff */
[----:B------:R-:W-:Y:S01]  /*6430*/  VIADD R108, R165, UR44 ;  /* 0x0000002ca56c7c36 */ /* 0x000fe20008000000 */
[----:B-1----:R-:W-:Y:S01]  /*6440*/  @P1 SEL R0, RZ, 0xffffffff, P3 ;  /* 0xffffffffff001807 */ /* 0x002fe20001800000 */
[----:B------:R-:W-:Y:S01]  /*6450*/  IMAD.SHL.U32 R85, R159, 0x10, RZ ;  /* 0x000000109f557824 */ /* 0x000fe200078e00ff */
[----:B------:R-:W-:Y:S01]  /*6460*/  LOP3.LUT R157, R157, 0x1, RZ, 0x3c, !PT ;  /* 0x000000019d9d7812 */ /* 0x000fe200078e3cff */
[----:B------:R-:W-:Y:S01]  /*6470*/  IMAD.IADD R154, R108, 0x1, R79 ;  /* 0x000000016c9a7824 */ /* 0x000fe200078e024f */
[----:B------:R-:W-:Y:S01]  /*6480*/  @P0 SEL R0, R5, R0, !P2 ;  /* 0x0000000005000207 */ /* 0x000fe20005000000 */
[----:B------:R-:W-:Y:S01]  /*6490*/  BSSY B1, `(.L_x_107) ;  /* 0x000004f000017945 */ /* 0x000fe20003800000 */
[----:B------:R-:W-:Y:S01]  /*64a0*/  LEA R166, R68, UR44, 0x3 ;  /* 0x0000002c44a67c11 */ /* 0x000fe2000f8e18ff */
[----:B------:R-:W-:Y:S01]  /*64b0*/  IMAD.MOV.U32 R84, RZ, RZ, 0x1 ;  /* 0x00000001ff547424 */ /* 0x000fe200078e00ff */
[----:B------:R-:W-:Y:S01]  /*64c0*/  @P1 LOP3.LUT R0, R0, 0x1, RZ, 0xc0, !PT ;  /* 0x0000000100001812 */ /* 0x000fe200078ec0ff */
[----:B------:R-:W-:Y:S01]  /*64d0*/  IMAD R71, R68, 0x100, R69 ;  /* 0x0000010044477824 */ /* 0x000fe200078e0245 */
[----:B------:R-:W-:Y:S01]  /*64e0*/  SHF.L.U32 R3, R156, 0x1f, RZ ;  /* 0x0000001f9c037819 */ /* 0x000fe200000006ff */
[----:B------:R-:W-:Y:S01]  /*64f0*/  IMAD.MOV.U32 R78, RZ, RZ, RZ ;  /* 0x000000ffff4e7224 */ /* 0x000fe200078e00ff */
[----:B------:R-:W-:Y:S02]  /*6500*/  ISETP.NE.U32.OR P6, PT, R0, 0x1, !P1 ;  /* 0x000000010000780c */ /* 0x000fe40004fc5470 */
[----:B------:R-:W-:Y:S02]  /*6510*/  CS2R R138, SRZ ;  /* 0x00000000008a7805 */ /* 0x000fe4000001ff00 */
[----:B------:R-:W-:Y:S02]  /*6520*/  PLOP3.LUT P2, PT, PT, PT, UP1, 0x80, 0x8 ;  /* 0x000000000008781c */ /* 0x000fe40003f4f018 */
[----:B------:R-:W-:Y:S02]  /*6530*/  CS2R R136, SRZ ;  /* 0x0000000000887805 */ /* 0x000fe4000001ff00 */
[----:B------:R-:W-:Y:S02]  /*6540*/  LOP3.LUT P4, R151, R146, 0xff, RZ, 0xc0, !PT ;  /* 0x000000ff92977812 */ /* 0x000fe4000788c0ff */
[----:B------:R-:W-:Y:S02]  /*6550*/  CS2R R130, SRZ ;  /* 0x0000000000827805 */ /* 0x000fe4000001ff00 */
[----:B------:R-:W-:Y:S02]  /*6560*/  SEL R0, RZ, 0xffffffff, P3 ;  /* 0xffffffffff007807 */ /* 0x000fe40001800000 */
[----:B------:R-:W-:Y:S02]  /*6570*/  CS2R R128, SRZ ;  /* 0x0000000000807805 */ /* 0x000fe4000001ff00 */
[----:B------:R-:W-:Y:S02]  /*6580*/  P2R R163, PR, RZ, 0x40 ;  /* 0x00000040ffa37803 */ /* 0x000fe40000000000 */
[----:B------:R-:W-:Y:S02]  /*6590*/  CS2R R122, SRZ ;  /* 0x00000000007a7805 */ /* 0x000fe4000001ff00 */
[----:B------:R-:W-:Y:S02]  /*65a0*/  CS2R R120, SRZ ;  /* 0x0000000000787805 */ /* 0x000fe4000001ff00 */
[----:B------:R-:W-:Y:S02]  /*65b0*/  CS2R R114, SRZ ;  /* 0x0000000000727805 */ /* 0x000fe4000001ff00 */
[----:B------:R-:W-:Y:S02]  /*65c0*/  CS2R R112, SRZ ;  /* 0x0000000000707805 */ /* 0x000fe4000001ff00 */
[----:B------:R-:W-:Y:S02]  /*65d0*/  @P6 SHF.L.U32 R2, R157, 0x1f, RZ ;  /* 0x0000001f9d026819 */ /* 0x000fe400000006ff */
[----:B------:R-:W-:Y:S02]  /*65e0*/  CS2R R106, SRZ ;  /* 0x00000000006a7805 */ /* 0x000fe4000001ff00 */
[----:B------:R-:W-:Y:S02]  /*65f0*/  @P2 SEL R0, R5, R0, !P4 ;  /* 0x0000000005002207 */ /* 0x000fe40006000000 */
[----:B------:R-:W-:Y:S01]  /*6600*/  CS2R R104, SRZ ;  /* 0x0000000000687805 */ /* 0x000fe2000001ff00 */
[----:B------:R-:W1:Y:S01]  /*6610*/  @P6 SYNCS.PHASECHK.TRANS64.TRYWAIT P1, [UR44+0x50], R2 ;  /* 0x00005002ff0065a7 */ /* 0x000e62000802112c */
[----:B------:R-:W-:Y:S02]  /*6620*/  CS2R R98, SRZ ;  /* 0x0000000000627805 */ /* 0x000fe4000001ff00 */
[----:B------:R-:W-:Y:S02]  /*6630*/  LOP3.LUT R0, R0, 0x1, RZ, 0xc0, !PT ;  /* 0x0000000100007812 */ /* 0x000fe400078ec0ff */
[----:B------:R-:W-:Y:S02]  /*6640*/  CS2R R96, SRZ ;  /* 0x0000000000607805 */ /* 0x000fe4000001ff00 */
[----:B------:R-:W-:Y:S02]  /*6650*/  CS2R R90, SRZ ;  /* 0x00000000005a7805 */ /* 0x000fe4000001ff00 */
[----:B------:R-:W-:Y:S02]  /*6660*/  CS2R R88, SRZ ;  /* 0x0000000000587805 */ /* 0x000fe4000001ff00 */
[----:B------:R-:W-:Y:S02]  /*6670*/  ISETP.NE.U32.AND P5, PT, R0, 0x1, PT ;  /* 0x000000010000780c */ /* 0x000fe40003fa5070 */
[----:B------:R-:W-:Y:S02]  /*6680*/  CS2R R82, SRZ ;  /* 0x0000000000527805 */ /* 0x000fe4000001ff00 */
[----:B------:R-:W-:Y:S01]  /*6690*/  CS2R R80, SRZ ;  /* 0x0000000000507805 */ /* 0x000fe2000001ff00 */
[----:B------:R-:W-:Y:S01]  /*66a0*/  IMAD.IADD R164, R108, 0x1, R85 ;  /* 0x000000016ca47824 */ /* 0x000fe200078e0255 */
[----:B------:R-:W-:Y:S01]  /*66b0*/  P2R R86, PR, RZ, 0x20 ;  /* 0x00000020ff567803 */ /* 0x000fe20000000000 */
[----:B------:R-:W-:Y:S01]  /*66c0*/  IMAD.IADD R153, R85, 0x1, R154 ;  /* 0x0000000155997824 */ /* 0x000fe200078e029a */
[----:B------:R2:W4:Y:S01]  /*66d0*/  SYNCS.PHASECHK.TRANS64.TRYWAIT P0, [R166+URZ+0xc0], R3 ;  /* 0x0000c003a60075a7 */ /* 0x00052200080011ff */
[----:B-1----:R-:W-:Y:S01]  /*66e0*/  @P6 SEL R84, RZ, 0x1, !P1 ;  /* 0x00000001ff546807 */ /* 0x002fe20004800000 */
[----:B--2---:R-:W-:Y:S06]  /*66f0*/  @!P6 BRA `(.L_x_108) ;  /* 0x0000000000a0e947 */ /* 0x004fec0003800000 */
[----:B------:R-:W-:Y:S01]  /*6700*/  @P5 IMAD.MOV.U32 R5, RZ, RZ, -0x10 ;  /* 0xfffffff0ff055424 */ /* 0x000fe200078e00ff */
[----:B------:R-:W-:Y:S01]  /*6710*/  ISETP.NE.AND P1, PT, R84, RZ, PT ;  /* 0x000000ff5400720c */ /* 0x000fe20003f25270 */
[----:B------:R-:W-:Y:S01]  /*6720*/  BSSY B0, `(.L_x_109) ;  /* 0x0000010000007945 */ /* 0x000fe20003800000 */
[----:B------:R-:W-:Y:S02]  /*6730*/  ISETP.NE.U32.AND P6, PT, R145, 0x1, PT ;  /* 0x000000019100780c */ /* 0x000fe40003fc5070 */
[----:B------:R-:W-:Y:S02]  /*6740*/  CS2R R90, SRZ ;  /* 0x00000000005a7805 */ /* 0x000fe4000001ff00 */
[----:B------:R-:W-:Y:S02]  /*6750*/  CS2R R88, SRZ ;  /* 0x0000000000587805 */ /* 0x000fe4000001ff00 */
[----:B------:R-:W-:Y:S02]  /*6760*/  CS2R R106, SRZ ;  /* 0x00000000006a7805 */ /* 0x000fe4000001ff00 */
[----:B------:R-:W-:Y:S02]  /*6770*/  @P5 SEL R5, R5, 0x10, !P6 ;  /* 0x0000001005055807 */ /* 0x000fe40007000000 */
[----:B------:R-:W-:Y:S02]  /*6780*/  CS2R R104, SRZ ;  /* 0x0000000000687805 */ /* 0x000fe4000001ff00 */
[----:B------:R-:W-:Y:S02]  /*6790*/  CS2R R122, SRZ ;  /* 0x00000000007a7805 */ /* 0x000fe4000001ff00 */
[----:B------:R-:W-:Y:S01]  /*67a0*/  CS2R R120, SRZ ;  /* 0x0000000000787805 */ /* 0x000fe2000001ff00 */
[----:B------:R-:W-:Y:S02]  /*67b0*/  @P5 IMAD.IADD R6, R108, 0x1, R5 ;  /* 0x000000016c065824 */ /* 0x000fe400078e0205 */
[C---:B------:R-:W-:Y:S02]  /*67c0*/  @P5 IMAD.IADD R4, R5.reuse, 0x1, R164 ;  /* 0x0000000105045824 */ /* 0x040fe400078e02a4 */
[----:B------:R-:W-:Y:S01]  /*67d0*/  @P5 IMAD.IADD R2, R5, 0x1, R154 ;  /* 0x0000000105025824 */ /* 0x000fe200078e029a */
[----:B------:R-:W-:Y:S06]  /*67e0*/  @P1 BRA `(.L_x_110) ;  /* 0x00000000000c1947 */ /* 0x000fec0003800000 */
[----:B------:R-:W-:Y:S04]  /*67f0*/  SHF.L.U32 R7, R157, 0x1f, RZ ;  /* 0x0000001f9d077819 */ /* 0x000fe800000006ff */
[----:B------:R-:W1:Y:S02]  /*6800*/  SYNCS.PHASECHK.TRANS64.TRYWAIT P1, [UR44+0x50], R7 ;  /* 0x00005007ff0075a7 */ /* 0x000e64000802112c */
[----:B-1----:R-:W-:Y:S05]  /*6810*/  @!P1 BRA `(.L_x_111) ;  /* 0x0000005c00a89947 */ /* 0x002fea0003800000 */
.L_x_110:
[----:B------:R-:W-:Y:S05]  /*6820*/  BSYNC B0 ;  /* 0x0000000000007941 */ /* 0x000fea0003800000 */
.L_x_109:
[----:B------:R-:W-:Y:S01]  /*6830*/  ISETP.NE.AND P1, PT, R86, RZ, PT ;  /* 0x000000ff5600720c */ /* 0x000fe20003f25270 */
[----:B------:R-:W-:Y:S01]  /*6840*/  IMAD.MOV.U32 R139, RZ, RZ, RZ ;  /* 0x000000ffff8b7224 */ /* 0x000fe200078e00ff */
[----:B------:R-:W-:Y:S02]  /*6850*/  CS2R R136, SRZ ;  /* 0x0000000000887805 */ /* 0x000fe4000001ff00 */
[----:B------:R-:W-:Y:S02]  /*6860*/  CS2R R82, SRZ ;  /* 0x0000000000527805 */ /* 0x000fe4000001ff00 */
[----:B------:R-:W-:Y:S02]  /*6870*/  CS2R R80, SRZ ;  /* 0x0000000000507805 */ /* 0x000fe4000001ff00 */
[----:B------:R-:W-:Y:S02]  /*6880*/  CS2R R98, SRZ ;  /* 0x0000000000627805 */ /* 0x000fe4000001ff00 */
[----:B------:R-:W-:Y:S02]  /*6890*/  CS2R R96, SRZ ;  /* 0x0000000000607805 */ /* 0x000fe4000001ff00 */
[----:B------:R-:W-:Y:S02]  /*68a0*/  CS2R R114, SRZ ;  /* 0x0000000000727805 */ /* 0x000fe4000001ff00 */
[----:B------:R-:W-:Y:S02]  /*68b0*/  CS2R R112, SRZ ;  /* 0x0000000000707805 */ /* 0x000fe4000001ff00 */
[----:B------:R-:W-:Y:S02]  /*68c0*/  CS2R R130, SRZ ;  /* 0x0000000000827805 */ /* 0x000fe4000001ff00 */
[----:B------:R-:W-:Y:S01]  /*68d0*/  CS2R R128, SRZ ;  /* 0x0000000000807805 */ /* 0x000fe2000001ff00 */
[----:B------:R-:W-:Y:S01]  /*68e0*/  IMAD.MOV.U32 R78, RZ, RZ, 0x1 ;  /* 0x00000001ff4e7424 */ /* 0x000fe200078e00ff */
[----:B------:R2:W2:Y:S01]  /*68f0*/  @P1 LDS.128 R88, [R6+0x400] ;  /* 0x0004000006581984 */ /* 0x0004a20000000c00 */
[----:B-1----:R-:W-:Y:S03]  /*6900*/  @P1 IMAD.IADD R0, R5, 0x1, R153 ;  /* 0x0000000105001824 */ /* 0x002fe600078e0299 */
[----:B------:R1:W1:Y:S04]  /*6910*/  @P1 LDS.128 R104, [R4+0x400] ;  /* 0x0004000004681984 */ /* 0x0002680000000c00 */
[----:B------:R1:W1:Y:S04]  /*6920*/  @P1 LDS.128 R120, [R2+0x400] ;  /* 0x0004000002781984 */ /* 0x0002680000000c00 */
[----:B------:R1:W1:Y:S04]  /*6930*/  @P1 LDS.128 R136, [R0+0x400] ;  /* 0x0004000000881984 */ /* 0x0002680000000c00 */
[----:B------:R1:W1:Y:S04]  /*6940*/  @P1 LDS.128 R80, [R165+UR44+0x400] ;  /* 0x0004002ca5501984 */ /* 0x0002680008000c00 */
[----:B------:R1:W1:Y:S04]  /*6950*/  @P1 LDS.128 R96, [R164+0x400] ;  /* 0x00040000a4601984 */ /* 0x0002680000000c00 */
[----:B------:R1:W1:Y:S04]  /*6960*/  @P1 LDS.128 R112, [R154+0x400] ;  /* 0x000400009a701984 */ /* 0x0002680000000c00 */
[----:B------:R1:W1:Y:S02]  /*6970*/  @P1 LDS.128 R128, [R153+0x400] ;  /* 0x0004000099801984 */ /* 0x0002640000000c00 */
.L_x_108:
[----:B------:R-:W-:Y:S05]  /*6980*/  BSYNC B1 ;  /* 0x0000000000017941 */ /* 0x000fea0003800000 */
.L_x_107:
[----:B-1----:R-:W-:Y:S04]  /*6990*/  SHF.R.U32.HI R0, RZ, 0x15, R71 ;  /* 0x00000015ff007819 */ /* 0x002fe80000011647 */
[----:B------:R-:W-:Y:S01]  /*69a0*/  LOP3.LUT P1, RZ, R0, 0x3, R147, 0x48, !PT ;  /* 0x0000000300ff7812 */ /* 0x000fe20007824893 */
[----:B------:R-:W-:Y:S01]  /*69b0*/  @!UPT UIADD3 URZ, UPT, UPT, URZ, URZ, URZ ;  /* 0x000000fffffff290 */ /* 0x000fe2000fffe0ff */
[----:B----4-:R-:W-:Y:S11]  /*69c0*/  @P0 BRA `(.L_x_112) ;  /* 0x0000000000080947 */ /* 0x010ff60003800000 */
[----:B------:R-:W1:Y:S02]  /*69d0*/  SYNCS.PHASECHK.TRANS64.TRYWAIT P0, [R166+URZ+0xc0], R3 ;  /* 0x0000c003a60075a7 */ /* 0x000e6400080011ff */
[----:B-1----:R-:W-:Y:S05]  /*69e0*/  @!P0 BRA `(.L_x_113) ;  /* 0x0000005c004c8947 */ /* 0x002fea0003800000 */
.L_x_112:
[----:B------:R-:W-:Y:S05]  /*69f0*/  @!P1 BRA `(.L_x_114) ;  /* 0x0000000000409947 */ /* 0x000fea0003800000 */
[----:B------:R-:W4:Y:S01]  /*6a00*/  LDCU.64 UR8, c[0x4][0x70] ;  /* 0x01000e00ff0877ac */ /* 0x000f220008000a00 */
[----:B-1----:R-:W-:Y:S01]  /*6a10*/  MOV R3, 0x0 ;  /* 0x0000000000037802 */ /* 0x002fe20000000f00 */
[----:B------:R-:W-:Y:S02]  /*6a20*/  HFMA2 R12, -RZ, RZ, 0, 5.9604644775390625e-08 ;  /* 0x00000001ff0c7431 */ /* 0x000fe400000001ff */
[----:B------:R-:W-:Y:S02]  /*6a30*/  IMAD.MOV.U32 R8, RZ, RZ, 0x192 ;  /* 0x00000192ff087424 */ /* 0x000fe400078e00ff */
[----:B------:R-:W-:Y:S01]  /*6a40*/  IMAD.MOV.U32 R13, RZ, RZ, RZ ;  /* 0x000000ffff0d7224 */ /* 0x000fe200078e00ff */
[----:B------:R-:W1:Y:S01]  /*6a50*/  LDCU.64 UR6, c[0x4][0x78] ;  /* 0x01000f00ff0677ac */ /* 0x000e620008000a00 */
[----:B------:R-:W3:Y:S01]  /*6a60*/  LDC.64 R2, c[0x4][R3] ;  /* 0x0100000003027b82 */ /* 0x000ee20000000a00 */
[----:B------:R-:W5:Y:S01]  /*6a70*/  LDCU.64 UR4, c[0x4][0x10] ;  /* 0x01000200ff0477ac */ /* 0x000f620008000a00 */
[----:B----4-:R-:W-:Y:S01]  /*6a80*/  MOV R5, UR9 ;  /* 0x0000000900057c02 */ /* 0x010fe20008000f00 */
[----:B------:R-:W-:Y:S01]  /*6a90*/  IMAD.U32 R4, RZ, RZ, UR8 ;  /* 0x00000008ff047e24 */ /* 0x000fe2000f8e00ff */
[----:B-1----:R-:W-:Y:S01]  /*6aa0*/  MOV R7, UR7 ;  /* 0x0000000700077c02 */ /* 0x002fe20008000f00 */
[----:B--2---:R-:W-:Y:S01]  /*6ab0*/  IMAD.U32 R6, RZ, RZ, UR6 ;  /* 0x00000006ff067e24 */ /* 0x004fe2000f8e00ff */
[----:B-----5:R-:W-:Y:S01]  /*6ac0*/  MOV R11, UR5 ;  /* 0x00000005000b7c02 */ /* 0x020fe20008000f00 */
[----:B------:R-:W-:Y:S02]  /*6ad0*/  IMAD.U32 R10, RZ, RZ, UR4 ;  /* 0x00000004ff0a7e24 */ /* 0x000fe4000f8e00ff */
[----:B------:R-:W-:Y:S07]  /*6ae0*/  LEPC R20, `(.L_x_114) ;  /* 0x000000001014794e */ /* 0x000fee0000000000 */
[----:B---3--:R-:W-:Y:S05]  /*6af0*/  CALL.ABS.NOINC R2 ;  /* 0x0000000002007343 */ /* 0x008fea0003c00000 */
.L_x_114:
[----:B------:R-:W-:Y:S05]  /*6b00*/  WARPSYNC.ALL ;  /* 0x0000000000007948 */ /* 0x000fea0003800000 */
[----:B------:R-:W-:Y:S01]  /*6b10*/  R2UR UR4, R71 ;  /* 0x00000000470472ca */ /* 0x000fe200000e0000 */
[--C-:B------:R-:W-:Y:S01]  /*6b20*/  HADD2.F32 R72, -RZ, R80.reuse.H0_H0 ;  /* 0x20000050ff487230 */ /* 0x100fe20000004100 */
[----:B------:R-:W-:Y:S01]  /*6b30*/  MOV R87, 0xfffffff0 ;  /* 0xfffffff000577802 */ /* 0x000fe20000000f00 */
[----:B------:R-:W-:Y:S01]  /*6b40*/  HADD2.F32 R75, -RZ, R80.H1_H1 ;  /* 0x30000050ff4b7230 */ /* 0x000fe20000004100 */
[----:B------:R-:W-:Y:S01]  /*6b50*/  ISETP.NE.U32.AND P6, PT, R145, 0x1, PT ;  /* 0x000000019100780c */ /* 0x000fe20003fc5070 */
[----:B------:R-:W-:Y:S01]  /*6b60*/  HADD2.F32 R74, -RZ, R81.H1_H1 ;  /* 0x30000051ff4a7230 */ /* 0x000fe20000004100 */
[----:B------:R-:W-:Y:S01]  /*6b70*/  ISETP.NE.AND P0, PT, R160, RZ, PT ;  /* 0x000000ffa000720c */ /* 0x000fe20003f05270 */
[--C-:B------:R-:W-:Y:S01]  /*6b80*/  HADD2.F32 R77, -RZ, R99.reuse.H0_H0 ;  /* 0x20000063ff4d7230 */ /* 0x100fe20000004100 */
[----:B------:R-:W-:Y:S01]  /*6b90*/  SEL R87, R87, 0x10, !P6 ;  /* 0x0000001057577807 */ /* 0x000fe20007000000 */
[----:B------:R-:W-:Y:S01]  /*6ba0*/  HADD2.F32 R76, -RZ, R99.H1_H1 ;  /* 0x30000063ff4c7230 */ /* 0x000fe20000004100 */
[----:B------:R-:W-:Y:S02]  /*6bb0*/  BSSY.RECONVERGENT B0, `(.L_x_115) ;  /* 0x00000fb000007945 */ /* 0x000fe40003800200 */
[----:B------:R-:W-:Y:S01]  /*6bc0*/  IADD3 R167, PT, PT, R108, R87, RZ ;  /* 0x000000576ca77210 */ /* 0x000fe20007ffe0ff */
[----:B--2---:R-:W3:Y:S01]  /*6bd0*/  LDTM.x64 R4, tmem[UR4] ;  /* 0x00000004000479ee */ /* 0x004ee20008340000 */
[C---:B------:R-:W-:Y:S02]  /*6be0*/  IADD3 R168, PT, PT, R87.reuse, R164, RZ ;  /* 0x000000a457a87210 */ /* 0x040fe40007ffe0ff */
[C---:B------:R-:W-:Y:S02]  /*6bf0*/  IADD3 R170, PT, PT, R87.reuse, R154, RZ ;  /* 0x0000009a57aa7210 */ /* 0x040fe40007ffe0ff */
[----:B------:R-:W-:Y:S01]  /*6c00*/  IADD3 R169, PT, PT, R87, R153, RZ ;  /* 0x0000009957a97210 */ /* 0x000fe20007ffe0ff */
[C---:B---3--:R-:W-:Y:S01]  /*6c10*/  FMUL R0, R70.reuse, R4 ;  /* 0x0000000446007220 */ /* 0x048fe20000400000 */
[C---:B------:R-:W-:Y:S01]  /*6c20*/  FMUL R2, R70.reuse, R5 ;  /* 0x0000000546027220 */ /* 0x040fe20000400000 */
[C---:B-1----:R-:W-:Y:S01]  /*6c30*/  FMUL R3, R70.reuse, R6 ;  /* 0x0000000646037220 */ /* 0x042fe20000400000 */
[C---:B------:R-:W-:Y:S01]  /*6c40*/  FMUL R7, R70.reuse, R7 ;  /* 0x0000000746077220 */ /* 0x040fe20000400000 */
[C---:B------:R-:W-:Y:S01]  /*6c50*/  FFMA R0, R73.reuse, R72, R0 ;  /* 0x0000004849007223 */ /* 0x040fe20000000000 */
[----:B------:R-:W-:Y:S02]  /*6c60*/  HADD2.F32 R72, -RZ, R81.H0_H0 ;  /* 0x20000051ff487230 */ /* 0x000fe40000004100 */
[C---:B------:R-:W-:Y:S01]  /*6c70*/  FFMA R2, R73.reuse, R75, R2 ;  /* 0x0000004b49027223 */ /* 0x040fe20000000002 */
[--C-:B------:R-:W-:Y:S02]  /*6c80*/  HADD2.F32 R75, -RZ, R82.reuse.H0_H0 ;  /* 0x20000052ff4b7230 */ /* 0x100fe40000004100 */
[C---:B------:R-:W-:Y:S01]  /*6c90*/  FMUL R4, R70.reuse, R8 ;  /* 0x0000000846047220 */ /* 0x040fe20000400000 */
[----:B------:R-:W-:Y:S01]  /*6ca0*/  FMUL R5, R70, R9 ;  /* 0x0000000946057220 */ /* 0x000fe20000400000 */
[C---:B------:R-:W-:Y:S01]  /*6cb0*/  FFMA R3, R73.reuse, R72, R3 ;  /* 0x0000004849037223 */ /* 0x040fe20000000003 */
[----:B------:R-:W-:Y:S01]  /*6cc0*/  HADD2.F32 R72, -RZ, R82.H1_H1 ;  /* 0x30000052ff487230 */ /* 0x000fe20000004100 */
[----:B------:R-:W-:Y:S01]  /*6cd0*/  F2FP.F16.F32.PACK_AB R92, R2, R0 ;  /* 0x00000000025c723e */ /* 0x000fe200000000ff */
[C---:B------:R-:W-:Y:S01]  /*6ce0*/  FFMA R7, R73.reuse, R74, R7 ;  /* 0x0000004a49077223 */ /* 0x040fe20000000007 */
[C---:B------:R-:W-:Y:S01]  /*6cf0*/  FFMA R4, R73.reuse, R75, R4 ;  /* 0x0000004b49047223 */ /* 0x040fe20000000004 */
[--C-:B------:R-:W-:Y:S02]  /*6d00*/  HADD2.F32 R74, -RZ, R83.reuse.H0_H0 ;  /* 0x20000053ff4a7230 */ /* 0x100fe40000004100 */
[----:B------:R-:W-:Y:S01]  /*6d10*/  FFMA R5, R73, R72, R5 ;  /* 0x0000004849057223 */ /* 0x000fe20000000005 */
[C---:B------:R-:W-:Y:S01]  /*6d20*/  FMUL R6, R70.reuse, R10 ;  /* 0x0000000a46067220 */ /* 0x040fe20000400000 */
[----:B------:R-:W-:Y:S01]  /*6d30*/  HADD2.F32 R72, -RZ, R83.H1_H1 ;  /* 0x30000053ff487230 */ /* 0x000fe20000004100 */
[----:B------:R-:W-:Y:S01]  /*6d40*/  F2FP.F16.F32.PACK_AB R93, R7, R3 ;  /* 0x00000003075d723e */ /* 0x000fe200000000ff */
[C---:B------:R-:W-:Y:S01]  /*6d50*/  FMUL R11, R70.reuse, R11 ;  /* 0x0000000b460b7220 */ /* 0x040fe20000400000 */
[----:B------:R-:W-:Y:S01]  /*6d60*/  F2FP.F16.F32.PACK_AB R94, R5, R4 ;  /* 0x00000004055e723e */ /* 0x000fe200000000ff */
[C---:B------:R-:W-:Y:S01]  /*6d70*/  FFMA R6, R73.reuse, R74, R6 ;  /* 0x0000004a49067223 */ /* 0x040fe20000000006 */
[C---:B------:R-:W-:Y:S01]  /*6d80*/  FMUL R8, R70.reuse, R12 ;  /* 0x0000000c46087220 */ /* 0x040fe20000400000 */
[----:B------:R-:W-:Y:S01]  /*6d90*/  FFMA R11, R73, R72, R11 ;  /* 0x00000048490b7223 */ /* 0x000fe2000000000b */
[--C-:B------:R-:W-:Y:S02]  /*6da0*/  HADD2.F32 R72, -RZ, R88.reuse.H0_H0 ;  /* 0x20000058ff487230 */ /* 0x100fe40000004100 */
[C---:B------:R-:W-:Y:S01]  /*6db0*/  FMUL R9, R70.reuse, R13 ;  /* 0x0000000d46097220 */ /* 0x040fe20000400000 */
[----:B------:R-:W-:Y:S02]  /*6dc0*/  HADD2.F32 R74, -RZ, R88.H1_H1 ;  /* 0x30000058ff4a7230 */ /* 0x000fe40000004100 */
[C---:B------:R-:W-:Y:S01]  /*6dd0*/  FMUL R10, R70.reuse, R14 ;  /* 0x0000000e460a7220 */ /* 0x040fe20000400000 */
[--C-:B------:R-:W-:Y:S01]  /*6de0*/  HADD2.F32 R75, -RZ, R89.reuse.H0_H0 ;  /* 0x20000059ff4b7230 */ /* 0x100fe20000004100 */
[----:B------:R-:W-:Y:S01]  /*6df0*/  F2FP.F16.F32.PACK_AB R95, R11, R6 ;  /* 0x000000060b5f723e */ /* 0x000fe200000000ff */
[C---:B------:R-:W-:Y:S01]  /*6e00*/  FFMA R8, R73.reuse, R72, R8 ;  /* 0x0000004849087223 */ /* 0x040fe20000000008 */
[----:B------:R-:W-:Y:S02]  /*6e10*/  HADD2.F32 R72, -RZ, R89.H1_H1 ;  /* 0x30000059ff487230 */ /* 0x000fe40000004100 */
[C---:B------:R-:W-:Y:S01]  /*6e20*/  FFMA R9, R73.reuse, R74, R9 ;  /* 0x0000004a49097223 */ /* 0x040fe20000000009 */
[----:B------:R-:W-:Y:S01]  /*6e30*/  FFMA R10, R73, R75, R10 ;  /* 0x0000004b490a7223 */ /* 0x000fe2000000000a */
[----:B------:R1:W-:Y:S01]  /*6e40*/  STS.128 [R165+UR44+0x400], R92 ;  /* 0x0004005ca5007988 */ /* 0x0003e20008000c2c */
[C---:B------:R-:W-:Y:S01]  /*6e50*/  FMUL R15, R70.reuse, R15 ;  /* 0x0000000f460f7220 */ /* 0x040fe20000400000 */
[--C-:B------:R-:W-:Y:S01]  /*6e60*/  HADD2.F32 R75, -RZ, R90.reuse.H0_H0 ;  /* 0x2000005aff4b7230 */ /* 0x100fe20000004100 */
[----:B------:R-:W-:Y:S01]  /*6e70*/  F2FP.F16.F32.PACK_AB R100, R9, R8 ;  /* 0x000000080964723e */ /* 0x000fe200000000ff */
[----:B------:R-:W-:Y:S02]  /*6e80*/  HADD2.F32 R74, -RZ, R90.H1_H1 ;  /* 0x3000005aff4a7230 */ /* 0x000fe40000004100 */
[----:B------:R-:W-:Y:S01]  /*6e90*/  FFMA R15, R73, R72, R15 ;  /* 0x00000048490f7223 */ /* 0x000fe2000000000f */
[C---:B------:R-:W-:Y:S01]  /*6ea0*/  FMUL R12, R70.reuse, R16 ;  /* 0x00000010460c7220 */ /* 0x040fe20000400000 */
[C---:B------:R-:W-:Y:S01]  /*6eb0*/  FMUL R13, R70.reuse, R17 ;  /* 0x00000011460d7220 */ /* 0x040fe20000400000 */
[--C-:B------:R-:W-:Y:S02]  /*6ec0*/  HADD2.F32 R72, -RZ, R91.reuse.H0_H0 ;  /* 0x2000005bff487230 */ /* 0x100fe40000004100 */
[C---:B------:R-:W-:Y:S01]  /*6ed0*/  FMUL R14, R70.reuse, R18 ;  /* 0x00000012460e7220 */ /* 0x040fe20000400000 */
[----:B------:R-:W-:Y:S01]  /*6ee0*/  F2FP.F16.F32.PACK_AB R101, R15, R10 ;  /* 0x0000000a0f65723e */ /* 0x000fe200000000ff */
[C---:B------:R-:W-:Y:S01]  /*6ef0*/  FFMA R12, R73.reuse, R75, R12 ;  /* 0x0000004b490c7223 */ /* 0x040fe2000000000c */
[C---:B------:R-:W-:Y:S01]  /*6f00*/  FFMA R13, R73.reuse, R74, R13 ;  /* 0x0000004a490d7223 */ /* 0x040fe2000000000d */
[----:B------:R-:W-:Y:S01]  /*6f10*/  FFMA R14, R73, R72, R14 ;  /* 0x00000048490e7223 */ /* 0x000fe2000000000e */
[----:B------:R-:W-:Y:S02]  /*6f20*/  HADD2.F32 R74, -RZ, R91.H1_H1 ;  /* 0x3000005bff4a7230 */ /* 0x000fe40000004100 */
[C---:B------:R-:W-:Y:S01]  /*6f30*/  FMUL R19, R70.reuse, R19 ;  /* 0x0000001346137220 */ /* 0x040fe20000400000 */
[--C-:B------:R-:W-:Y:S01]  /*6f40*/  HADD2.F32 R72, -RZ, R96.reuse.H0_H0 ;  /* 0x20000060ff487230 */ /* 0x100fe20000004100 */
[----:B------:R-:W-:Y:S01]  /*6f50*/  F2FP.F16.F32.PACK_AB R102, R13, R12 ;  /* 0x0000000c0d66723e */ /* 0x000fe200000000ff */
[C---:B------:R-:W-:Y:S01]  /*6f60*/  FMUL R16, R70.reuse, R20 ;  /* 0x0000001446107220 */ /* 0x040fe20000400000 */
[C---:B------:R-:W-:Y:S01]  /*6f70*/  FFMA R19, R73.reuse, R74, R19 ;  /* 0x0000004a49137223 */ /* 0x040fe20000000013 */
[----:B------:R-:W-:Y:S02]  /*6f80*/  HADD2.F32 R74, -RZ, R96.H1_H1 ;  /* 0x30000060ff4a7230 */ /* 0x000fe40000004100 */
[C---:B------:R-:W-:Y:S01]  /*6f90*/  FMUL R17, R70.reuse, R21 ;  /* 0x0000001546117220 */ /* 0x040fe20000400000 */
[----:B------:R-:W-:Y:S01]  /*6fa0*/  FFMA R16, R73, R72, R16 ;  /* 0x0000004849107223 */ /* 0x000fe20000000010 */
[--C-:B------:R-:W-:Y:S01]  /*6fb0*/  HADD2.F32 R72, -RZ, R97.reuse.H0_H0 ;  /* 0x20000061ff487230 */ /* 0x100fe20000004100 */
[----:B------:R-:W-:Y:S01]  /*6fc0*/  F2FP.F16.F32.PACK_AB R103, R19, R14 ;  /* 0x0000000e1367723e */ /* 0x000fe200000000ff */
[----:B------:R-:W-:Y:S01]  /*6fd0*/  FFMA R17, R73, R74, R17 ;  /* 0x0000004a49117223 */ /* 0x000fe20000000011 */
[C---:B------:R-:W-:Y:S01]  /*6fe0*/  FMUL R18, R70.reuse, R22 ;  /* 0x0000001646127220 */ /* 0x040fe20000400000 */
[C---:B------:R-:W-:Y:S01]  /*6ff0*/  FMUL R23, R70.reuse, R23 ;  /* 0x0000001746177220 */ /* 0x040fe20000400000 */
[--C-:B------:R-:W-:Y:S01]  /*7000*/  HADD2.F32 R75, -RZ, R98.reuse.H0_H0 ;  /* 0x20000062ff4b7230 */ /* 0x100fe20000004100 */
[----:B------:R2:W-:Y:S01]  /*7010*/  STS.128 [R167+0x400], R100 ;  /* 0x00040064a7007388 */ /* 0x0005e20000000c00 */
[----:B------:R-:W-:Y:S01]  /*7020*/  F2FP.F16.F32.PACK_AB R108, R17, R16 ;  /* 0x00000010116c723e */ /* 0x000fe200000000ff */
[C---:B------:R-:W-:Y:S01]  /*7030*/  FFMA R18, R73.reuse, R72, R18 ;  /* 0x0000004849127223 */ /* 0x040fe20000000012 */
[----:B------:R-:W-:Y:S02]  /*7040*/  HADD2.F32 R72, -RZ, R97.H1_H1 ;  /* 0x30000061ff487230 */ /* 0x000fe40000004100 */
[C---:B------:R-:W-:Y:S01]  /*7050*/  FMUL R20, R70.reuse, R24 ;  /* 0x0000001846147220 */ /* 0x040fe20000400000 */
[----:B------:R-:W-:Y:S02]  /*7060*/  HADD2.F32 R74, -RZ, R98.H1_H1 ;  /* 0x30000062ff4a7230 */ /* 0x000fe40000004100 */
[C---:B------:R-:W-:Y:S01]  /*7070*/  FMUL R21, R70.reuse, R25 ;  /* 0x0000001946157220 */ /* 0x040fe20000400000 */
[C---:B------:R-:W-:Y:S01]  /*7080*/  FMUL R22, R70.reuse, R26 ;  /* 0x0000001a46167220 */ /* 0x040fe20000400000 */
[C---:B------:R-:W-:Y:S01]  /*7090*/  FFMA R23, R73.reuse, R72, R23 ;  /* 0x0000004849177223 */ /* 0x040fe20000000017 */
[C---:B------:R-:W-:Y:S01]  /*70a0*/  FFMA R20, R73.reuse, R75, R20 ;  /* 0x0000004b49147223 */ /* 0x040fe20000000014 */
[C---:B------:R-:W-:Y:S01]  /*70b0*/  FFMA R21, R73.reuse, R74, R21 ;  /* 0x0000004a49157223 */ /* 0x040fe20000000015 */
[----:B------:R-:W-:Y:S01]  /*70c0*/  FFMA R22, R73, R77, R22 ;  /* 0x0000004d49167223 */ /* 0x000fe20000000016 */
[C---:B------:R-:W-:Y:S01]  /*70d0*/  FMUL R27, R70.reuse, R27 ;  /* 0x0000001b461b7220 */ /* 0x040fe20000400000 */
[--C-:B------:R-:W-:Y:S01]  /*70e0*/  HADD2.F32 R72, -RZ, R104.reuse.H0_H0 ;  /* 0x20000068ff487230 */ /* 0x100fe20000004100 */
[----:B------:R-:W-:Y:S01]  /*70f0*/  F2FP.F16.F32.PACK_AB R109, R23, R18 ;  /* 0x00000012176d723e */ /* 0x000fe200000000ff */
[C---:B------:R-:W-:Y:S01]  /*7100*/  FMUL R24, R70.reuse, R28 ;  /* 0x0000001c46187220 */ /* 0x040fe20000400000 */
[----:B------:R-:W-:Y:S01]  /*7110*/  F2FP.F16.F32.PACK_AB R110, R21, R20 ;  /* 0x00000014156e723e */ /* 0x000fe200000000ff */
[C---:B------:R-:W-:Y:S01]  /*7120*/  FFMA R27, R73.reuse, R76, R27 ;  /* 0x0000004c491b7223 */ /* 0x040fe2000000001b */
[----:B------:R-:W-:Y:S02]  /*7130*/  HADD2.F32 R74, -RZ, R104.H1_H1 ;  /* 0x30000068ff4a7230 */ /* 0x000fe40000004100 */
[----:B------:R-:W-:Y:S01]  /*7140*/  FFMA R24, R73, R72, R24 ;  /* 0x0000004849187223 */ /* 0x000fe20000000018 */
[C---:B------:R-:W-:Y:S01]  /*7150*/  FMUL R25, R70.reuse, R29 ;  /* 0x0000001d46197220 */ /* 0x040fe20000400000 */
[--C-:B------:R-:W-:Y:S01]  /*7160*/  HADD2.F32 R75, -RZ, R105.reuse.H0_H0 ;  /* 0x20000069ff4b7230 */ /* 0x100fe20000004100 */
[----:B------:R-:W-:Y:S01]  /*7170*/  F2FP.F16.F32.PACK_AB R111, R27, R22 ;  /* 0x000000161b6f723e */ /* 0x000fe200000000ff */
[C---:B------:R-:W-:Y:S01]  /*7180*/  FMUL R26, R70.reuse, R30 ;  /* 0x0000001e461a7220 */ /* 0x040fe20000400000 */
[----:B------:R-:W-:Y:S02]  /*7190*/  HADD2.F32 R72, -RZ, R105.H1_H1 ;  /* 0x30000069ff487230 */ /* 0x000fe40000004100 */
[C---:B------:R-:W-:Y:S01]  /*71a0*/  FFMA R25, R73.reuse, R74, R25 ;  /* 0x0000004a49197223 */ /* 0x040fe20000000019 */
[C---:B------:R-:W-:Y:S01]  /*71b0*/  FMUL R31, R70.reuse, R31 ;  /* 0x0000001f461f7220 */ /* 0x040fe20000400000 */
[----:B------:R3:W-:Y:S01]  /*71c0*/  STS.128 [R164+0x400], R108 ;  /* 0x0004006ca4007388 */ /* 0x0007e20000000c00 */
[----:B------:R-:W-:Y:S01]  /*71d0*/  FFMA R26, R73, R75, R26 ;  /* 0x0000004b491a7223 */ /* 0x000fe2000000001a */
[--C-:B------:R-:W-:Y:S01]  /*71e0*/  HADD2.F32 R75, -RZ, R106.reuse.H0_H0 ;  /* 0x2000006aff4b7230 */ /* 0x100fe20000004100 */
[----:B-1----:R-:W-:Y:S01]  /*71f0*/  F2FP.F16.F32.PACK_AB R92, R25, R24 ;  /* 0x00000018195c723e */ /* 0x002fe200000000ff */
[----:B------:R-:W-:Y:S01]  /*7200*/  FFMA R31, R73, R72, R31 ;  /* 0x00000048491f7223 */ /* 0x000fe2000000001f */
[C---:B------:R-:W-:Y:S01]  /*7210*/  FMUL R28, R70.reuse, R32 ;  /* 0x00000020461c7220 */ /* 0x040fe20000400000 */
[----:B------:R-:W-:Y:S02]  /*7220*/  HADD2.F32 R72, -RZ, R106.H1_H1 ;  /* 0x3000006aff487230 */ /* 0x000fe40000004100 */
[C---:B------:R-:W-:Y:S01]  /*7230*/  FMUL R29, R70.reuse, R33 ;  /* 0x00000021461d7220 */ /* 0x040fe20000400000 */
[--C-:B------:R-:W-:Y:S01]  /*7240*/  HADD2.F32 R77, -RZ, R107.reuse.H0_H0 ;  /* 0x2000006bff4d7230 */ /* 0x100fe20000004100 */
[----:B------:R-:W-:Y:S01]  /*7250*/  F2FP.F16.F32.PACK_AB R93, R31, R26 ;  /* 0x0000001a1f5d723e */ /* 0x000fe200000000ff */
[C---:B------:R-:W-:Y:S01]  /*7260*/  FFMA R28, R73.reuse, R75, R28 ;  /* 0x0000004b491c7223 */ /* 0x040fe2000000001c */
        /* <DEDUP_REMOVED lines=16> */
[----:B------:R-:W-:Y:S01]  /*7370*/  HADD2.F32 R72, -RZ, R113.H1_H1 ;  /* 0x30000071ff487230 */ /* 0x000fe20000004100 */
[----:B------:R1:W-:Y:S01]  /*7380*/  STS.128 [R168+0x400], R92 ;  /* 0x0004005ca8007388 */ /* 0x0003e20000000c00 */
[C---:B------:R-:W-:Y:S01]  /*7390*/  FMUL R39, R70.reuse, R39 ;  /* 0x0000002746277220 */ /* 0x040fe20000400000 */
[----:B--2---:R-:W-:Y:S01]  /*73a0*/  F2FP.F16.F32.PACK_AB R100, R33, R32 ;  /* 0x000000202164723e */ /* 0x004fe200000000ff */
[C---:B------:R-:W-:Y:S01]  /*73b0*/  FFMA R34, R73.reuse, R75, R34 ;  /* 0x0000004b49227223 */ /* 0x040fe20000000022 */
[--C-:B------:R-:W-:Y:S02]  /*73c0*/  HADD2.F32 R75, -RZ, R114.reuse.H0_H0 ;  /* 0x20000072ff4b7230 */ /* 0x100fe40000004100 */
        /* <DEDUP_REMOVED lines=26> */
[----:B---3--:R-:W-:Y:S01]  /*7570*/  F2FP.F16.F32.PACK_AB R108, R41, R40 ;  /* 0x00000028296c723e */ /* 0x008fe200000000ff */
        /* <DEDUP_REMOVED lines=9> */
[C---:B------:R-:W-:Y:S01]  /*7610*/  FFMA R45, R73.reuse, R74, R45 ;  /* 0x0000004a492d7223 */ /* 0x040fe2000000002d */
[C---:B------:R-:W-:Y:S01]  /*7620*/  FMUL R46, R70.reuse, R50 ;  /* 0x00000032462e7220 */ /* 0x040fe20000400000 */
[----:B------:R-:W-:Y:S02]  /*7630*/  HADD2.F32 R72, -RZ, R123.H1_H1 ;  /* 0x3000007bff487230 */ /* 0x000fe40000004100 */
[C---:B------:R-:W-:Y:S01]  /*7640*/  FMUL R51, R70.reuse, R51 ;  /* 0x0000003346337220 */ /* 0x040fe20000400000 */
[C---:B------:R-:W-:Y:S01]  /*7650*/  FMUL R48, R70.reuse, R52 ;  /* 0x0000003446307220 */ /* 0x040fe20000400000 */
[C---:B------:R-:W-:Y:S01]  /*7660*/  FFMA R46, R73.reuse, R75, R46 ;  /* 0x0000004b492e7223 */ /* 0x040fe2000000002e */
[--C-:B------:R-:W-:Y:S02]  /*7670*/  HADD2.F32 R75, -RZ, R128.reuse.H0_H0 ;  /* 0x20000080ff4b7230 */ /* 0x100fe40000004100 */
[C---:B------:R-:W-:Y:S01]  /*7680*/  FFMA R51, R73.reuse, R72, R51 ;  /* 0x0000004849337223 */ /* 0x040fe20000000033 */
[----:B------:R-:W-:Y:S02]  /*7690*/  HADD2.F32 R74, -RZ, R128.H1_H1 ;  /* 0x30000080ff4a7230 */ /* 0x000fe40000004100 */
[C---:B------:R-:W-:Y:S01]  /*76a0*/  FMUL R49, R70.reuse, R53 ;  /* 0x0000003546317220 */ /* 0x040fe20000400000 */
[--C-:B------:R-:W-:Y:S02]  /*76b0*/  HADD2.F32 R77, -RZ, R129.reuse.H0_H0 ;  /* 0x20000081ff4d7230 */ /* 0x100fe40000004100 */
[C---:B------:R-:W-:Y:S01]  /*76c0*/  FMUL R50, R70.reuse, R54 ;  /* 0x0000003646327220 */ /* 0x040fe20000400000 */
[----:B------:R-:W-:Y:S02]  /*76d0*/  HADD2.F32 R72, -RZ, R129.H1_H1 ;  /* 0x30000081ff487230 */ /* 0x000fe40000004100 */
[C---:B------:R-:W-:Y:S01]  /*76e0*/  FMUL R55, R70.reuse, R55 ;  /* 0x0000003746377220 */ /* 0x040fe20000400000 */
[C---:B------:R-:W-:Y:S01]  /*76f0*/  FFMA R48, R73.reuse, R75, R48 ;  /* 0x0000004b49307223 */ /* 0x040fe20000000030 */
[C---:B------:R-:W-:Y:S01]  /*7700*/  FFMA R49, R73.reuse, R74, R49 ;  /* 0x0000004a49317223 */ /* 0x040fe20000000031 */
[C---:B------:R-:W-:Y:S01]  /*7710*/  FFMA R50, R73.reuse, R77, R50 ;  /* 0x0000004d49327223 */ /* 0x040fe20000000032 */
[C---:B------:R-:W-:Y:S01]  /*7720*/  FFMA R55, R73.reuse, R72, R55 ;  /* 0x0000004849377223 */ /* 0x040fe20000000037 */
[--C-:B------:R-:W-:Y:S02]  /*7730*/  HADD2.F32 R75, -RZ, R130.reuse.H0_H0 ;  /* 0x20000082ff4b7230 */ /* 0x100fe40000004100 */
[C---:B------:R-:W-:Y:S01]  /*7740*/  FMUL R52, R70.reuse, R56 ;  /* 0x0000003846347220 */ /* 0x040fe20000400000 */
        /* <DEDUP_REMOVED lines=9> */
[----:B------:R-:W-:Y:S01]  /*77e0*/  FFMA R59, R73, R74, R59 ;  /* 0x0000004a493b7223 */ /* 0x000fe2000000003b */
[--C-:B------:R-:W-:Y:S02]  /*77f0*/  HADD2.F32 R72, -RZ, R136.reuse.H0_H0 ;  /* 0x20000088ff487230 */ /* 0x100fe40000004100 */
[C---:B------:R-:W-:Y:S01]  /*7800*/  FMUL R56, R70.reuse, R60 ;  /* 0x0000003c46387220 */ /* 0x040fe20000400000 */
[----:B------:R-:W-:Y:S02]  /*7810*/  HADD2.F32 R74, -RZ, R136.H1_H1 ;  /* 0x30000088ff4a7230 */ /* 0x000fe40000004100 */
[C---:B------:R-:W-:Y:S01]  /*7820*/  FMUL R57, R70.reuse, R61 ;  /* 0x0000003d46397220 */ /* 0x040fe20000400000 */
[--C-:B------:R-:W-:Y:S02]  /*7830*/  HADD2.F32 R75, -RZ, R137.reuse.H0_H0 ;  /* 0x20000089ff4b7230 */ /* 0x100fe40000004100 */
[C---:B------:R-:W-:Y:S01]  /*7840*/  FMUL R58, R70.reuse, R62 ;  /* 0x0000003e463a7220 */ /* 0x040fe20000400000 */
[----:B------:R-:W-:Y:S01]  /*7850*/  F2FP.F16.F32.PACK_AB R110, R45, R44 ;  /* 0x0000002c2d6e723e */ /* 0x000fe200000000ff */
[----:B------:R-:W-:Y:S01]  /*7860*/  FFMA R56, R73, R72, R56 ;  /* 0x0000004849387223 */ /* 0x000fe20000000038 */
[----:B------:R-:W-:Y:S01]  /*7870*/  F2FP.F16.F32.PACK_AB R111, R51, R46 ;  /* 0x0000002e336f723e */ /* 0x000fe200000000ff */
[C---:B------:R-:W-:Y:S01]  /*7880*/  FFMA R57, R73.reuse, R74, R57 ;  /* 0x0000004a49397223 */ /* 0x040fe20000000039 */
[C---:B------:R-:W-:Y:S01]  /*7890*/  FFMA R58, R73.reuse, R75, R58 ;  /* 0x0000004b493a7223 */ /* 0x040fe2000000003a */
[----:B------:R-:W-:Y:S02]  /*78a0*/  HADD2.F32 R72, -RZ, R137.H1_H1 ;  /* 0x30000089ff487230 */ /* 0x000fe40000004100 */
[C---:B------:R-:W-:Y:S01]  /*78b0*/  FMUL R63, R70.reuse, R63 ;  /* 0x0000003f463f7220 */ /* 0x040fe20000400000 */
[----:B------:R1:W-:Y:S01]  /*78c0*/  STS.128 [R170+0x400], R108 ;  /* 0x0004006caa007388 */ /* 0x0003e20000000c00 */
[--C-:B------:R-:W-:Y:S02]  /*78d0*/  HADD2.F32 R75, -RZ, R138.reuse.H0_H0 ;  /* 0x2000008aff4b7230 */ /* 0x100fe40000004100 */
[C---:B------:R-:W-:Y:S01]  /*78e0*/  FMUL R60, R70.reuse, R64 ;  /* 0x00000040463c7220 */ /* 0x040fe20000400000 */
[----:B------:R-:W-:Y:S02]  /*78f0*/  HADD2.F32 R74, -RZ, R138.H1_H1 ;  /* 0x3000008aff4a7230 */ /* 0x000fe40000004100 */
[C---:B------:R-:W-:Y:S01]  /*7900*/  FMUL R61, R70.reuse, R65 ;  /* 0x00000041463d7220 */ /* 0x040fe20000400000 */
[--C-:B------:R-:W-:Y:S02]  /*7910*/  HADD2.F32 R77, -RZ, R139.reuse.H0_H0 ;  /* 0x2000008bff4d7230 */ /* 0x100fe40000004100 */
[C---:B------:R-:W-:Y:S01]  /*7920*/  FMUL R62, R70.reuse, R66 ;  /* 0x00000042463e7220 */ /* 0x040fe20000400000 */
[----:B------:R-:W-:Y:S02]  /*7930*/  HADD2.F32 R76, -RZ, R139.H1_H1 ;  /* 0x3000008bff4c7230 */ /* 0x000fe40000004100 */
[----:B------:R-:W-:Y:S01]  /*7940*/  FFMA R63, R73, R72, R63 ;  /* 0x00000048493f7223 */ /* 0x000fe2000000003f */
[----:B------:R-:W-:Y:S01]  /*7950*/  FMUL R67, R70, R67 ;  /* 0x0000004346437220 */ /* 0x000fe20000400000 */
[----:B------:R-:W-:Y:S01]  /*7960*/  F2FP.F16.F32.PACK_AB R116, R49, R48 ;  /* 0x000000303174723e */ /* 0x000fe200000000ff */
[----:B------:R-:W-:Y:S01]  /*7970*/  FFMA R60, R73, R75, R60 ;  /* 0x0000004b493c7223 */ /* 0x000fe2000000003c */
[----:B------:R-:W-:Y:S01]  /*7980*/  F2FP.F16.F32.PACK_AB R117, R55, R50 ;  /* 0x000000323775723e */ /* 0x000fe200000000ff */
[----:B------:R-:W-:Y:S01]  /*7990*/  FFMA R61, R73, R74, R61 ;  /* 0x0000004a493d7223 */ /* 0x000fe2000000003d */
[----:B------:R-:W-:Y:S01]  /*79a0*/  F2FP.F16.F32.PACK_AB R118, R53, R52 ;  /* 0x000000343576723e */ /* 0x000fe200000000ff */
[----:B------:R-:W-:Y:S01]  /*79b0*/  FFMA R62, R73, R77, R62 ;  /* 0x0000004d493e7223 */ /* 0x000fe2000000003e */
[----:B------:R-:W-:Y:S01]  /*79c0*/  F2FP.F16.F32.PACK_AB R119, R59, R54 ;  /* 0x000000363b77723e */ /* 0x000fe200000000ff */
[----:B------:R-:W-:Y:S01]  /*79d0*/  FFMA R67, R73, R76, R67 ;  /* 0x0000004c49437223 */ /* 0x000fe20000000043 */
[----:B------:R-:W-:Y:S02]  /*79e0*/  F2FP.F16.F32.PACK_AB R124, R57, R56 ;  /* 0x00000038397c723e */ /* 0x000fe400000000ff */
[----:B------:R-:W-:Y:S01]  /*79f0*/  F2FP.F16.F32.PACK_AB R125, R63, R58 ;  /* 0x0000003a3f7d723e */ /* 0x000fe200000000ff */
[----:B------:R1:W-:Y:S01]  /*7a00*/  STS.128 [R153+0x400], R116 ;  /* 0x0004007499007388 */ /* 0x0003e20000000c00 */
[----:B------:R-:W-:Y:S02]  /*7a10*/  F2FP.F16.F32.PACK_AB R126, R61, R60 ;  /* 0x0000003c3d7e723e */ /* 0x000fe400000000ff */
[----:B------:R-:W-:Y:S05]  /*7a20*/  F2FP.F16.F32.PACK_AB R127, R67, R62 ;  /* 0x0000003e437f723e */ /* 0x000fea00000000ff */
[----:B------:R1:W-:Y:S01]  /*7a30*/  STS.128 [R169+0x400], R124 ;  /* 0x0004007ca9007388 */ /* 0x0003e20000000c00 */
[----:B------:R-:W-:Y:S01]  /*7a40*/  @!PT LDS RZ, [RZ] ;  /* 0x00000000fffff984 */ /* 0x000fe20000000800 */
[----:B------:R-:W-:Y:S01]  /*7a50*/  @!PT LDS RZ, [RZ] ;  /* 0x00000000fffff984 */ /* 0x000fe20000000800 */
[----:B------:R-:W-:Y:S01]  /*7a60*/  @!PT LDS RZ, [RZ] ;  /* 0x00000000fffff984 */ /* 0x000fe20000000800 */
[----:B------:R-:W-:Y:S01]  /*7a70*/  @!PT LDS RZ, [RZ] ;  /* 0x00000000fffff984 */ /* 0x000fe20000000800 */
[----:B------:R2:W-:Y:S07]  /*7a80*/  MEMBAR.ALL.CTA ;  /* 0x0000000000007992 */ /* 0x0005ee0000008000 */
[----:B--2---:R-:W2:Y:S02]  /*7a90*/  FENCE.VIEW.ASYNC.S ;  /* 0x00000000000073c6 */ /* 0x004ea40000000000 */
[----:B--2---:R-:W-:Y:S06]  /*7aa0*/  BAR.SYNC.DEFER_BLOCKING 0x1, 0x80 ;  /* 0x0042000000007b1d */ /* 0x004fec0000010000 */
[----:B------:R-:W-:Y:S05]  /*7ab0*/  @P0 BRA `(.L_x_116) ;  /* 0x0000000000280947 */ /* 0x000fea0003800000 */
[----:B------:R-:W2:Y:S01]  /*7ac0*/  LDCU.64 UR6, c[0x0][0x348] ;  /* 0x00006900ff0677ac */ /* 0x000ea20008000a00 */
[----:B------:R-:W-:Y:S01]  /*7ad0*/  UIADD3 UR4, UPT, UPT, UR44, 0x400, URZ ;  /* 0x000004002c047890 */ /* 0x000fe2000fffe0ff */
[----:B------:R-:W-:Y:S05]  /*7ae0*/  UMOV UR51, UR36 ;  /* 0x0000002400337c82 */ /* 0x000fea0008000000 */
[----:B------:R-:W-:Y:S04]  /*7af0*/  MOV R150, UR4 ;  /* 0x0000000400967c02 */ /* 0x000fe80008000f00 */
[----:B------:R-:W-:Y:S01]  /*7b00*/  R2UR UR48, R150 ;  /* 0x00000000963072ca */ /* 0x000fe200000e0000 */
[----:B--2---:R-:W-:Y:S04]  /*7b10*/  UIADD3 UR4, UP0, UPT, UR6, 0x680, URZ ;  /* 0x0000068006047890 */ /* 0x004fe8000ff1e0ff */
[----:B------:R-:W-:Y:S09]  /*7b20*/  UIADD3.X UR5, UPT, UPT, URZ, UR7, URZ, UP0, !UPT ;  /* 0x00000007ff057290 */ /* 0x000ff200087fe4ff */
[----:B------:R2:W-:Y:S01]  /*7b30*/  UTMASTG.3D [UR48], [UR4] ;  /* 0x00000030040073b5 */ /* 0x0005e20008010000 */
[----:B------:R0:W-:Y:S01]  /*7b40*/  UTMACMDFLUSH ;  /* 0x00000000000079b7 */ /* 0x0001e20000000000 */
[----:B--2---:R-:W-:Y:S04]  /*7b50*/  DEPBAR.LE SB0, 0x1 ;  /* 0x000080400000791a */ /* 0x004fe80000000000 */
.L_x_116:
[----:B------:R-:W-:Y:S05]  /*7b60*/  BSYNC.RECONVERGENT B0 ;  /* 0x0000000000007941 */ /* 0x000fea0003800200 */
.L_x_115:
[----:B------:R-:W-:Y:S01]  /*7b70*/  BAR.SYNC.DEFER_BLOCKING 0x1, 0x80 ;  /* 0x0042000000007b1d */ /* 0x000fe20000010000 */
[----:B------:R-:W-:Y:S01]  /*7b80*/  ISETP.NE.AND P1, PT, R163, RZ, PT ;  /* 0x000000ffa300720c */ /* 0x000fe20003f25270 */
[----:B------:R-:W-:Y:S01]  /*7b90*/  UISETP.NE.AND UP0, UPT, UR52, URZ, UPT ;  /* 0x000000ff3400728c */ /* 0x000fe2000bf05270 */
[----:B------:R-:W-:Y:S11]  /*7ba0*/  LEA R3, R78, UR44, 0x3 ;  /* 0x0000002c4e037c11 */ /* 0x000ff6000f8e18ff */
[----:B------:R-:W-:Y:S01]  /*7bb0*/  @P1 SHF.L.U32 R2, R157, 0x1f, RZ ;  /* 0x0000001f9d021819 */ /* 0x000fe200000006ff */
[----:B------:R-:W-:Y:S06]  /*7bc0*/  BRA.U !UP0, `(.L_x_117) ;  /* 0x0000000108247547 */ /* 0x000fec000b800000 */
[----:B------:R-:W-:Y:S01]  /*7bd0*/  IMAD.U32 R5, RZ, RZ, UR46 ;  /* 0x0000002eff057e24 */ /* 0x000fe2000f8e00ff */
[----:B------:R-:W-:Y:S01]  /*7be0*/  MOV R0, UR47 ;  /* 0x0000002f00007c02 */ /* 0x000fe20008000f00 */
[----:B------:R-:W-:Y:S03]  /*7bf0*/  UIADD3 UR4, UPT, UPT, UR46, 0x1, URZ ;  /* 0x000000012e047890 */ /* 0x000fe6000fffe0ff */
[----:B------:R-:W-:Y:S01]  /*7c00*/  @P1 LEA R5, R5, UR44, 0x3 ;  /* 0x0000002c05051c11 */ /* 0x000fe2000f8e18ff */
[----:B------:R-:W-:Y:S04]  /*7c10*/  UISETP.NE.AND UP0, UPT, UR4, 0x4, UPT ;  /* 0x000000040400788c */ /* 0x000fe8000bf05270 */
[----:B------:R-:W-:Y:S01]  /*7c20*/  @P1 VIADD R5, R5, 0x70 ;  /* 0x0000007005051836 */ /* 0x000fe20000000000 */
[----:B------:R-:W-:Y:S04]  /*7c30*/  USEL UR46, UR4, URZ, UP0 ;  /* 0x000000ff042e7287 */ /* 0x000fe80008000000 */
[----:B------:R-:W-:Y:S04]  /*7c40*/  @P1 PRMT R0, R0, 0x654, R5 ;  /* 0x0000065400001816 */ /* 0x000fe80000000005 */
[----:B------:R2:W-:Y:S04]  /*7c50*/  @P1 SYNCS.ARRIVE.TRANS64.RED.A1T0 RZ, [R0+URZ], RZ ;  /* 0x000000ff00ff19a7 */ /* 0x0005e800081004ff */
.L_x_117:
[----:B------:R-:W3:Y:S01]  /*7c60*/  @P1 SYNCS.PHASECHK.TRANS64.TRYWAIT P0, [R3+URZ+0x50], R2 ;  /* 0x00005002030015a7 */ /* 0x000ee200080011ff */
[----:B------:R-:W-:Y:S01]  /*7c70*/  BSSY B1, `(.L_x_118) ;  /* 0x000001f000017945 */ /* 0x000fe20003800000 */
[----:B---3--:R-:W-:Y:S03]  /*7c80*/  @P1 SEL R84, RZ, 0x1, !P0 ;  /* 0x00000001ff541807 */ /* 0x008fe60004000000 */
[----:B------:R-:W-:Y:S05]  /*7c90*/  @!P1 BRA `(.L_x_119) ;  /* 0x0000000000709947 */ /* 0x000fea0003800000 */
[----:B------:R-:W-:Y:S01]  /*7ca0*/  ISETP.NE.AND P1, PT, R86, RZ, PT ;  /* 0x000000ff5600720c */ /* 0x000fe20003f25270 */
[----:B------:R-:W-:Y:S01]  /*7cb0*/  BSSY B0, `(.L_x_120) ;  /* 0x000000b000007945 */ /* 0x000fe20003800000 */
[----:B------:R-:W-:Y:S11]  /*7cc0*/  ISETP.NE.AND P0, PT, R84, RZ, PT ;  /* 0x000000ff5400720c */ /* 0x000ff60003f05270 */
[----:B------:R-:W-:Y:S05]  /*7cd0*/  @P1 IMAD R6, R78, 0x4000, R165 ;  /* 0x000040004e061824 */ /* 0x000fea00078e02a5 */
[----:B--2---:R-:W-:Y:S04]  /*7ce0*/  @P1 IADD3 R0, PT, PT, R6, UR44, RZ ;  /* 0x0000002c06001c10 */ /* 0x004fe8000fffe0ff */
[----:B------:R-:W-:Y:S01]  /*7cf0*/  @P1 IADD3 R4, PT, PT, R85, R0, RZ ;  /* 0x0000000055041210 */ /* 0x000fe20007ffe0ff */
[--C-:B------:R-:W-:Y:S02]  /*7d00*/  @P1 IMAD.IADD R2, R79, 0x1, R0.reuse ;  /* 0x000000014f021824 */ /* 0x100fe400078e0200 */
[----:B------:R-:W-:Y:S01]  /*7d10*/  @P1 IMAD.IADD R5, R87, 0x1, R0 ;  /* 0x0000000157051824 */ /* 0x000fe200078e0200 */
[----:B------:R-:W-:Y:S06]  /*7d20*/  @P0 BRA `(.L_x_121) ;  /* 0x00000000000c0947 */ /* 0x000fec0003800000 */
[----:B------:R-:W-:Y:S04]  /*7d30*/  SHF.L.U32 R0, R157, 0x1f, RZ ;  /* 0x0000001f9d007819 */ /* 0x000fe800000006ff */
[----:B------:R-:W2:Y:S02]  /*7d40*/  SYNCS.PHASECHK.TRANS64.TRYWAIT P0, [R3+URZ+0x50], R0 ;  /* 0x00005000030075a7 */ /* 0x000ea400080011ff */
[----:B--2---:R-:W-:Y:S05]  /*7d50*/  @!P0 BRA `(.L_x_122) ;  /* 0x0000004800848947 */ /* 0x004fea0003800000 */
.L_x_121:
[----:B------:R-:W-:Y:S05]  /*7d60*/  BSYNC B0 ;  /* 0x0000000000007941 */ /* 0x000fea0003800000 */
.L_x_120:
[----:B------:R-:W-:Y:S01]  /*7d70*/  ISETP.NE.AND P0, PT, R86, RZ, PT ;  /* 0x000000ff5600720c */ /* 0x000fe20003f05270 */
[----:B------:R-:W-:Y:S11]  /*7d80*/  VIADD R78, R78, 0x1 ;  /* 0x000000014e4e7836 */ /* 0x000ff60000000000 */
[----:B------:R-:W-:Y:S01]  /*7d90*/  @!UPT UIADD3 URZ, UPT, UPT, URZ, URZ, URZ ;  /* 0x000000fffffff290 */ /* 0x000fe2000fffe0ff */
[----:B------:R3:W4:Y:S01]  /*7da0*/  @P0 LDS.128 R80, [R6+UR44+0x400] ;  /* 0x0004002c06500984 */ /* 0x0007220008000c00 */
[--C-:B--2---:R-:W-:Y:S01]  /*7db0*/  @P0 IMAD.IADD R0, R85, 0x1, R2.reuse ;  /* 0x0000000155000824 */ /* 0x104fe200078e0202 */
[C---:B------:R-:W-:Y:S01]  /*7dc0*/  @P0 IADD3 R3, PT, PT, R87.reuse, R4, RZ ;  /* 0x0000000457030210 */ /* 0x040fe20007ffe0ff */
[C---:B------:R-:W-:Y:S01]  /*7dd0*/  @P0 IMAD.IADD R7, R87.reuse, 0x1, R2 ;  /* 0x0000000157070824 */ /* 0x040fe200078e0202 */
[----:B------:R3:W2:Y:S02]  /*7de0*/  @P0 LDS.128 R88, [R5+0x400] ;  /* 0x0004000005580984 */ /* 0x0006a40000000c00 */
[----:B------:R-:W-:Y:S02]  /*7df0*/  @P0 IADD3 R8, PT, PT, R87, R0, RZ ;  /* 0x0000000057080210 */ /* 0x000fe40007ffe0ff */
[----:B------:R3:W1:Y:S04]  /*7e00*/  @P0 LDS.128 R96, [R4+0x400] ;  /* 0x0004000004600984 */ /* 0x0006680000000c00 */
[----:B------:R3:W1:Y:S04]  /*7e10*/  @P0 LDS.128 R104, [R3+0x400] ;  /* 0x0004000003680984 */ /* 0x0006680000000c00 */
[----:B------:R3:W1:Y:S04]  /*7e20*/  @P0 LDS.128 R112, [R2+0x400] ;  /* 0x0004000002700984 */ /* 0x0006680000000c00 */
[----:B------:R3:W1:Y:S04]  /*7e30*/  @P0 LDS.128 R120, [R7+0x400] ;  /* 0x0004000007780984 */ /* 0x0006680000000c00 */
[----:B------:R3:W1:Y:S04]  /*7e40*/  @P0 LDS.128 R128, [R0+0x400] ;  /* 0x0004000000800984 */ /* 0x0006680000000c00 */
[----:B------:R3:W1:Y:S02]  /*7e50*/  @P0 LDS.128 R136, [R8+0x400] ;  /* 0x0004000008880984 */ /* 0x0006640000000c00 */
.L_x_119:
[----:B------:R-:W-:Y:S05]  /*7e60*/  BSYNC B1 ;  /* 0x0000000000017941 */ /* 0x000fea0003800000 */
.L_x_118:
[----:B--23--:R-:W-:Y:S05]  /*7e70*/  VIADD R0, R71, 0x40 ;  /* 0x0000004047007836 */ /* 0x00cfea0000000000 */
[----:B------:R-:W-:Y:S04]  /*7e80*/  SHF.R.U32.HI R0, RZ, 0x15, R0 ;  /* 0x00000015ff007819 */ /* 0x000fe80000011600 */
[----:B------:R-:W-:Y:S11]  /*7e90*/  LOP3.LUT P0, RZ, R0, 0x3, R147, 0x48, !PT ;  /* 0x0000000300ff7812 */ /* 0x000ff60007804893 */
[----:B------:R-:W-:Y:S02]  /*7ea0*/  @!UPT UIADD3 URZ, UPT, UPT, URZ, URZ, URZ ;  /* 0x000000fffffff290 */ /* 0x000fe4000fffe0ff */
[----:B------:R-:W-:Y:S05]  /*7eb0*/  @!P0 BRA `(.L_x_123) ;  /* 0x0000000000408947 */ /* 0x000fea0003800000 */
[----:B------:R-:W2:Y:S01]  /*7ec0*/  LDCU.64 UR8, c[0x4][0x70] ;  /* 0x01000e00ff0877ac */ /* 0x000ea20008000a00 */
[----:B------:R-:W-:Y:S01]  /*7ed0*/  MOV R3, 0x0 ;  /* 0x0000000000037802 */ /* 0x000fe20000000f00 */
[----:B------:R-:W-:Y:S02]  /*7ee0*/  HFMA2 R12, -RZ, RZ, 0, 5.9604644775390625e-08 ;  /* 0x00000001ff0c7431 */ /* 0x000fe400000001ff */
[----:B------:R-:W-:Y:S02]  /*7ef0*/  IMAD.MOV.U32 R8, RZ, RZ, 0x192 ;  /* 0x00000192ff087424 */ /* 0x000fe400078e00ff */
[----:B------:R-:W-:Y:S01]  /*7f00*/  IMAD.MOV.U32 R13, RZ, RZ, RZ ;  /* 0x000000ffff0d7224 */ /* 0x000fe200078e00ff */
[----:B------:R-:W3:Y:S01]  /*7f10*/  LDCU.64 UR6, c[0x4][0x78] ;  /* 0x01000f00ff0677ac */ /* 0x000ee20008000a00 */
[----:B------:R-:W1:Y:S01]  /*7f20*/  LDC.64 R2, c[0x4][R3] ;  /* 0x0100000003027b82 */ /* 0x000e620000000a00 */
[----:B------:R-:W5:Y:S01]  /*7f30*/  LDCU.64 UR4, c[0x4][0x10] ;  /* 0x01000200ff0477ac */ /* 0x000f620008000a00 */
[----:B--2---:R-:W-:Y:S01]  /*7f40*/  MOV R5, UR9 ;  /* 0x0000000900057c02 */ /* 0x004fe20008000f00 */
[----:B------:R-:W-:Y:S01]  /*7f50*/  IMAD.U32 R4, RZ, RZ, UR8 ;  /* 0x00000008ff047e24 */ /* 0x000fe2000f8e00ff */
[----:B---3--:R-:W-:Y:S01]  /*7f60*/  MOV R7, UR7 ;  /* 0x0000000700077c02 */ /* 0x008fe20008000f00 */
[----:B------:R-:W-:Y:S01]  /*7f70*/  IMAD.U32 R6, RZ, RZ, UR6 ;  /* 0x00000006ff067e24 */ /* 0x000fe2000f8e00ff */
[----:B-----5:R-:W-:Y:S01]  /*7f80*/  MOV R11, UR5 ;  /* 0x00000005000b7c02 */ /* 0x020fe20008000f00 */
[----:B------:R-:W-:Y:S02]  /*7f90*/  IMAD.U32 R10, RZ, RZ, UR4 ;  /* 0x00000004ff0a7e24 */ /* 0x000fe4000f8e00ff */
[----:B------:R-:W-:Y:S07]  /*7fa0*/  LEPC R20, `(.L_x_123) ;  /* 0x000000001014794e */ /* 0x000fee0000000000 */
[----:B-1--4-:R-:W-:Y:S05]  /*7fb0*/  CALL.ABS.NOINC R2 ;  /* 0x0000000002007343 */ /* 0x012fea0003c00000 */
.L_x_123:
[----:B------:R-:W-:Y:S05]  /*7fc0*/  WARPSYNC.ALL ;  /* 0x0000000000007948 */ /* 0x000fea0003800000 */
[----:B------:R-:W-:Y:S01]  /*7fd0*/  R2UR UR4, R71 ;  /* 0x00000000470472ca */ /* 0x000fe200000e0000 */
[--C-:B----4-:R-:W-:Y:S01]  /*7fe0*/  HADD2.F32 R72, -RZ, R80.reuse.H0_H0 ;  /* 0x20000050ff487230 */ /* 0x110fe20000004100 */
[----:B------:R-:W-:Y:S01]  /*7ff0*/  ISETP.NE.AND P6, PT, R163, RZ, PT ;  /* 0x000000ffa300720c */ /* 0x000fe20003fc5270 */
[----:B------:R-:W-:Y:S01]  /*8000*/  HADD2.F32 R75, -RZ, R80.H1_H1 ;  /* 0x30000050ff4b7230 */ /* 0x000fe20000004100 */
[----:B------:R-:W-:Y:S01]  /*8010*/  MOV R0, UR46 ;  /* 0x0000002e00007c02 */ /* 0x000fe20008000f00 */
[--C-:B------:R-:W-:Y:S01]  /*8020*/  HADD2.F32 R74, -RZ, R81.reuse.H0_H0 ;  /* 0x20000051ff4a7230 */ /* 0x100fe20000004100 */
[----:B------:R-:W-:Y:S01]  /*8030*/  MOV R77, UR47 ;  /* 0x0000002f004d7c02 */ /* 0x000fe20008000f00 */
[----:B------:R-:W-:Y:S01]  /*8040*/  HADD2.F32 R76, -RZ, R81.H1_H1 ;  /* 0x30000051ff4c7230 */ /* 0x000fe20000004100 */
[----:B------:R-:W-:Y:S01]  /*8050*/  ISETP.NE.AND P0, PT, R160, RZ, PT ;  /* 0x000000ffa000720c */ /* 0x000fe20003f05270 */
[----:B------:R-:W-:Y:S04]  /*8060*/  BSSY.RECONVERGENT B0, `(.L_x_124) ;  /* 0x00000fd000007945 */ /* 0x000fe80003800200 */
[----:B------:R-:W2:Y:S02]  /*8070*/  LDTM.x64 R4, tmem[UR4+0x40] ;  /* 0x00004004000479ee */ /* 0x000ea40008340000 */
[----:B------:R-:W-:Y:S04]  /*8080*/  @P6 LEA R0, R0, UR44, 0x3 ;  /* 0x0000002c00006c11 */ /* 0x000fe8000f8e18ff */
[----:B------:R-:W-:Y:S04]  /*8090*/  @P6 IADD3 R0, PT, PT, R0, 0x70, RZ ;  /* 0x0000007000006810 */ /* 0x000fe80007ffe0ff */
[----:B------:R-:W-:Y:S01]  /*80a0*/  @P6 PRMT R77, R77, 0x654, R0 ;  /* 0x000006544d4d6816 */ /* 0x000fe20000000000 */
[C---:B--2---:R-:W-:Y:S01]  /*80b0*/  FMUL R0, R70.reuse, R4 ;  /* 0x0000000446007220 */ /* 0x044fe20000400000 */
[C---:B------:R-:W-:Y:S01]  /*80c0*/  FMUL R2, R70.reuse, R5 ;  /* 0x0000000546027220 */ /* 0x040fe20000400000 */
[C---:B------:R-:W-:Y:S01]  /*80d0*/  FMUL R3, R70.reuse, R6 ;  /* 0x0000000646037220 */ /* 0x040fe20000400000 */
[C---:B------:R-:W-:Y:S01]  /*80e0*/  FMUL R7, R70.reuse, R7 ;  /* 0x0000000746077220 */ /* 0x040fe20000400000 */
[C---:B------:R-:W-:Y:S01]  /*80f0*/  FFMA R0, R73.reuse, R72, R0 ;  /* 0x0000004849007223 */ /* 0x040fe20000000000 */
[C---:B------:R-:W-:Y:S01]  /*8100*/  FFMA R2, R73.reuse, R75, R2 ;  /* 0x0000004b49027223 */ /* 0x040fe20000000002 */
[--C-:B------:R-:W-:Y:S02]  /*8110*/  HADD2.F32 R75, -RZ, R82.reuse.H0_H0 ;  /* 0x20000052ff4b7230 */ /* 0x100fe40000004100 */
[C---:B------:R-:W-:Y:S01]  /*8120*/  FFMA R3, R73.reuse, R74, R3 ;  /* 0x0000004a49037223 */ /* 0x040fe20000000003 */
[----:B------:R-:W-:Y:S01]  /*8130*/  FFMA R7, R73, R76, R7 ;  /* 0x0000004c49077223 */ /* 0x000fe20000000007 */
[----:B------:R-:W-:Y:S01]  /*8140*/  FMUL R4, R70, R8 ;  /* 0x0000000846047220 */ /* 0x000fe20000400000 */
[----:B-1----:R-:W-:Y:S01]  /*8150*/  F2FP.F16.F32.PACK_AB R92, R2, R0 ;  /* 0x00000000025c723e */ /* 0x002fe200000000ff */
[----:B------:R-:W-:Y:S02]  /*8160*/  HADD2.F32 R72, -RZ, R82.H1_H1 ;  /* 0x30000052ff487230 */ /* 0x000fe40000004100 */
[C---:B------:R-:W-:Y:S01]  /*8170*/  FMUL R5, R70.reuse, R9 ;  /* 0x0000000946057220 */ /* 0x040fe20000400000 */
[----:B------:R-:W-:Y:S01]  /*8180*/  F2FP.F16.F32.PACK_AB R93, R7, R3 ;  /* 0x00000003075d723e */ /* 0x000fe200000000ff */
        /* <DEDUP_REMOVED lines=19> */
[----:B------:R1:W-:Y:S01]  /*82c0*/  STS.128 [R165+UR44+0x4400], R92 ;  /* 0x0044005ca5007988 */ /* 0x0003e20008000c2c */
        /* <DEDUP_REMOVED lines=8> */
[C---:B------:R-:W-:Y:S01]  /*8350*/  FMUL R14, R70.reuse, R18 ;  /* 0x00000012460e7220 */ /* 0x040fe20000400000 */
[----:B------:R-:W-:Y:S01]  /*8360*/  F2FP.F16.F32.PACK_AB R101, R15, R10 ;  /* 0x0000000a0f65723e */ /* 0x000fe200000000ff */
[C---:B------:R-:W-:Y:S01]  /*8370*/  FFMA R12, R73.reuse, R3, R12 ;  /* 0x00000003490c7223 */ /* 0x040fe2000000000c */
[--C-:B------:R-:W-:Y:S02]  /*8380*/  HADD2.F32 R3, -RZ, R91.reuse.H0_H0 ;  /* 0x2000005bff037230 */ /* 0x100fe40000004100 */
[C---:B------:R-:W-:Y:S01]  /*8390*/  FFMA R13, R73.reuse, R0, R13 ;  /* 0x00000000490d7223 */ /* 0x040fe2000000000d */
[----:B------:R-:W-:Y:S02]  /*83a0*/  HADD2.F32 R2, -RZ, R91.H1_H1 ;  /* 0x3000005bff027230 */ /* 0x000fe40000004100 */
[C---:B------:R-:W-:Y:S01]  /*83b0*/  FMUL R19, R70.reuse, R19 ;  /* 0x0000001346137220 */ /* 0x040fe20000400000 */
[--C-:B------:R-:W-:Y:S02]  /*83c0*/  HADD2.F32 R75, -RZ, R96.reuse.H0_H0 ;  /* 0x20000060ff4b7230 */ /* 0x100fe40000004100 */
[----:B------:R-:W-:Y:S01]  /*83d0*/  FFMA R14, R73, R3, R14 ;  /* 0x00000003490e7223 */ /* 0x000fe2000000000e */
[----:B------:R-:W-:Y:S01]  /*83e0*/  F2FP.F16.F32.PACK_AB R102, R13, R12 ;  /* 0x0000000c0d66723e */ /* 0x000fe200000000ff */
        /* <DEDUP_REMOVED lines=38> */
[C---:B------:R-:W-:Y:S01]  /*8650*/  FMUL R31, R70.reuse, R31 ;  /* 0x0000001f461f7220 */ /* 0x040fe20000400000 */
[----:B------:R3:W-:Y:S01]  /*8660*/  STS.128 [R164+0x4400], R108 ;  /* 0x0044006ca4007388 */ /* 0x0007e20000000c00 */
[--C-:B------:R-:W-:Y:S02]  /*8670*/  HADD2.F32 R3, -RZ, R106.reuse.H0_H0 ;  /* 0x2000006aff037230 */ /* 0x100fe40000004100 */
[----:B------:R-:W-:Y:S01]  /*8680*/  FFMA R26, R73, R0, R26 ;  /* 0x00000000491a7223 */ /* 0x000fe2000000001a */
[----:B------:R-:W-:Y:S01]  /*8690*/  HADD2.F32 R0, -RZ, R105.H1_H1 ;  /* 0x30000069ff007230 */ /* 0x000fe20000004100 */
[----:B------:R-:W-:Y:S01]  /*86a0*/  F2FP.F16.F32.PACK_AB R116, R25, R24 ;  /* 0x000000181974723e */ /* 0x000fe200000000ff */
[C---:B------:R-:W-:Y:S01]  /*86b0*/  FMUL R28, R70.reuse, R32 ;  /* 0x00000020461c7220 */ /* 0x040fe20000400000 */
[----:B------:R-:W-:Y:S02]  /*86c0*/  HADD2.F32 R2, -RZ, R106.H1_H1 ;  /* 0x3000006aff027230 */ /* 0x000fe40000004100 */
[C---:B------:R-:W-:Y:S01]  /*86d0*/  FMUL R29, R70.reuse, R33 ;  /* 0x00000021461d7220 */ /* 0x040fe20000400000 */
[--C-:B------:R-:W-:Y:S02]  /*86e0*/  HADD2.F32 R75, -RZ, R107.reuse.H0_H0 ;  /* 0x2000006bff4b7230 */ /* 0x100fe40000004100 */
[C---:B------:R-:W-:Y:S01]  /*86f0*/  FFMA R31, R73.reuse, R0, R31 ;  /* 0x00000000491f7223 */ /* 0x040fe2000000001f */
[C---:B------:R-:W-:Y:S01]  /*8700*/  FFMA R28, R73.reuse, R3, R28 ;  /* 0x00000003491c7223 */ /* 0x040fe2000000001c */
[----:B------:R-:W-:Y:S01]  /*8710*/  FFMA R29, R73, R2, R29 ;  /* 0x00000002491d7223 */ /* 0x000fe2000000001d */
[C---:B------:R-:W-:Y:S01]  /*8720*/  FMUL R30, R70.reuse, R34 ;  /* 0x00000022461e7220 */ /* 0x040fe20000400000 */
[----:B------:R-:W-:Y:S01]  /*8730*/  HADD2.F32 R72, -RZ, R107.H1_H1 ;  /* 0x3000006bff487230 */ /* 0x000fe20000004100 */
[----:B------:R-:W-:Y:S01]  /*8740*/  F2FP.F16.F32.PACK_AB R117, R31, R26 ;  /* 0x0000001a1f75723e */ /* 0x000fe200000000ff */
        /* <DEDUP_REMOVED lines=16> */
[----:B-1----:R-:W-:Y:S01]  /*8850*/  F2FP.F16.F32.PACK_AB R92, R33, R32 ;  /* 0x00000020215c723e */ /* 0x002fe200000000ff */
        /* <DEDUP_REMOVED lines=42> */
[--C-:B------:R-:W-:Y:S02]  /*8b00*/  HADD2.F32 R3, -RZ, R128.reuse.H0_H0 ;  /* 0x20000080ff037230 */ /* 0x100fe40000004100 */
[C---:B------:R-:W-:Y:S01]  /*8b10*/  FFMA R46, R73.reuse, R75, R46 ;  /* 0x0000004b492e7223 */ /* 0x040fe2000000002e */
[C---:B------:R-:W-:Y:S01]  /*8b20*/  FMUL R48, R70.reuse, R52 ;  /* 0x0000003446307220 */ /* 0x040fe20000400000 */
        /* <DEDUP_REMOVED lines=17> */
[C---:B------:R-:W-:Y:S01]  /*8c40*/  FFMA R52, R73.reuse, R0, R52 ;  /* 0x0000000049347223 */ /* 0x040fe20000000034 */
[C---:B------:R-:W-:Y:S01]  /*8c50*/  FFMA R53, R73.reuse, R2, R53 ;  /* 0x0000000249357223 */ /* 0x040fe20000000035 */
[----:B------:R-:W-:Y:S02]  /*8c60*/  HADD2.F32 R0, -RZ, R131.H1_H1 ;  /* 0x30000083ff007230 */ /* 0x000fe40000004100 */
[----:B------:R-:W-:Y:S01]  /*8c70*/  FFMA R54, R73, R3, R54 ;  /* 0x0000000349367223 */ /* 0x000fe20000000036 */
[C---:B------:R-:W-:Y:S01]  /*8c80*/  FMUL R59, R70.reuse, R59 ;  /* 0x0000003b463b7220 */ /* 0x040fe20000400000 */
[--C-:B------:R-:W-:Y:S02]  /*8c90*/  HADD2.F32 R3, -RZ, R136.reuse.H0_H0 ;  /* 0x20000088ff037230 */ /* 0x100fe40000004100 */
[C---:B------:R-:W-:Y:S01]  /*8ca0*/  FMUL R56, R70.reuse, R60 ;  /* 0x0000003c46387220 */ /* 0x040fe20000400000 */
[----:B------:R-:W-:Y:S02]  /*8cb0*/  HADD2.F32 R2, -RZ, R136.H1_H1 ;  /* 0x30000088ff027230 */ /* 0x000fe40000004100 */
[C---:B------:R-:W-:Y:S01]  /*8cc0*/  FMUL R57, R70.reuse, R61 ;  /* 0x0000003d46397220 */ /* 0x040fe20000400000 */
[--C-:B------:R-:W-:Y:S01]  /*8cd0*/  HADD2.F32 R75, -RZ, R137.reuse.H0_H0 ;  /* 0x20000089ff4b7230 */ /* 0x100fe20000004100 */
[----:B------:R-:W-:Y:S01]  /*8ce0*/  F2FP.F16.F32.PACK_AB R102, R45, R44 ;  /* 0x0000002c2d66723e */ /* 0x000fe200000000ff */
[C---:B------:R-:W-:Y:S01]  /*8cf0*/  FMUL R58, R70.reuse, R62 ;  /* 0x0000003e463a7220 */ /* 0x040fe20000400000 */
[----:B------:R-:W-:Y:S01]  /*8d00*/  F2FP.F16.F32.PACK_AB R103, R51, R46 ;  /* 0x0000002e3367723e */ /* 0x000fe200000000ff */
[C---:B------:R-:W-:Y:S01]  /*8d10*/  FFMA R59, R73.reuse, R0, R59 ;  /* 0x00000000493b7223 */ /* 0x040fe2000000003b */
[C---:B------:R-:W-:Y:S01]  /*8d20*/  FFMA R56, R73.reuse, R3, R56 ;  /* 0x0000000349387223 */ /* 0x040fe20000000038 */
[----:B------:R-:W-:Y:S02]  /*8d30*/  HADD2.F32 R0, -RZ, R137.H1_H1 ;  /* 0x30000089ff007230 */ /* 0x000fe40000004100 */
[C---:B------:R-:W-:Y:S01]  /*8d40*/  FFMA R57, R73.reuse, R2, R57 ;  /* 0x0000000249397223 */ /* 0x040fe20000000039 */
[----:B------:R1:W-:Y:S01]  /*8d50*/  STS.128 [R170+0x4400], R100 ;  /* 0x00440064aa007388 */ /* 0x0003e20000000c00 */
[C---:B------:R-:W-:Y:S01]  /*8d60*/  FMUL R63, R70.reuse, R63 ;  /* 0x0000003f463f7220 */ /* 0x040fe20000400000 */
[--C-:B------:R-:W-:Y:S02]  /*8d70*/  HADD2.F32 R3, -RZ, R138.reuse.H0_H0 ;  /* 0x2000008aff037230 */ /* 0x100fe40000004100 */
[C---:B------:R-:W-:Y:S01]  /*8d80*/  FFMA R58, R73.reuse, R75, R58 ;  /* 0x0000004b493a7223 */ /* 0x040fe2000000003a */
        /* <DEDUP_REMOVED lines=8> */
[----:B---3--:R-:W-:Y:S01]  /*8e10*/  F2FP.F16.F32.PACK_AB R108, R49, R48 ;  /* 0x00000030316c723e */ /* 0x008fe200000000ff */
[----:B------:R-:W-:Y:S01]  /*8e20*/  FFMA R60, R73, R3, R60 ;  /* 0x00000003493c7223 */ /* 0x000fe2000000003c */
[----:B------:R-:W-:Y:S01]  /*8e30*/  F2FP.F16.F32.PACK_AB R109, R55, R50 ;  /* 0x00000032376d723e */ /* 0x000fe200000000ff */
[----:B------:R-:W-:Y:S01]  /*8e40*/  FFMA R61, R73, R2, R61 ;  /* 0x00000002493d7223 */ /* 0x000fe2000000003d */
[----:B------:R-:W-:Y:S01]  /*8e50*/  F2FP.F16.F32.PACK_AB R110, R53, R52 ;  /* 0x00000034356e723e */ /* 0x000fe200000000ff */
[----:B------:R-:W-:Y:S01]  /*8e60*/  FFMA R62, R73, R75, R62 ;  /* 0x0000004b493e7223 */ /* 0x000fe2000000003e */
[----:B------:R-:W-:Y:S01]  /*8e70*/  F2FP.F16.F32.PACK_AB R111, R59, R54 ;  /* 0x000000363b6f723e */ /* 0x000fe200000000ff */
[----:B------:R-:W-:Y:S01]  /*8e80*/  FFMA R67, R73, R72, R67 ;  /* 0x0000004849437223 */ /* 0x000fe20000000043 */
[----:B----4-:R-:W-:Y:S02]  /*8e90*/  F2FP.F16.F32.PACK_AB R116, R57, R56 ;  /* 0x000000383974723e */ /* 0x010fe400000000ff */
[----:B------:R-:W-:Y:S01]  /*8ea0*/  F2FP.F16.F32.PACK_AB R117, R63, R58 ;  /* 0x0000003a3f75723e */ /* 0x000fe200000000ff */
[----:B------:R1:W-:Y:S01]  /*8eb0*/  STS.128 [R153+0x4400], R108 ;  /* 0x0044006c99007388 */ /* 0x0003e20000000c00 */
[----:B------:R-:W-:Y:S02]  /*8ec0*/  F2FP.F16.F32.PACK_AB R118, R61, R60 ;  /* 0x0000003c3d76723e */ /* 0x000fe400000000ff */
[----:B------:R-:W-:Y:S02]  /*8ed0*/  F2FP.F16.F32.PACK_AB R119, R67, R62 ;  /* 0x0000003e4377723e */ /* 0x000fe400000000ff */
[----:B------:R-:W-:Y:S02]  /*8ee0*/  LEA R0, R78, UR44, 0x3 ;  /* 0x0000002c4e007c11 */ /* 0x000fe4000f8e18ff */
[----:B------:R-:W-:Y:S01]  /*8ef0*/  @P6 SHF.L.U32 R3, R157, 0x1f, RZ ;  /* 0x0000001f9d036819 */ /* 0x000fe200000006ff */
        /* <DEDUP_REMOVED lines=10> */
[----:B------:R-:W-:Y:S02]  /*8fa0*/  UIADD3 UR9, UPT, UPT, UR49, 0x40, URZ ;  /* 0x0000004031097890 */ /* 0x000fe4000fffe0ff */
[----:B------:R-:W-:Y:S01]  /*8fb0*/  UIADD3 UR8, UPT, UPT, UR44, 0x4400, URZ ;  /* 0x000044002c087890 */ /* 0x000fe2000fffe0ff */
[----:B------:R-:W-:Y:S01]  /*8fc0*/  UMOV UR10, UR50 ;  /* 0x00000032000a7c82 */ /* 0x000fe20008000000 */
[----:B------:R-:W-:Y:S01]  /*8fd0*/  UMOV UR11, UR36 ;  /* 0x00000024000b7c82 */ /* 0x000fe20008000000 */
[----:B--2---:R-:W-:Y:S04]  /*8fe0*/  UIADD3 UR4, UP0, UPT, UR6, 0x680, URZ ;  /* 0x0000068006047890 */ /* 0x004fe8000ff1e0ff */
[----:B------:R-:W-:Y:S09]  /*8ff0*/  UIADD3.X UR5, UPT, UPT, URZ, UR7, URZ, UP0, !UPT ;  /* 0x00000007ff057290 */ /* 0x000ff200087fe4ff */
[----:B------:R2:W-:Y:S01]  /*9000*/  UTMASTG.3D [UR8], [UR4] ;  /* 0x00000008040073b5 */ /* 0x0005e20008010000 */
[----:B------:R0:W-:Y:S01]  /*9010*/  UTMACMDFLUSH ;  /* 0x00000000000079b7 */ /* 0x0001e20000000000 */
[----:B--2---:R-:W-:Y:S04]  /*9020*/  DEPBAR.LE SB0, 0x1 ;  /* 0x000080400000791a */ /* 0x004fe80000000000 */
.L_x_125:
[----:B------:R-:W-:Y:S05]  /*9030*/  BSYNC.RECONVERGENT B0 ;  /* 0x0000000000007941 */ /* 0x000fea0003800200 */
.L_x_124:
[----:B------:R-:W-:Y:S01]  /*9040*/  BAR.SYNC.DEFER_BLOCKING 0x1, 0x80 ;  /* 0x0042000000007b1d */ /* 0x000fe20000010000 */
[----:B------:R-:W-:Y:S04]  /*9050*/  UIADD3 UR4, UPT, UPT, UR46, 0x1, URZ ;  /* 0x000000012e047890 */ /* 0x000fe8000fffe0ff */
[----:B------:R-:W-:Y:S04]  /*9060*/  UISETP.NE.AND UP0, UPT, UR4, 0x4, UPT ;  /* 0x000000040400788c */ /* 0x000fe8000bf05270 */
[----:B------:R-:W-:Y:S01]  /*9070*/  USEL UR45, UR4, URZ, UP0 ;  /* 0x000000ff042d7287 */ /* 0x000fe20008000000 */
[----:B------:R2:W-:Y:S01]  /*9080*/  @P6 SYNCS.ARRIVE.TRANS64.RED.A1T0 RZ, [R77+URZ], RZ ;  /* 0x000000ff4dff69a7 */ /* 0x0005e200081004ff */
[----:B------:R-:W-:Y:S01]  /*9090*/  BSSY B1, `(.L_x_126) ;  /* 0x0000020000017945 */ /* 0x000fe20003800000 */
[----:B------:R-:W3:Y:S02]  /*90a0*/  @P6 SYNCS.PHASECHK.TRANS64.TRYWAIT P0, [R0+URZ+0x50], R3 ;  /* 0x00005003000065a7 */ /* 0x000ee400080011ff */
[----:B---3--:R-:W-:Y:S01]  /*90b0*/  @P6 SEL R84, RZ, 0x1, !P0 ;  /* 0x00000001ff546807 */ /* 0x008fe20004000000 */
[----:B--2---:R-:W-:Y:S06]  /*90c0*/  @!P6 BRA `(.L_x_127) ;  /* 0x000000000070e947 */ /* 0x004fec0003800000 */
[----:B------:R-:W-:Y:S01]  /*90d0*/  ISETP.NE.AND P1, PT, R86, RZ, PT ;  /* 0x000000ff5600720c */ /* 0x000fe20003f25270 */
[----:B------:R-:W-:Y:S01]  /*90e0*/  BSSY B0, `(.L_x_128) ;  /* 0x000000b000007945 */ /* 0x000fe20003800000 */
[----:B------:R-:W-:Y:S11]  /*90f0*/  ISETP.NE.AND P0, PT, R84, RZ, PT ;  /* 0x000000ff5400720c */ /* 0x000ff60003f05270 */
[----:B------:R-:W-:Y:S05]  /*9100*/  @P1 IMAD R5, R78, 0x4000, R165 ;  /* 0x000040004e051824 */ /* 0x000fea00078e02a5 */
[----:B------:R-:W-:Y:S04]  /*9110*/  @P1 IADD3 R6, PT, PT, R5, UR44, RZ ;  /* 0x0000002c05061c10 */ /* 0x000fe8000fffe0ff */
[----:B------:R-:W-:Y:S01]  /*9120*/  @P1 IADD3 R4, PT, PT, R85, R6, RZ ;  /* 0x0000000655041210 */ /* 0x000fe20007ffe0ff */
[--C-:B------:R-:W-:Y:S02]  /*9130*/  @P1 IMAD.IADD R2, R79, 0x1, R6.reuse ;  /* 0x000000014f021824 */ /* 0x100fe400078e0206 */
[----:B------:R-:W-:Y:S01]  /*9140*/  @P1 IMAD.IADD R3, R87, 0x1, R6 ;  /* 0x0000000157031824 */ /* 0x000fe200078e0206 */
[----:B------:R-:W-:Y:S06]  /*9150*/  @P0 BRA `(.L_x_129) ;  /* 0x00000000000c0947 */ /* 0x000fec0003800000 */
[----:B------:R-:W-:Y:S04]  /*9160*/  SHF.L.U32 R7, R157, 0x1f, RZ ;  /* 0x0000001f9d077819 */ /* 0x000fe800000006ff */
[----:B------:R-:W2:Y:S02]  /*9170*/  SYNCS.PHASECHK.TRANS64.TRYWAIT P0, [R0+URZ+0x50], R7 ;  /* 0x00005007000075a7 */ /* 0x000ea400080011ff */
[----:B--2---:R-:W-:Y:S05]  /*9180*/  @!P0 BRA `(.L_x_130) ;  /* 0x00000034008c8947 */ /* 0x004fea0003800000 */
.L_x_129:
[----:B------:R-:W-:Y:S05]  /*9190*/  BSYNC B0 ;  /* 0x0000000000007941 */ /* 0x000fea0003800000 */
.L_x_128:
        /* <DEDUP_REMOVED lines=15> */
.L_x_127:
[----:B------:R-:W-:Y:S05]  /*9290*/  BSYNC B1 ;  /* 0x0000000000017941 */ /* 0x000fea0003800000 */
.L_x_126:
[----:B---3--:R-:W-:Y:S05]  /*92a0*/  VIADD R0, R71, 0x80 ;  /* 0x0000008047007836 */ /* 0x008fea0000000000 */
[----:B------:R-:W-:Y:S04]  /*92b0*/  SHF.R.U32.HI R0, RZ, 0x15, R0 ;  /* 0x00000015ff007819 */ /* 0x000fe80000011600 */
[----:B------:R-:W-:Y:S11]  /*92c0*/  LOP3.LUT P0, RZ, R0, 0x3, R147, 0x48, !PT ;  /* 0x0000000300ff7812 */ /* 0x000ff60007804893 */
[----:B------:R-:W-:Y:S02]  /*92d0*/  @!UPT UIADD3 URZ, UPT, UPT, URZ, URZ, URZ ;  /* 0x000000fffffff290 */ /* 0x000fe4000fffe0ff */
[----:B------:R-:W-:Y:S05]  /*92e0*/  @!P0 BRA `(.L_x_131) ;  /* 0x0000000000408947 */ /* 0x000fea0003800000 */
[----:B------:R-:W3:Y:S01]  /*92f0*/  LDCU.64 UR8, c[0x4][0x70] ;  /* 0x01000e00ff0877ac */ /* 0x000ee20008000a00 */
[----:B------:R-:W-:Y:S01]  /*9300*/  MOV R3, 0x0 ;  /* 0x0000000000037802 */ /* 0x000fe20000000f00 */
[----:B------:R-:W-:Y:S02]  /*9310*/  HFMA2 R12, -RZ, RZ, 0, 5.9604644775390625e-08 ;  /* 0x00000001ff0c7431 */ /* 0x000fe400000001ff */
[----:B------:R-:W-:Y:S02]  /*9320*/  IMAD.MOV.U32 R8, RZ, RZ, 0x192 ;  /* 0x00000192ff087424 */ /* 0x000fe400078e00ff */
[----:B------:R-:W-:Y:S01]  /*9330*/  IMAD.MOV.U32 R13, RZ, RZ, RZ ;  /* 0x000000ffff0d7224 */ /* 0x000fe200078e00ff */
[----:B------:R-:W5:Y:S01]  /*9340*/  LDCU.64 UR6, c[0x4][0x78] ;  /* 0x01000f00ff0677ac */ /* 0x000f620008000a00 */
[----:B------:R-:W1:Y:S01]  /*9350*/  LDC.64 R2, c[0x4][R3] ;  /* 0x0100000003027b82 */ /* 0x000e620000000a00 */
[----:B------:R-:W2:Y:S01]  /*9360*/  LDCU.64 UR4, c[0x4][0x10] ;  /* 0x01000200ff0477ac */ /* 0x000ea20008000a00 */
[----:B---3--:R-:W-:Y:S01]  /*9370*/  MOV R5, UR9 ;  /* 0x0000000900057c02 */ /* 0x008fe20008000f00 */
[----:B------:R-:W-:Y:S01]  /*9380*/  IMAD.U32 R4, RZ, RZ, UR8 ;  /* 0x00000008ff047e24 */ /* 0x000fe2000f8e00ff */
[----:B-----5:R-:W-:Y:S01]  /*9390*/  MOV R7, UR7 ;  /* 0x0000000700077c02 */ /* 0x020fe20008000f00 */
[----:B------:R-:W-:Y:S01]  /*93a0*/  IMAD.U32 R6, RZ, RZ, UR6 ;  /* 0x00000006ff067e24 */ /* 0x000fe2000f8e00ff */
[----:B--2---:R-:W-:Y:S01]  /*93b0*/  MOV R11, UR5 ;  /* 0x00000005000b7c02 */ /* 0x004fe20008000f00 */
[----:B------:R-:W-:Y:S02]  /*93c0*/  IMAD.U32 R10, RZ, RZ, UR4 ;  /* 0x00000004ff0a7e24 */ /* 0x000fe4000f8e00ff */
[----:B------:R-:W-:Y:S07]  /*93d0*/  LEPC R20, `(.L_x_131) ;  /* 0x000000001014794e */ /* 0x000fee0000000000 */
[----:B-1--4-:R-:W-:Y:S05]  /*93e0*/  CALL.ABS.NOINC R2 ;  /* 0x0000000002007343 */ /* 0x012fea0003c00000 */
.L_x_131:
[----:B------:R-:W-:Y:S05]  /*93f0*/  WARPSYNC.ALL ;  /* 0x0000000000007948 */ /* 0x000fea0003800000 */
[----:B------:R-:W-:Y:S01]  /*9400*/  R2UR UR4, R71 ;  /* 0x00000000470472ca */ /* 0x000fe200000e0000 */
[--C-:B----4-:R-:W-:Y:S01]  /*9410*/  HADD2.F32 R72, -RZ, R80.reuse.H0_H0 ;  /* 0x20000050ff487230 */ /* 0x110fe20000004100 */
[----:B------:R-:W-:Y:S01]  /*9420*/  ISETP.NE.AND P6, PT, R163, RZ, PT ;  /* 0x000000ffa300720c */ /* 0x000fe20003fc5270 */
[----:B------:R-:W-:Y:S01]  /*9430*/  HADD2.F32 R75, -RZ, R80.H1_H1 ;  /* 0x30000050ff4b7230 */ /* 0x000fe20000004100 */
[----:B------:R-:W-:Y:S01]  /*9440*/  MOV R3, UR45 ;  /* 0x0000002d00037c02 */ /* 0x000fe20008000f00 */
[----:B------:R-:W-:Y:S01]  /*9450*/  BSSY.RECONVERGENT B0, `(.L_x_132) ;  /* 0x0000101000007945 */ /* 0x000fe20003800200 */
[----:B------:R-:W-:Y:S02]  /*9460*/  MOV R74, UR47 ;  /* 0x0000002f004a7c02 */ /* 0x000fe40008000f00 */
[----:B------:R-:W-:Y:S05]  /*9470*/  ISETP.NE.AND P0, PT, R160, RZ, PT ;  /* 0x000000ffa000720c */ /* 0x000fea0003f05270 */
[----:B------:R-:W3:Y:S02]  /*9480*/  LDTM.x64 R4, tmem[UR4+0x80] ;  /* 0x00008004000479ee */ /* 0x000ee40008340000 */
[----:B------:R-:W-:Y:S04]  /*9490*/  @P6 LEA R3, R3, UR44, 0x3 ;  /* 0x0000002c03036c11 */ /* 0x000fe8000f8e18ff */
[----:B------:R-:W-:Y:S04]  /*94a0*/  @P6 IADD3 R3, PT, PT, R3, 0x70, RZ ;  /* 0x0000007003036810 */ /* 0x000fe80007ffe0ff */
[----:B------:R-:W-:Y:S01]  /*94b0*/  @P6 PRMT R74, R74, 0x654, R3 ;  /* 0x000006544a4a6816 */ /* 0x000fe20000000003 */
[C---:B---3--:R-:W-:Y:S01]  /*94c0*/  FMUL R0, R70.reuse, R4 ;  /* 0x0000000446007220 */ /* 0x048fe20000400000 */
[C---:B------:R-:W-:Y:S01]  /*94d0*/  FMUL R3, R70.reuse, R6 ;  /* 0x0000000646037220 */ /* 0x040fe20000400000 */
[C---:B------:R-:W-:Y:S01]  /*94e0*/  FMUL R4, R70.reuse, R8 ;  /* 0x0000000846047220 */ /* 0x040fe20000400000 */
[C---:B------:R-:W-:Y:S01]  /*94f0*/  FMUL R6, R70.reuse, R10 ;  /* 0x0000000a46067220 */ /* 0x040fe20000400000 */
[C---:B------:R-:W-:Y:S01]  /*9500*/  FFMA R0, R73.reuse, R72, R0 ;  /* 0x0000004849007223 */ /* 0x040fe20000000000 */
[C---:B------:R-:W-:Y:S01]  /*9510*/  FMUL R8, R70.reuse, R12 ;  /* 0x0000000c46087220 */ /* 0x040fe20000400000 */
        /* <DEDUP_REMOVED lines=38> */
[--C-:B------:R-:W-:Y:S02]  /*9780*/  HADD2.F32 R64, -RZ, R81.reuse.H0_H0 ;  /* 0x20000051ff407230 */ /* 0x100fe40000004100 */
[C---:B------:R-:W-:Y:S01]  /*9790*/  FMUL R49, R70.reuse, R53 ;  /* 0x0000003546317220 */ /* 0x040fe20000400000 */
[C---:B------:R-:W-:Y:S01]  /*97a0*/  FMUL R62, R70.reuse, R66 ;  /* 0x00000042463e7220 */ /* 0x040fe20000400000 */
[----:B------:R-:W-:Y:S02]  /*97b0*/  HADD2.F32 R66, -RZ, R81.H1_H1 ;  /* 0x30000051ff427230 */ /* 0x000fe40000004100 */
[C---:B------:R-:W-:Y:S01]  /*97c0*/  FMUL R53, R70.reuse, R57 ;  /* 0x0000003946357220 */ /* 0x040fe20000400000 */
[C---:B------:R-:W-:Y:S01]  /*97d0*/  FMUL R7, R70.reuse, R7 ;  /* 0x0000000746077220 */ /* 0x040fe20000400000 */
[C---:B------:R-:W-:Y:S01]  /*97e0*/  FMUL R57, R70.reuse, R61 ;  /* 0x0000003d46397220 */ /* 0x040fe20000400000 */
[----:B------:R-:W-:Y:S01]  /*97f0*/  FMUL R61, R70, R65 ;  /* 0x00000041463d7220 */ /* 0x000fe20000400000 */
[--C-:B------:R-:W-:Y:S02]  /*9800*/  HADD2.F32 R65, -RZ, R82.reuse.H0_H0 ;  /* 0x20000052ff417230 */ /* 0x100fe40000004100 */
[C---:B------:R-:W-:Y:S01]  /*9810*/  FFMA R2, R73.reuse, R75, R2 ;  /* 0x0000004b49027223 */ /* 0x040fe20000000002 */
[C---:B------:R-:W-:Y:S01]  /*9820*/  FFMA R3, R73.reuse, R64, R3 ;  /* 0x0000004049037223 */ /* 0x040fe20000000003 */
[----:B------:R-:W-:Y:S02]  /*9830*/  HADD2.F32 R64, -RZ, R82.H1_H1 ;  /* 0x30000052ff407230 */ /* 0x000fe40000004100 */
[C---:B------:R-:W-:Y:S01]  /*9840*/  FFMA R7, R73.reuse, R66, R7 ;  /* 0x0000004249077223 */ /* 0x040fe20000000007 */
[----:B------:R-:W-:Y:S01]  /*9850*/  FFMA R4, R73, R65, R4 ;  /* 0x0000004149047223 */ /* 0x000fe20000000004 */
[--C-:B------:R-:W-:Y:S01]  /*9860*/  HADD2.F32 R65, -RZ, R83.reuse.H0_H0 ;  /* 0x20000053ff417230 */ /* 0x100fe20000004100 */
[----:B-1----:R-:W-:Y:S01]  /*9870*/  F2FP.F16.F32.PACK_AB R92, R2, R0 ;  /* 0x00000000025c723e */ /* 0x002fe200000000ff */
[----:B------:R-:W-:Y:S01]  /*9880*/  HADD2.F32 R0, -RZ, R83.H1_H1 ;  /* 0x30000053ff007230 */ /* 0x000fe20000004100 */
[----:B------:R-:W-:Y:S01]  /*9890*/  F2FP.F16.F32.PACK_AB R93, R7, R3 ;  /* 0x00000003075d723e */ /* 0x000fe200000000ff */
[--C-:B--2---:R-:W-:Y:S02]  /*98a0*/  HADD2.F32 R3, -RZ, R88.reuse.H0_H0 ;  /* 0x20000058ff037230 */ /* 0x104fe40000004100 */
[C---:B------:R-:W-:Y:S01]  /*98b0*/  FMUL R11, R70.reuse, R11 ;  /* 0x0000000b460b7220 */ /* 0x040fe20000400000 */
[----:B------:R-:W-:Y:S02]  /*98c0*/  HADD2.F32 R2, -RZ, R88.H1_H1 ;  /* 0x30000058ff027230 */ /* 0x000fe40000004100 */
[C---:B------:R-:W-:Y:S01]  /*98d0*/  FFMA R5, R73.reuse, R64, R5 ;  /* 0x0000004049057223 */ /* 0x040fe20000000005 */
[C---:B------:R-:W-:Y:S01]  /*98e0*/  FFMA R6, R73.reuse, R65, R6 ;  /* 0x0000004149067223 */ /* 0x040fe20000000006 */
[C---:B------:R-:W-:Y:S01]  /*98f0*/  FFMA R11, R73.reuse, R0, R11 ;  /* 0x00000000490b7223 */ /* 0x040fe2000000000b */
[--C-:B------:R-:W-:Y:S02]  /*9900*/  HADD2.F32 R0, -RZ, R89.reuse.H0_H0 ;  /* 0x20000059ff007230 */ /* 0x100fe40000004100 */
[C---:B------:R-:W-:Y:S01]  /*9910*/  FFMA R8, R73.reuse, R3, R8 ;  /* 0x0000000349087223 */ /* 0x040fe20000000008 */
[--C-:B------:R-:W-:Y:S02]  /*9920*/  HADD2.F32 R3, -RZ, R90.reuse.H0_H0 ;  /* 0x2000005aff037230 */ /* 0x100fe40000004100 */
[C---:B------:R-:W-:Y:S01]  /*9930*/  FFMA R9, R73.reuse, R2, R9 ;  /* 0x0000000249097223 */ /* 0x040fe20000000009 */
[----:B------:R-:W-:Y:S02]  /*9940*/  HADD2.F32 R2, -RZ, R89.H1_H1 ;  /* 0x30000059ff027230 */ /* 0x000fe40000004100 */
[C---:B------:R-:W-:Y:S01]  /*9950*/  FMUL R15, R70.reuse, R15 ;  /* 0x0000000f460f7220 */ /* 0x040fe20000400000 */
[----:B------:R-:W-:Y:S01]  /*9960*/  FFMA R10, R73, R0, R10 ;  /* 0x00000000490a7223 */ /* 0x000fe2000000000a */
[----:B------:R-:W-:Y:S01]  /*9970*/  HADD2.F32 R0, -RZ, R90.H1_H1 ;  /* 0x3000005aff007230 */ /* 0x000fe20000004100 */
[----:B------:R-:W-:Y:S01]  /*9980*/  F2FP.F16.F32.PACK_AB R94, R5, R4 ;  /* 0x00000004055e723e */ /* 0x000fe200000000ff */
[--C-:B------:R-:W-:Y:S02]  /*9990*/  HADD2.F32 R5, -RZ, R96.reuse.H0_H0 ;  /* 0x20000060ff057230 */ /* 0x100fe40000004100 */
[C---:B------:R-:W-:Y:S01]  /*99a0*/  FFMA R15, R73.reuse, R2, R15 ;  /* 0x00000002490f7223 */ /* 0x040fe2000000000f */
[--C-:B------:R-:W-:Y:S02]  /*99b0*/  HADD2.F32 R2, -RZ, R91.reuse.H1_H1 ;  /* 0x3000005bff027230 */ /* 0x100fe40000004100 */
[C---:B------:R-:W-:Y:S01]  /*99c0*/  FFMA R12, R73.reuse, R3, R12 ;  /* 0x00000003490c7223 */ /* 0x040fe2000000000c */
[----:B------:R-:W-:Y:S02]  /*99d0*/  HADD2.F32 R3, -RZ, R91.H0_H0 ;  /* 0x2000005bff037230 */ /* 0x000fe40000004100 */
[C---:B------:R-:W-:Y:S01]  /*99e0*/  FMUL R19, R70.reuse, R19 ;  /* 0x0000001346137220 */ /* 0x040fe20000400000 */
[----:B------:R-:W-:Y:S02]  /*99f0*/  HADD2.F32 R4, -RZ, R99.H1_H1 ;  /* 0x30000063ff047230 */ /* 0x000fe40000004100 */
[C---:B------:R-:W-:Y:S01]  /*9a00*/  FFMA R13, R73.reuse, R0, R13 ;  /* 0x00000000490d7223 */ /* 0x040fe2000000000d */
[----:B------:R-:W-:Y:S02]  /*9a10*/  HADD2.F32 R0, -RZ, R96.H1_H1 ;  /* 0x30000060ff007230 */ /* 0x000fe40000004100 */
[C---:B------:R-:W-:Y:S01]  /*9a20*/  FFMA R14, R73.reuse, R3, R14 ;  /* 0x00000003490e7223 */ /* 0x040fe2000000000e */
[--C-:B------:R-:W-:Y:S02]  /*9a30*/  HADD2.F32 R3, -RZ, R98.reuse.H0_H0 ;  /* 0x20000062ff037230 */ /* 0x100fe40000004100 */
[C---:B------:R-:W-:Y:S01]  /*9a40*/  FFMA R19, R73.reuse, R2, R19 ;  /* 0x0000000249137223 */ /* 0x040fe20000000013 */
[----:B------:R-:W-:Y:S02]  /*9a50*/  HADD2.F32 R2, -RZ, R97.H0_H0 ;  /* 0x20000061ff027230 */ /* 0x000fe40000004100 */
[C---:B------:R-:W-:Y:S01]  /*9a60*/  FFMA R16, R73.reuse, R5, R16 ;  /* 0x0000000549107223 */ /* 0x040fe20000000010 */
[----:B------:R-:W-:Y:S02]  /*9a70*/  HADD2.F32 R5, -RZ, R99.H0_H0 ;  /* 0x20000063ff057230 */ /* 0x000fe40000004100 */
[C---:B------:R-:W-:Y:S01]  /*9a80*/  FFMA R17, R73.reuse, R0, R17 ;  /* 0x0000000049117223 */ /* 0x040fe20000000011 */
[----:B------:R-:W-:Y:S02]  /*9a90*/  HADD2.F32 R0, -RZ, R97.H1_H1 ;  /* 0x30000061ff007230 */ /* 0x000fe40000004100 */
[C---:B------:R-:W-:Y:S01]  /*9aa0*/  FMUL R23, R70.reuse, R23 ;  /* 0x0000001746177220 */ /* 0x040fe20000400000 */
[C---:B------:R-:W-:Y:S01]  /*9ab0*/  FFMA R18, R73.reuse, R2, R18 ;  /* 0x0000000249127223 */ /* 0x040fe20000000012 */
[----:B------:R-:W-:Y:S02]  /*9ac0*/  HADD2.F32 R2, -RZ, R98.H1_H1 ;  /* 0x30000062ff027230 */ /* 0x000fe40000004100 */
[C---:B------:R-:W-:Y:S01]  /*9ad0*/  FMUL R27, R70.reuse, R27 ;  /* 0x0000001b461b7220 */ /* 0x040fe20000400000 */
[C---:B------:R-:W-:Y:S01]  /*9ae0*/  FFMA R23, R73.reuse, R0, R23 ;  /* 0x0000000049177223 */ /* 0x040fe20000000017 */
[----:B------:R-:W-:Y:S02]  /*9af0*/  HADD2.F32 R0, -RZ, R104.H0_H0 ;  /* 0x20000068ff007230 */ /* 0x000fe40000004100 */
[C---:B------:R-:W-:Y:S01]  /*9b00*/  FFMA R20, R73.reuse, R3, R20 ;  /* 0x0000000349147223 */ /* 0x040fe20000000014 */
[----:B------:R-:W-:Y:S02]  /*9b10*/  HADD2.F32 R3, -RZ, R106.H0_H0 ;  /* 0x2000006aff037230 */ /* 0x000fe40000004100 */
[C---:B------:R-:W-:Y:S01]  /*9b20*/  FFMA R21, R73.reuse, R2, R21 ;  /* 0x0000000249157223 */ /* 0x040fe20000000015 */
[C---:B------:R-:W-:Y:S01]  /*9b30*/  FFMA R22, R73.reuse, R5, R22 ;  /* 0x0000000549167223 */ /* 0x040fe20000000016 */
[C---:B------:R-:W-:Y:S01]  /*9b40*/  FFMA R27, R73.reuse, R4, R27 ;  /* 0x00000004491b7223 */ /* 0x040fe2000000001b */
[C---:B------:R-:W-:Y:S01]  /*9b50*/  FFMA R24, R73.reuse, R0, R24 ;  /* 0x0000000049187223 */ /* 0x040fe20000000018 */
[----:B------:R-:W-:Y:S02]  /*9b60*/  HADD2.F32 R2, -RZ, R104.H1_H1 ;  /* 0x30000068ff027230 */ /* 0x000fe40000004100 */
[C---:B------:R-:W-:Y:S01]  /*9b70*/  FMUL R31, R70.reuse, R31 ;  /* 0x0000001f461f7220 */ /* 0x040fe20000400000 */
[----:B------:R-:W-:Y:S02]  /*9b80*/  HADD2.F32 R0, -RZ, R105.H0_H0 ;  /* 0x20000069ff007230 */ /* 0x000fe40000004100 */
[C---:B------:R-:W-:Y:S01]  /*9b90*/  FMUL R35, R70.reuse, R35 ;  /* 0x0000002346237220 */ /* 0x040fe20000400000 */
[----:B------:R-:W-:Y:S02]  /*9ba0*/  HADD2.F32 R5, -RZ, R107.H0_H0 ;  /* 0x2000006bff057230 */ /* 0x000fe40000004100 */
[C---:B------:R-:W-:Y:S01]  /*9bb0*/  FFMA R25, R73.reuse, R2, R25 ;  /* 0x0000000249197223 */ /* 0x040fe20000000019 */
[----:B------:R-:W-:Y:S02]  /*9bc0*/  HADD2.F32 R2, -RZ, R106.H1_H1 ;  /* 0x3000006aff027230 */ /* 0x000fe40000004100 */
[----:B------:R-:W-:Y:S01]  /*9bd0*/  FFMA R26, R73, R0, R26 ;  /* 0x00000000491a7223 */ /* 0x000fe2000000001a */
[----:B------:R-:W-:Y:S02]  /*9be0*/  HADD2.F32 R0, -RZ, R105.H1_H1 ;  /* 0x30000069ff007230 */ /* 0x000fe40000004100 */
[C---:B------:R-:W-:Y:S01]  /*9bf0*/  FMUL R39, R70.reuse, R39 ;  /* 0x0000002746277220 */ /* 0x040fe20000400000 */
[----:B------:R-:W-:Y:S01]  /*9c00*/  HADD2.F32 R4, -RZ, R107.H1_H1 ;  /* 0x3000006bff047230 */ /* 0x000fe20000004100 */
[----:B------:R-:W-:Y:S01]  /*9c10*/  F2FP.F16.F32.PACK_AB R95, R11, R6 ;  /* 0x000000060b5f723e */ /* 0x000fe200000000ff */
[C---:B------:R-:W-:Y:S01]  /*9c20*/  FMUL R43, R70.reuse, R43 ;  /* 0x0000002b462b7220 */ /* 0x040fe20000400000 */
[C---:B------:R-:W-:Y:S01]  /*9c30*/  FFMA R31, R73.reuse, R0, R31 ;  /* 0x00000000491f7223 */ /* 0x040fe2000000001f */
[--C-:B------:R-:W-:Y:S02]  /*9c40*/  HADD2.F32 R0, -RZ, R112.reuse.H0_H0 ;  /* 0x20000070ff007230 */ /* 0x100fe40000004100 */
[C---:B------:R-:W-:Y:S01]  /*9c50*/  FFMA R28, R73.reuse, R3, R28 ;  /* 0x00000003491c7223 */ /* 0x040fe2000000001c */
[----:B------:R1:W-:Y:S01]  /*9c60*/  STS.128 [R165+UR44+0x8400], R92 ;  /* 0x0084005ca5007988 */ /* 0x0003e20008000c2c */
[C---:B------:R-:W-:Y:S01]  /*9c70*/  FFMA R29, R73.reuse, R2, R29 ;  /* 0x00000002491d7223 */ /* 0x040fe2000000001d */
[C---:B------:R-:W-:Y:S01]  /*9c80*/  FFMA R30, R73.reuse, R5, R30 ;  /* 0x00000005491e7223 */ /* 0x040fe2000000001e */
[C---:B------:R-:W-:Y:S01]  /*9c90*/  FFMA R35, R73.reuse, R4, R35 ;  /* 0x0000000449237223 */ /* 0x040fe20000000023 */
[----:B------:R-:W-:Y:S02]  /*9ca0*/  HADD2.F32 R2, -RZ, R112.H1_H1 ;  /* 0x30000070ff027230 */ /* 0x000fe40000004100 */
[----:B------:R-:W-:Y:S01]  /*9cb0*/  FFMA R32, R73, R0, R32 ;  /* 0x0000000049207223 */ /* 0x000fe20000000020 */
[--C-:B------:R-:W-:Y:S01]  /*9cc0*/  HADD2.F32 R3, -RZ, R113.reuse.H0_H0 ;  /* 0x20000071ff037230 */ /* 0x100fe20000004100 */
[----:B------:R-:W-:Y:S01]  /*9cd0*/  F2FP.F16.F32.PACK_AB R8, R9, R8 ;  /* 0x000000080908723e */ /* 0x000fe200000000ff */
[----:B------:R-:W-:Y:S02]  /*9ce0*/  HADD2.F32 R0, -RZ, R113.H1_H1 ;  /* 0x30000071ff007230 */ /* 0x000fe40000004100 */
[C---:B------:R-:W-:Y:S01]  /*9cf0*/  FFMA R33, R73.reuse, R2, R33 ;  /* 0x0000000249217223 */ /* 0x040fe20000000021 */
[--C-:B------:R-:W-:Y:S02]  /*9d00*/  HADD2.F32 R5, -RZ, R115.reuse.H0_H0 ;  /* 0x20000073ff057230 */ /* 0x100fe40000004100 */
[C---:B------:R-:W-:Y:S01]  /*9d10*/  FFMA R34, R73.reuse, R3, R34 ;  /* 0x0000000349227223 */ /* 0x040fe20000000022 */
[--C-:B------:R-:W-:Y:S02]  /*9d20*/  HADD2.F32 R3, -RZ, R114.reuse.H0_H0 ;  /* 0x20000072ff037230 */ /* 0x100fe40000004100 */
[----:B------:R-:W-:Y:S01]  /*9d30*/  FFMA R39, R73, R0, R39 ;  /* 0x0000000049277223 */ /* 0x000fe20000000027 */
[----:B------:R-:W-:Y:S01]  /*9d40*/  HADD2.F32 R0, -RZ, R114.H1_H1 ;  /* 0x30000072ff007230 */ /* 0x000fe20000004100 */
[----:B------:R-:W-:Y:S01]  /*9d50*/  F2FP.F16.F32.PACK_AB R9, R15, R10 ;  /* 0x0000000a0f09723e */ /* 0x000fe200000000ff */
[----:B------:R-:W-:Y:S02]  /*9d60*/  HADD2.F32 R2, -RZ, R115.H1_H1 ;  /* 0x30000073ff027230 */ /* 0x000fe40000004100 */
[C---:B------:R-:W-:Y:S01]  /*9d70*/  FFMA R36, R73.reuse, R3, R36 ;  /* 0x0000000349247223 */ /* 0x040fe20000000024 */
[--C-:B------:R-:W-:Y:S02]  /*9d80*/  HADD2.F32 R3, -RZ, R121.reuse.H0_H0 ;  /* 0x20000079ff037230 */ /* 0x100fe40000004100 */
[C---:B------:R-:W-:Y:S01]  /*9d90*/  FFMA R37, R73.reuse, R0, R37 ;  /* 0x0000000049257223 */ /* 0x040fe20000000025 */
[C---:B------:R-:W-:Y:S01]  /*9da0*/  FFMA R38, R73.reuse, R5, R38 ;  /* 0x0000000549267223 */ /* 0x040fe20000000026 */
[--C-:B------:R-:W-:Y:S02]  /*9db0*/  HADD2.F32 R0, -RZ, R120.reuse.H0_H0 ;  /* 0x20000078ff007230 */ /* 0x100fe40000004100 */
[----:B------:R-:W-:Y:S01]  /*9dc0*/  FFMA R43, R73, R2, R43 ;  /* 0x00000002492b7223 */ /* 0x000fe2000000002b */
[----:B------:R-:W-:Y:S01]  /*9dd0*/  HADD2.F32 R2, -RZ, R120.H1_H1 ;  /* 0x30000078ff027230 */ /* 0x000fe20000004100 */
[----:B------:R-:W-:Y:S01]  /*9de0*/  F2FP.F16.F32.PACK_AB R10, R13, R12 ;  /* 0x0000000c0d0a723e */ /* 0x000fe200000000ff */
[C---:B------:R-:W-:Y:S01]  /*9df0*/  FMUL R47, R70.reuse, R47 ;  /* 0x0000002f462f7220 */ /* 0x040fe20000400000 */
[----:B------:R-:W-:Y:S01]  /*9e00*/  F2FP.F16.F32.PACK_AB R11, R19, R14 ;  /* 0x0000000e130b723e */ /* 0x000fe200000000ff */
[C---:B------:R-:W-:Y:S01]  /*9e10*/  FFMA R40, R73.reuse, R0, R40 ;  /* 0x0000000049287223 */ /* 0x040fe20000000028 */
[----:B------:R-:W-:Y:S02]  /*9e20*/  HADD2.F32 R0, -RZ, R121.H1_H1 ;  /* 0x30000079ff007230 */ /* 0x000fe40000004100 */
[C---:B------:R-:W-:Y:S01]  /*9e30*/  FFMA R41, R73.reuse, R2, R41 ;  /* 0x0000000249297223 */ /* 0x040fe20000000029 */
[----:B------:R-:W-:Y:S01]  /*9e40*/  FFMA R42, R73, R3, R42 ;  /* 0x00000003492a7223 */ /* 0x000fe2000000002a */
[----:B------:R1:W-:Y:S01]  /*9e50*/  STS.128 [R167+0x8400], R8 ;  /* 0x00840008a7007388 */ /* 0x0003e20000000c00 */
[--C-:B------:R-:W-:Y:S01]  /*9e60*/  HADD2.F32 R3, -RZ, R122.reuse.H0_H0 ;  /* 0x2000007aff037230 */ /* 0x100fe20000004100 */
[----:B------:R-:W-:Y:S01]  /*9e70*/  F2FP.F16.F32.PACK_AB R16, R17, R16 ;  /* 0x000000101110723e */ /* 0x000fe200000000ff */
[----:B------:R-:W-:Y:S01]  /*9e80*/  HADD2.F32 R2, -RZ, R122.H1_H1 ;  /* 0x3000007aff027230 */ /* 0x000fe20000004100 */
[----:B------:R-:W-:Y:S01]  /*9e90*/  F2FP.F16.F32.PACK_AB R17, R23, R18 ;  /* 0x000000121711723e */ /* 0x000fe200000000ff */
[----:B------:R-:W-:Y:S01]  /*9ea0*/  FFMA R47, R73, R0, R47 ;  /* 0x00000000492f7223 */ /* 0x000fe2000000002f */
[--C-:B------:R-:W-:Y:S01]  /*9eb0*/  HADD2.F32 R5, -RZ, R123.reuse.H0_H0 ;  /* 0x2000007bff057230 */ /* 0x100fe20000004100 */
[----:B------:R-:W-:Y:S01]  /*9ec0*/  F2FP.F16.F32.PACK_AB R18, R21, R20 ;  /* 0x000000141512723e */ /* 0x000fe200000000ff */
[----:B------:R-:W-:Y:S01]  /*9ed0*/  HADD2.F32 R0, -RZ, R123.H1_H1 ;  /* 0x3000007bff007230 */ /* 0x000fe20000004100 */
[----:B------:R-:W-:Y:S01]  /*9ee0*/  F2FP.F16.F32.PACK_AB R19, R27, R22 ;  /* 0x000000161b13723e */ /* 0x000fe200000000ff */
[C---:B------:R-:W-:Y:S01]  /*9ef0*/  FMUL R51, R70.reuse, R51 ;  /* 0x0000003346337220 */ /* 0x040fe20000400000 */
[C---:B------:R-:W-:Y:S01]  /*9f00*/  FFMA R44, R73.reuse, R3, R44 ;  /* 0x00000003492c7223 */ /* 0x040fe2000000002c */
[C---:B------:R-:W-:Y:S01]  /*9f10*/  FFMA R45, R73.reuse, R2, R45 ;  /* 0x00000002492d7223 */ /* 0x040fe2000000002d */
[C---:B------:R-:W-:Y:S01]  /*9f20*/  FFMA R46, R73.reuse, R5, R46 ;  /* 0x00000005492e7223 */ /* 0x040fe2000000002e */
[----:B------:R1:W-:Y:S01]  /*9f30*/  STS.128 [R164+0x8400], R16 ;  /* 0x00840010a4007388 */ /* 0x0003e20000000c00 */
[----:B------:R-:W-:Y:S01]  /*9f40*/  FFMA R51, R73, R0, R51 ;  /* 0x0000000049337223 */ /* 0x000fe20000000033 */
[--C-:B------:R-:W-:Y:S01]  /*9f50*/  HADD2.F32 R3, -RZ, R128.reuse.H0_H0 ;  /* 0x20000080ff037230 */ /* 0x100fe20000004100 */
[----:B------:R-:W-:Y:S01]  /*9f60*/  F2FP.F16.F32.PACK_AB R24, R25, R24 ;  /* 0x000000181918723e */ /* 0x000fe200000000ff */
[----:B------:R-:W-:Y:S01]  /*9f70*/  HADD2.F32 R0, -RZ, R128.H1_H1 ;  /* 0x30000080ff007230 */ /* 0x000fe20000004100 */
[----:B------:R-:W-:Y:S01]  /*9f80*/  F2FP.F16.F32.PACK_AB R25, R31, R26 ;  /* 0x0000001a1f19723e */ /* 0x000fe200000000ff */
        /* <DEDUP_REMOVED lines=16> */
[----:B------:R-:W-:Y:S01]  /*a090*/  FFMA R52, R73, R0, R52 ;  /* 0x0000000049347223 */ /* 0x000fe20000000034 */
[----:B------:R-:W-:Y:S01]  /*a0a0*/  F2FP.F16.F32.PACK_AB R35, R43, R38 ;  /* 0x000000262b23723e */ /* 0x000fe200000000ff */
[C---:B------:R-:W-:Y:S01]  /*a0b0*/  FFMA R53, R73.reuse, R2, R53 ;  /* 0x0000000249357223 */ /* 0x040fe20000000035 */
[----:B------:R-:W-:Y:S01]  /*a0c0*/  FFMA R54, R73, R3, R54 ;  /* 0x0000000349367223 */ /* 0x000fe20000000036 */
[----:B------:R-:W-:Y:S01]  /*a0d0*/  HADD2.F32 R0, -RZ, R131.H1_H1 ;  /* 0x30000083ff007230 */ /* 0x000fe20000004100 */
[----:B------:R-:W-:Y:S01]  /*a0e0*/  F2FP.F16.F32.PACK_AB R40, R41, R40 ;  /* 0x000000282928723e */ /* 0x000fe200000000ff */
[----:B------:R1:W-:Y:S01]  /*a0f0*/  STS.128 [R154+0x8400], R32 ;  /* 0x008400209a007388 */ /* 0x0003e20000000c00 */
[C---:B------:R-:W-:Y:S01]  /*a100*/  FMUL R59, R70.reuse, R59 ;  /* 0x0000003b463b7220 */ /* 0x040fe20000400000 */
[--C-:B------:R-:W-:Y:S01]  /*a110*/  HADD2.F32 R3, -RZ, R136.reuse.H0_H0 ;  /* 0x20000088ff037230 */ /* 0x100fe20000004100 */
[----:B------:R-:W-:Y:S01]  /*a120*/  F2FP.F16.F32.PACK_AB R41, R47, R42 ;  /* 0x0000002a2f29723e */ /* 0x000fe200000000ff */
[----:B------:R-:W-:Y:S01]  /*a130*/  HADD2.F32 R2, -RZ, R136.H1_H1 ;  /* 0x30000088ff027230 */ /* 0x000fe20000004100 */
[----:B------:R-:W-:Y:S01]  /*a140*/  F2FP.F16.F32.PACK_AB R42, R45, R44 ;  /* 0x0000002c2d2a723e */ /* 0x000fe200000000ff */
[--C-:B------:R-:W-:Y:S01]  /*a150*/  HADD2.F32 R5, -RZ, R137.reuse.H0_H0 ;  /* 0x20000089ff057230 */ /* 0x100fe20000004100 */
        /* <DEDUP_REMOVED lines=8> */
[----:B------:R-:W-:Y:S01]  /*a1e0*/  FFMA R58, R73, R5, R58 ;  /* 0x00000005493a7223 */ /* 0x000fe2000000003a */
[----:B------:R-:W-:Y:S01]  /*a1f0*/  HADD2.F32 R2, -RZ, R138.H1_H1 ;  /* 0x3000008aff027230 */ /* 0x000fe20000004100 */
[----:B------:R-:W-:Y:S01]  /*a200*/  F2FP.F16.F32.PACK_AB R48, R49, R48 ;  /* 0x000000303130723e */ /* 0x000fe200000000ff */
[--C-:B------:R-:W-:Y:S01]  /*a210*/  HADD2.F32 R5, -RZ, R139.reuse.H0_H0 ;  /* 0x2000008bff057230 */ /* 0x100fe20000004100 */
[----:B------:R-:W-:Y:S01]  /*a220*/  F2FP.F16.F32.PACK_AB R49, R55, R50 ;  /* 0x000000323731723e */ /* 0x000fe200000000ff */
[----:B------:R-:W-:Y:S02]  /*a230*/  HADD2.F32 R4, -RZ, R139.H1_H1 ;  /* 0x3000008bff047230 */ /* 0x000fe40000004100 */
[----:B------:R-:W-:Y:S01]  /*a240*/  FFMA R63, R73, R0, R63 ;  /* 0x00000000493f7223 */ /* 0x000fe2000000003f */
[----:B------:R-:W-:Y:S01]  /*a250*/  FMUL R67, R70, R67 ;  /* 0x0000004346437220 */ /* 0x000fe20000400000 */
[----:B------:R-:W-:Y:S01]  /*a260*/  F2FP.F16.F32.PACK_AB R50, R53, R52 ;  /* 0x000000343532723e */ /* 0x000fe200000000ff */
[----:B------:R-:W-:Y:S01]  /*a270*/  FFMA R60, R73, R3, R60 ;  /* 0x00000003493c7223 */ /* 0x000fe2000000003c */
[----:B------:R-:W-:Y:S01]  /*a280*/  F2FP.F16.F32.PACK_AB R51, R59, R54 ;  /* 0x000000363b33723e */ /* 0x000fe200000000ff */
[C---:B------:R-:W-:Y:S01]  /*a290*/  FFMA R61, R73.reuse, R2, R61 ;  /* 0x00000002493d7223 */ /* 0x040fe2000000003d */
[C---:B------:R-:W-:Y:S01]  /*a2a0*/  FFMA R62, R73.reuse, R5, R62 ;  /* 0x00000005493e7223 */ /* 0x040fe2000000003e */
[----:B------:R-:W-:Y:S01]  /*a2b0*/  FFMA R67, R73, R4, R67 ;  /* 0x0000000449437223 */ /* 0x000fe20000000043 */
[----:B------:R-:W-:Y:S01]  /*a2c0*/  F2FP.F16.F32.PACK_AB R56, R57, R56 ;  /* 0x000000383938723e */ /* 0x000fe200000000ff */
[----:B------:R1:W-:Y:S01]  /*a2d0*/  STS.128 [R153+0x8400], R48 ;  /* 0x0084003099007388 */ /* 0x0003e20000000c00 */
[----:B------:R-:W-:Y:S02]  /*a2e0*/  F2FP.F16.F32.PACK_AB R57, R63, R58 ;  /* 0x0000003a3f39723e */ /* 0x000fe400000000ff */
        /* <DEDUP_REMOVED lines=23> */
.L_x_133:
[----:B------:R-:W-:Y:S05]  /*a460*/  BSYNC.RECONVERGENT B0 ;  /* 0x0000000000007941 */ /* 0x000fea0003800200 */
.L_x_132:
        /* <DEDUP_REMOVED lines=21> */
.L_x_137:
[----:B------:R-:W-:Y:S05]  /*a5c0*/  BSYNC B0 ;  /* 0x0000000000007941 */ /* 0x000fea0003800000 */
.L_x_136:
[----:B------:R-:W-:Y:S11]  /*a5d0*/  ISETP.NE.AND P0, PT, R86, RZ, PT ;  /* 0x000000ff5600720c */ /* 0x000ff60003f05270 */
[----:B------:R-:W-:Y:S02]  /*a5e0*/  @!UPT UIADD3 URZ, UPT, UPT, URZ, URZ, URZ ;  /* 0x000000fffffff290 */ /* 0x000fe4000fffe0ff */
[----:B------:R3:W4:Y:S01]  /*a5f0*/  @P0 LDS.128 R80, [R78+UR44+0x400] ;  /* 0x0004002c4e500984 */ /* 0x0007220008000c00 */
[----:B--2---:R-:W-:Y:S01]  /*a600*/  @P0 IMAD.IADD R0, R85, 0x1, R2 ;  /* 0x0000000155000824 */ /* 0x004fe200078e0202 */
        /* <DEDUP_REMOVED lines=10> */
.L_x_135:
[----:B------:R-:W-:Y:S05]  /*a6b0*/  BSYNC B1 ;  /* 0x0000000000017941 */ /* 0x000fea0003800000 */
.L_x_134:
        /* <DEDUP_REMOVED lines=8> */
[----:B-1----:R-:W-:Y:S02]  /*a740*/  IMAD.MOV.U32 R8, RZ, RZ, 0x192 ;  /* 0x00000192ff087424 */ /* 0x002fe400078e00ff */
[----:B------:R-:W-:Y:S01]  /*a750*/  IMAD.MOV.U32 R13, RZ, RZ, RZ ;  /* 0x000000ffff0d7224 */ /* 0x000fe200078e00ff */
[----:B------:R-:W1:Y:S01]  /*a760*/  LDCU.64 UR6, c[0x4][0x78] ;  /* 0x01000f00ff0677ac */ /* 0x000e620008000a00 */
[----:B------:R-:W2:Y:S01]  /*a770*/  LDC.64 R2, c[0x4][R3] ;  /* 0x0100000003027b82 */ /* 0x000ea20000000a00 */
[----:B------:R-:W5:Y:S01]  /*a780*/  LDCU.64 UR4, c[0x4][0x10] ;  /* 0x01000200ff0477ac */ /* 0x000f620008000a00 */
[----:B---3--:R-:W-:Y:S01]  /*a790*/  MOV R5, UR9 ;  /* 0x0000000900057c02 */ /* 0x008fe20008000f00 */
[----:B------:R-:W-:Y:S01]  /*a7a0*/  IMAD.U32 R4, RZ, RZ, UR8 ;  /* 0x00000008ff047e24 */ /* 0x000fe2000f8e00ff */
[----:B-1----:R-:W-:Y:S01]  /*a7b0*/  MOV R7, UR7 ;  /* 0x0000000700077c02 */ /* 0x002fe20008000f00 */
[----:B------:R-:W-:Y:S01]  /*a7c0*/  IMAD.U32 R6, RZ, RZ, UR6 ;  /* 0x00000006ff067e24 */ /* 0x000fe2000f8e00ff */
[----:B-----5:R-:W-:Y:S01]  /*a7d0*/  MOV R11, UR5 ;  /* 0x00000005000b7c02 */ /* 0x020fe20008000f00 */
[----:B------:R-:W-:Y:S02]  /*a7e0*/  IMAD.U32 R10, RZ, RZ, UR4 ;  /* 0x00000004ff0a7e24 */ /* 0x000fe4000f8e00ff */
[----:B------:R-:W-:Y:S07]  /*a7f0*/  LEPC R20, `(.L_x_139) ;  /* 0x000000001014794e */ /* 0x000fee0000000000 */
[----:B--2-4-:R-:W-:Y:S05]  /*a800*/  CALL.ABS.NOINC R2 ;  /* 0x0000000002007343 */ /* 0x014fea0003c00000 */
.L_x_139:
[----:B------:R-:W-:Y:S01]  /*a810*/  ISETP.NE.AND P0, PT, R160, RZ, PT ;  /* 0x000000ffa000720c */ /* 0x000fe20003f05270 */
[----:B------:R-:W-:Y:S05]  /*a820*/  WARPSYNC.ALL ;  /* 0x0000000000007948 */ /* 0x000fea0003800000 */
[----:B------:R-:W-:Y:S01]  /*a830*/  R2UR UR4, R71 ;  /* 0x00000000470472ca */ /* 0x000fe200000e0000 */
[--C-:B----4-:R-:W-:Y:S01]  /*a840*/  HADD2.F32 R72, -RZ, R80.reuse.H0_H0 ;  /* 0x20000050ff487230 */ /* 0x110fe20000004100 */
[----:B------:R-:W-:Y:S01]  /*a850*/  IADD3 R166, PT, PT, R166, 0xd0, RZ ;  /* 0x000000d0a6a67810 */ /* 0x000fe20007ffe0ff */
[----:B------:R-:W-:Y:S01]  /*a860*/  HADD2.F32 R74, -RZ, R80.H1_H1 ;  /* 0x30000050ff4a7230 */ /* 0x000fe20000004100 */
[----:B------:R-:W-:Y:S01]  /*a870*/  BSSY.RECONVERGENT B0, `(.L_x_140) ;  /* 0x00000fd000007945 */ /* 0x000fe20003800200 */
[--C-:B------:R-:W-:Y:S01]  /*a880*/  HADD2.F32 R75, -RZ, R81.reuse.H0_H0 ;  /* 0x20000051ff4b7230 */ /* 0x100fe20000004100 */
[----:B------:R-:W-:Y:S01]  /*a890*/  LOP3.LUT R166, R166, 0xfefffff8, RZ, 0xc0, !PT ;  /* 0xfefffff8a6a67812 */ /* 0x000fe200078ec0ff */
[----:B------:R-:W-:Y:S02]  /*a8a0*/  HADD2.F32 R76, -RZ, R81.H1_H1 ;  /* 0x30000051ff4c7230 */ /* 0x000fe40000004100 */
[--C-:B------:R-:W-:Y:S02]  /*a8b0*/  HADD2.F32 R77, -RZ, R82.reuse.H0_H0 ;  /* 0x20000052ff4d7230 */ /* 0x100fe40000004100 */
[----:B------:R-:W-:Y:S02]  /*a8c0*/  HADD2.F32 R78, -RZ, R82.H1_H1 ;  /* 0x30000052ff4e7230 */ /* 0x000fe40000004100 */
[----:B-1----:R-:W1:Y:S01]  /*a8d0*/  LDTM.x64 R4, tmem[UR4+0xc0] ;  /* 0x0000c004000479ee */ /* 0x002e620008340000 */
[----:B------:R-:W-:Y:S01]  /*a8e0*/  NOP ;  /* 0x0000000000007918 */ /* 0x000fe20000000000 */
[----:B-1----:R1:W-:Y:S01]  /*a8f0*/  SYNCS.ARRIVE.TRANS64.RED.A1T0 RZ, [R166+URZ], RZ ;  /* 0x000000ffa6ff79a7 */ /* 0x0023e200081004ff */
[--C-:B------:R-:W-:Y:S02]  /*a900*/  HADD2.F32 R79, -RZ, R83.reuse.H0_H0 ;  /* 0x20000053ff4f7230 */ /* 0x100fe40000004100 */
[----:B------:R-:W-:Y:S02]  /*a910*/  HADD2.F32 R80, -RZ, R83.H1_H1 ;  /* 0x30000053ff507230 */ /* 0x000fe40000004100 */
[--C-:B--2---:R-:W-:Y:S02]  /*a920*/  HADD2.F32 R81, -RZ, R88.reuse.H0_H0 ;  /* 0x20000058ff517230 */ /* 0x104fe40000004100 */
[----:B------:R-:W-:Y:S02]  /*a930*/  HADD2.F32 R83, -RZ, R88.H1_H1 ;  /* 0x30000058ff537230 */ /* 0x000fe40000004100 */
[--C-:B------:R-:W-:Y:S02]  /*a940*/  HADD2.F32 R82, -RZ, R89.reuse.H0_H0 ;  /* 0x20000059ff527230 */ /* 0x100fe40000004100 */
[----:B------:R-:W-:Y:S02]  /*a950*/  HADD2.F32 R84, -RZ, R89.H1_H1 ;  /* 0x30000059ff547230 */ /* 0x000fe40000004100 */
[--C-:B------:R-:W-:Y:S02]  /*a960*/  HADD2.F32 R85, -RZ, R90.reuse.H0_H0 ;  /* 0x2000005aff557230 */ /* 0x100fe40000004100 */
[----:B------:R-:W-:Y:S02]  /*a970*/  HADD2.F32 R86, -RZ, R90.H1_H1 ;  /* 0x3000005aff567230 */ /* 0x000fe40000004100 */
[--C-:B------:R-:W-:Y:S02]  /*a980*/  HADD2.F32 R87, -RZ, R91.reuse.H0_H0 ;  /* 0x2000005bff577230 */ /* 0x100fe40000004100 */
[----:B------:R-:W-:Y:S02]  /*a990*/  HADD2.F32 R88, -RZ, R91.H1_H1 ;  /* 0x3000005bff587230 */ /* 0x000fe40000004100 */
[--C-:B------:R-:W-:Y:S02]  /*a9a0*/  HADD2.F32 R89, -RZ, R96.reuse.H0_H0 ;  /* 0x20000060ff597230 */ /* 0x100fe40000004100 */
[C---:B------:R-:W-:Y:S01]  /*a9b0*/  FMUL R4, R70.reuse, R4 ;  /* 0x0000000446047220 */ /* 0x040fe20000400000 */
[C---:B------:R-:W-:Y:S01]  /*a9c0*/  FMUL R5, R70.reuse, R5 ;  /* 0x0000000546057220 */ /* 0x040fe20000400000 */
[C---:B------:R-:W-:Y:S01]  /*a9d0*/  FMUL R6, R70.reuse, R6 ;  /* 0x0000000646067220 */ /* 0x040fe20000400000 */
[C---:B------:R-:W-:Y:S01]  /*a9e0*/  FMUL R7, R70.reuse, R7 ;  /* 0x0000000746077220 */ /* 0x040fe20000400000 */
[C---:B------:R-:W-:Y:S01]  /*a9f0*/  FFMA R4, R73.reuse, R72, R4 ;  /* 0x0000004849047223 */ /* 0x040fe20000000004 */
[C---:B------:R-:W-:Y:S01]  /*aa00*/  FFMA R5, R73.reuse, R74, R5 ;  /* 0x0000004a49057223 */ /* 0x040fe20000000005 */
[C---:B------:R-:W-:Y:S01]  /*aa10*/  FFMA R6, R73.reuse, R75, R6 ;  /* 0x0000004b49067223 */ /* 0x040fe20000000006 */
[----:B------:R-:W-:Y:S01]  /*aa20*/  FFMA R7, R73, R76, R7 ;  /* 0x0000004c49077223 */ /* 0x000fe20000000007 */
[C---:B------:R-:W-:Y:S01]  /*aa30*/  FMUL R8, R70.reuse, R8 ;  /* 0x0000000846087220 */ /* 0x040fe20000400000 */
[C---:B------:R-:W-:Y:S01]  /*aa40*/  FMUL R9, R70.reuse, R9 ;  /* 0x0000000946097220 */ /* 0x040fe20000400000 */
[----:B------:R-:W-:Y:S01]  /*aa50*/  F2FP.F16.F32.PACK_AB R4, R5, R4 ;  /* 0x000000040504723e */ /* 0x000fe200000000ff */
[C---:B------:R-:W-:Y:S01]  /*aa60*/  FMUL R10, R70.reuse, R10 ;  /* 0x0000000a460a7220 */ /* 0x040fe20000400000 */
[----:B------:R-:W-:Y:S01]  /*aa70*/  F2FP.F16.F32.PACK_AB R5, R7, R6 ;  /* 0x000000060705723e */ /* 0x000fe200000000ff */
[C---:B------:R-:W-:Y:S01]  /*aa80*/  FFMA R8, R73.reuse, R77, R8 ;  /* 0x0000004d49087223 */ /* 0x040fe20000000008 */
[C---:B------:R-:W-:Y:S01]  /*aa90*/  FFMA R9, R73.reuse, R78, R9 ;  /* 0x0000004e49097223 */ /* 0x040fe20000000009 */
[----:B------:R-:W-:Y:S01]  /*aaa0*/  FFMA R10, R73, R79, R10 ;  /* 0x0000004f490a7223 */ /* 0x000fe2000000000a */
[C---:B------:R-:W-:Y:S01]  /*aab0*/  FMUL R11, R70.reuse, R11 ;  /* 0x0000000b460b7220 */ /* 0x040fe20000400000 */
[C---:B------:R-:W-:Y:S01]  /*aac0*/  FMUL R0, R70.reuse, R12 ;  /* 0x0000000c46007220 */ /* 0x040fe20000400000 */
[C---:B------:R-:W-:Y:S01]  /*aad0*/  FMUL R2, R70.reuse, R13 ;  /* 0x0000000d46027220 */ /* 0x040fe20000400000 */
[----:B------:R-:W-:Y:S01]  /*aae0*/  F2FP.F16.F32.PACK_AB R6, R9, R8 ;  /* 0x000000080906723e */ /* 0x000fe200000000ff */
[C---:B------:R-:W-:Y:S01]  /*aaf0*/  FFMA R11, R73.reuse, R80, R11 ;  /* 0x00000050490b7223 */ /* 0x040fe2000000000b */
[C---:B------:R-:W-:Y:S01]  /*ab00*/  FFMA R0, R73.reuse, R81, R0 ;  /* 0x0000005149007223 */ /* 0x040fe20000000000 */
[----:B------:R-:W-:Y:S01]  /*ab10*/  FFMA R2, R73, R83, R2 ;  /* 0x0000005349027223 */ /* 0x000fe20000000002 */
[C---:B------:R-:W-:Y:S01]  /*ab20*/  FMUL R3, R70.reuse, R14 ;  /* 0x0000000e46037220 */ /* 0x040fe20000400000 */
[C---:B------:R-:W-:Y:S01]  /*ab30*/  FMUL R15, R70.reuse, R15 ;  /* 0x0000000f460f7220 */ /* 0x040fe20000400000 */
[----:B------:R-:W-:Y:S01]  /*ab40*/  F2FP.F16.F32.PACK_AB R7, R11, R10 ;  /* 0x0000000a0b07723e */ /* 0x000fe200000000ff */
[----:B------:R-:W-:Y:S01]  /*ab50*/  FMUL R12, R70, R16 ;  /* 0x00000010460c7220 */ /* 0x000fe20000400000 */
[----:B------:R-:W-:Y:S01]  /*ab60*/  F2FP.F16.F32.PACK_AB R8, R2, R0 ;  /* 0x000000000208723e */ /* 0x000fe200000000ff */
[C---:B------:R-:W-:Y:S01]  /*ab70*/  FFMA R3, R73.reuse, R82, R3 ;  /* 0x0000005249037223 */ /* 0x040fe20000000003 */
[C---:B------:R-:W-:Y:S01]  /*ab80*/  FFMA R15, R73.reuse, R84, R15 ;  /* 0x00000054490f7223 */ /* 0x040fe2000000000f */
[----:B------:R1:W-:Y:S01]  /*ab90*/  STS.128 [R165+UR44+0xc400], R4 ;  /* 0x00c40004a5007988 */ /* 0x0003e20008000c2c */
[----:B------:R-:W-:Y:S01]  /*aba0*/  FFMA R12, R73, R85, R12 ;  /* 0x00000055490c7223 */ /* 0x000fe2000000000c */
[C---:B------:R-:W-:Y:S01]  /*abb0*/  FMUL R13, R70.reuse, R17 ;  /* 0x00000011460d7220 */ /* 0x040fe20000400000 */
[C---:B------:R-:W-:Y:S01]  /*abc0*/  FMUL R14, R70.reuse, R18 ;  /* 0x00000012460e7220 */ /* 0x040fe20000400000 */
[----:B------:R-:W-:Y:S01]  /*abd0*/  F2FP.F16.F32.PACK_AB R9, R15, R3 ;  /* 0x000000030f09723e */ /* 0x000fe200000000ff */
[C---:B------:R-:W-:Y:S01]  /*abe0*/  FMUL R19, R70.reuse, R19 ;  /* 0x0000001346137220 */ /* 0x040fe20000400000 */
[C---:B------:R-:W-:Y:S01]  /*abf0*/  FFMA R13, R73.reuse, R86, R13 ;  /* 0x00000056490d7223 */ /* 0x040fe2000000000d */
[C---:B------:R-:W-:Y:S01]  /*ac00*/  FFMA R14, R73.reuse, R87, R14 ;  /* 0x00000057490e7223 */ /* 0x040fe2000000000e */
[----:B------:R-:W-:Y:S02]  /*ac10*/  HADD2.F32 R90, -RZ, R96.H1_H1 ;  /* 0x30000060ff5a7230 */ /* 0x000fe40000004100 */
[----:B------:R-:W-:Y:S01]  /*ac20*/  FFMA R19, R73, R88, R19 ;  /* 0x0000005849137223 */ /* 0x000fe20000000013 */
[C---:B------:R-:W-:Y:S01]  /*ac30*/  FMUL R16, R70.reuse, R20 ;  /* 0x0000001446107220 */ /* 0x040fe20000400000 */
[----:B------:R-:W-:Y:S01]  /*ac40*/  F2FP.F16.F32.PACK_AB R10, R13, R12 ;  /* 0x0000000c0d0a723e */ /* 0x000fe200000000ff */
[--C-:B------:R-:W-:Y:S02]  /*ac50*/  HADD2.F32 R91, -RZ, R97.reuse.H0_H0 ;  /* 0x20000061ff5b7230 */ /* 0x100fe40000004100 */
[C---:B------:R-:W-:Y:S01]  /*ac60*/  FMUL R17, R70.reuse, R21 ;  /* 0x0000001546117220 */ /* 0x040fe20000400000 */
[----:B------:R-:W-:Y:S01]  /*ac70*/  F2FP.F16.F32.PACK_AB R11, R19, R14 ;  /* 0x0000000e130b723e */ /* 0x000fe200000000ff */
[C---:B------:R-:W-:Y:S01]  /*ac80*/  FFMA R16, R73.reuse, R89, R16 ;  /* 0x0000005949107223 */ /* 0x040fe20000000010 */
[----:B------:R-:W-:Y:S02]  /*ac90*/  HADD2.F32 R92, -RZ, R97.H1_H1 ;  /* 0x30000061ff5c7230 */ /* 0x000fe40000004100 */
[----:B------:R-:W-:Y:S01]  /*aca0*/  FFMA R17, R73, R90, R17 ;  /* 0x0000005a49117223 */ /* 0x000fe20000000011 */
[C---:B------:R-:W-:Y:S01]  /*acb0*/  FMUL R18, R70.reuse, R22 ;  /* 0x0000001646127220 */ /* 0x040fe20000400000 */
[----:B------:R1:W-:Y:S01]  /*acc0*/  STS.128 [R167+0xc400], R8 ;  /* 0x00c40008a7007388 */ /* 0x0003e20000000c00 */
[--C-:B------:R-:W-:Y:S02]  /*acd0*/  HADD2.F32 R93, -RZ, R98.reuse.H0_H0 ;  /* 0x20000062ff5d7230 */ /* 0x100fe40000004100 */
[C---:B------:R-:W-:Y:S01]  /*ace0*/  FMUL R23, R70.reuse, R23 ;  /* 0x0000001746177220 */ /* 0x040fe20000400000 */
[----:B------:R-:W-:Y:S01]  /*acf0*/  F2FP.F16.F32.PACK_AB R16, R17, R16 ;  /* 0x000000101110723e */ /* 0x000fe200000000ff */
[C---:B------:R-:W-:Y:S01]  /*ad00*/  FFMA R18, R73.reuse, R91, R18 ;  /* 0x0000005b49127223 */ /* 0x040fe20000000012 */
[----:B------:R-:W-:Y:S02]  /*ad10*/  HADD2.F32 R94, -RZ, R98.H1_H1 ;  /* 0x30000062ff5e7230 */ /* 0x000fe40000004100 */
[----:B------:R-:W-:Y:S01]  /*ad20*/  FFMA R23, R73, R92, R23 ;  /* 0x0000005c49177223 */ /* 0x000fe20000000017 */
[C---:B------:R-:W-:Y:S01]  /*ad30*/  FMUL R20, R70.reuse, R24 ;  /* 0x0000001846147220 */ /* 0x040fe20000400000 */
[--C-:B------:R-:W-:Y:S02]  /*ad40*/  HADD2.F32 R95, -RZ, R99.reuse.H0_H0 ;  /* 0x20000063ff5f7230 */ /* 0x100fe40000004100 */
[C---:B------:R-:W-:Y:S01]  /*ad50*/  FMUL R21, R70.reuse, R25 ;  /* 0x0000001946157220 */ /* 0x040fe20000400000 */
[----:B------:R-:W-:Y:S01]  /*ad60*/  HADD2.F32 R96, -RZ, R99.H1_H1 ;  /* 0x30000063ff607230 */ /* 0x000fe20000004100 */
[----:B------:R-:W-:Y:S01]  /*ad70*/  F2FP.F16.F32.PACK_AB R17, R23, R18 ;  /* 0x000000121711723e */ /* 0x000fe200000000ff */
[C---:B------:R-:W-:Y:S01]  /*ad80*/  FFMA R20, R73.reuse, R93, R20 ;  /* 0x0000005d49147223 */ /* 0x040fe20000000014 */
        /* <DEDUP_REMOVED lines=16> */
[--C-:B------:R-:W-:Y:S01]  /*ae90*/  HADD2.F32 R101, -RZ, R106.reuse.H0_H0 ;  /* 0x2000006aff657230 */ /* 0x100fe20000004100 */
[----:B------:R1:W-:Y:S01]  /*aea0*/  STS.128 [R164+0xc400], R16 ;  /* 0x00c40010a4007388 */ /* 0x0003e20000000c00 */
        /* <DEDUP_REMOVED lines=69> */
[C---:B------:R-:W-:Y:S01]  /*b300*/  FFMA R45, R73.reuse, R118, R45 ;  /* 0x00000076492d7223 */ /* 0x040fe2000000002d */
[C---:B------:R-:W-:Y:S01]  /*b310*/  FMUL R46, R70.reuse, R50 ;  /* 0x00000032462e7220 */ /* 0x040fe20000400000 */
[--C-:B------:R-:W-:Y:S02]  /*b320*/  HADD2.F32 R121, -RZ, R128.reuse.H0_H0 ;  /* 0x20000080ff797230 */ /* 0x100fe40000004100 */
[C---:B------:R-:W-:Y:S01]  /*b330*/  FMUL R51, R70.reuse, R51 ;  /* 0x0000003346337220 */ /* 0x040fe20000400000 */
[----:B------:R-:W-:Y:S02]  /*b340*/  HADD2.F32 R122, -RZ, R128.H1_H1 ;  /* 0x30000080ff7a7230 */ /* 0x000fe40000004100 */
[C---:B------:R-:W-:Y:S01]  /*b350*/  FMUL R48, R70.reuse, R52 ;  /* 0x0000003446307220 */ /* 0x040fe20000400000 */
[--C-:B------:R-:W-:Y:S02]  /*b360*/  HADD2.F32 R123, -RZ, R129.reuse.H0_H0 ;  /* 0x20000081ff7b7230 */ /* 0x100fe40000004100 */
[C---:B------:R-:W-:Y:S01]  /*b370*/  FMUL R49, R70.reuse, R53 ;  /* 0x0000003546317220 */ /* 0x040fe20000400000 */
[C---:B------:R-:W-:Y:S01]  /*b380*/  FFMA R46, R73.reuse, R119, R46 ;  /* 0x00000077492e7223 */ /* 0x040fe2000000002e */
[----:B------:R-:W-:Y:S02]  /*b390*/  HADD2.F32 R124, -RZ, R129.H1_H1 ;  /* 0x30000081ff7c7230 */ /* 0x000fe40000004100 */
[C---:B------:R-:W-:Y:S01]  /*b3a0*/  FMUL R50, R70.reuse, R54 ;  /* 0x0000003646327220 */ /* 0x040fe20000400000 */
[C---:B------:R-:W-:Y:S01]  /*b3b0*/  FFMA R51, R73.reuse, R120, R51 ;  /* 0x0000007849337223 */ /* 0x040fe20000000033 */
        /* <DEDUP_REMOVED lines=11> */
[----:B------:R-:W-:Y:S01]  /*b470*/  FFMA R55, R73, R124, R55 ;  /* 0x0000007c49377223 */ /* 0x000fe20000000037 */
[--C-:B------:R-:W-:Y:S02]  /*b480*/  HADD2.F32 R129, -RZ, R136.reuse.H0_H0 ;  /* 0x20000088ff817230 */ /* 0x100fe40000004100 */
[C---:B------:R-:W-:Y:S01]  /*b490*/  FMUL R59, R70.reuse, R59 ;  /* 0x0000003b463b7220 */ /* 0x040fe20000400000 */
[----:B------:R-:W-:Y:S01]  /*b4a0*/  F2FP.F16.F32.PACK_AB R42, R45, R44 ;  /* 0x0000002c2d2a723e */ /* 0x000fe200000000ff */
[----:B------:R-:W-:Y:S01]  /*b4b0*/  FFMA R52, R73, R125, R52 ;  /* 0x0000007d49347223 */ /* 0x000fe20000000034 */
[----:B------:R-:W-:Y:S01]  /*b4c0*/  F2FP.F16.F32.PACK_AB R43, R51, R46 ;  /* 0x0000002e332b723e */ /* 0x000fe200000000ff */
[----:B------:R-:W-:Y:S02]  /*b4d0*/  HADD2.F32 R130, -RZ, R136.H1_H1 ;  /* 0x30000088ff827230 */ /* 0x000fe40000004100 */
[C---:B------:R-:W-:Y:S01]  /*b4e0*/  FMUL R56, R70.reuse, R60 ;  /* 0x0000003c46387220 */ /* 0x040fe20000400000 */
[C---:B------:R-:W-:Y:S01]  /*b4f0*/  FFMA R53, R73.reuse, R126, R53 ;  /* 0x0000007e49357223 */ /* 0x040fe20000000035 */
[--C-:B------:R-:W-:Y:S01]  /*b500*/  HADD2.F32 R131, -RZ, R137.reuse.H0_H0 ;  /* 0x20000089ff837230 */ /* 0x100fe20000004100 */
[----:B------:R1:W-:Y:S01]  /*b510*/  STS.128 [R170+0xc400], R40 ;  /* 0x00c40028aa007388 */ /* 0x0003e20000000c00 */
        /* <DEDUP_REMOVED lines=15> */
[----:B------:R-:W-:Y:S02]  /*b610*/  HADD2.F32 R136, -RZ, R139.H1_H1 ;  /* 0x3000008bff887230 */ /* 0x000fe40000004100 */
[C---:B------:R-:W-:Y:S01]  /*b620*/  FMUL R62, R70.reuse, R66 ;  /* 0x00000042463e7220 */ /* 0x040fe20000400000 */
[----:B------:R-:W-:Y:S01]  /*b630*/  F2FP.F16.F32.PACK_AB R49, R55, R50 ;  /* 0x000000323731723e */ /* 0x000fe200000000ff */
        /* <DEDUP_REMOVED lines=32> */
.L_x_141:
[----:B------:R-:W-:Y:S05]  /*b840*/  BSYNC.RECONVERGENT B0 ;  /* 0x0000000000007941 */ /* 0x000fea0003800200 */
.L_x_140:
[----:B------:R-:W-:Y:S01]  /*b850*/  BAR.SYNC.DEFER_BLOCKING 0x1, 0x80 ;  /* 0x0042000000007b1d */ /* 0x000fe20000010000 */
[----:B------:R-:W-:Y:S01]  /*b860*/  UISETP.NE.AND UP0, UPT, UR52, -0x4, UPT ;  /* 0xfffffffc3400788c */ /* 0x000fe2000bf05270 */
[----:B------:R-:W-:Y:S08]  /*b870*/  IADD3 R68, PT, PT, R68, 0x1, RZ ;  /* 0x0000000144447810 */ /* 0x000ff00007ffe0ff */
[----:B------:R-:W-:Y:S05]  /*b880*/  BRA.U !UP0, `(.L_x_142) ;  /* 0x0000000108287547 */ /* 0x000fea000b800000 */
[----:B------:R-:W-:Y:S01]  /*b890*/  ISETP.NE.AND P0, PT, R163, RZ, PT ;  /* 0x000000ffa300720c */ /* 0x000fe20003f05270 */
[----:B------:R-:W-:Y:S01]  /*b8a0*/  IMAD.U32 R3, RZ, RZ, UR46 ;  /* 0x0000002eff037e24 */ /* 0x000fe2000f8e00ff */
[----:B------:R-:W-:Y:S01]  /*b8b0*/  UIADD3 UR4, UPT, UPT, UR46, 0x1, URZ ;  /* 0x000000012e047890 */ /* 0x000fe2000fffe0ff */
[----:B------:R-:W-:Y:S03]  /*b8c0*/  IMAD.U32 R0, RZ, RZ, UR47 ;  /* 0x0000002fff007e24 */ /* 0x000fe6000f8e00ff */
[----:B------:R-:W-:Y:S04]  /*b8d0*/  UISETP.NE.AND UP0, UPT, UR4, 0x4, UPT ;  /* 0x000000040400788c */ /* 0x000fe8000bf05270 */
[----:B------:R-:W-:Y:S03]  /*b8e0*/  USEL UR46, UR4, URZ, UP0 ;  /* 0x000000ff042e7287 */ /* 0x000fe60008000000 */
[----:B------:R-:W-:Y:S05]  /*b8f0*/  @P0 LEA R3, R3, UR44, 0x3 ;  /* 0x0000002c03030c11 */ /* 0x000fea000f8e18ff */
[----:B------:R-:W-:Y:S05]  /*b900*/  @P0 VIADD R3, R3, 0x70 ;  /* 0x0000007003030836 */ /* 0x000fea0000000000 */
[----:B------:R-:W-:Y:S04]  /*b910*/  @P0 PRMT R0, R0, 0x654, R3 ;  /* 0x0000065400000816 */ /* 0x000fe80000000003 */
[----:B------:R2:W-:Y:S03]  /*b920*/  @P0 SYNCS.ARRIVE.TRANS64.RED.A1T0 RZ, [R0+URZ], RZ ;  /* 0x000000ff00ff09a7 */ /* 0x0005e600081004ff */
.L_x_142:
[----:B------:R-:W-:Y:S01]  /*b930*/  R2UR UR4, R148 ;  /* 0x00000000940472ca */ /* 0x000fe200000e0000 */
[----:B------:R-:W-:Y:S01]  /*b940*/  UISETP.NE.AND UP0, UPT, UR62, URZ, UPT ;  /* 0x000000ff3e00728c */ /* 0x000fe2000bf05270 */
[----:B------:R-:W-:Y:S01]  /*b950*/  ISETP.NE.AND P0, PT, R152, 0x2, PT ;  /* 0x000000029800780c */ /* 0x000fe20003f05270 */
[----:B------:R-:W-:Y:S01]  /*b960*/  UIADD3 UR31, UPT, UPT, UR38, UR63, URZ ;  /* 0x0000003f261f7290 */ /* 0x000fe2000fffe0ff */
[----:B------:R-:W-:Y:S01]  /*b970*/  ISETP.NE.AND P1, PT, R68, 0x2, PT ;  /* 0x000000024400780c */ /* 0x000fe20003f25270 */
[----:B------:R-:W-:Y:S01]  /*b980*/  UIADD3 UR52, UPT, UPT, UR52, 0x4, URZ ;  /* 0x0000000434347890 */ /* 0x000fe2000fffe0ff */
[----:B--2---:R-:W-:Y:S01]  /*b990*/  SEL R0, RZ, 0x1, P0 ;  /* 0x00000001ff007807 */ /* 0x004fe20000000000 */
[----:B------:R-:W-:Y:S01]  /*b9a0*/  UMOV UR36, UR61 ;  /* 0x0000003d00247c82 */ /* 0x000fe20008000000 */
[----:B------:R-:W-:Y:S02]  /*b9b0*/  SEL R3, RZ, 0x1, P1 ;  /* 0x00000001ff037807 */ /* 0x000fe40000800000 */
[----:B------:R-:W-:Y:S02]  /*b9c0*/  LOP3.LUT R155, R155, R0, RZ, 0x3c, !PT ;  /* 0x000000009b9b7212 */ /* 0x000fe400078e3cff */
[----:B------:R-:W-:Y:S01]  /*b9d0*/  LOP3.LUT R156, R156, R3, RZ, 0x3c, !PT ;  /* 0x000000039c9c7212 */ /* 0x000fe200078e3cff */
[----:B------:R-:W-:Y:S01]  /*b9e0*/  UIADD3 UR30, UPT, UPT, UR37, UR4, URZ ;  /* 0x00000004251e7290 */ /* 0x000fe2000fffe0ff */
[----:B------:R-:W-:Y:S02]  /*b9f0*/  SEL R152, R152, RZ, P0 ;  /* 0x000000ff98987207 */ /* 0x000fe40000000000 */
[----:B------:R-:W-:Y:S01]  /*ba00*/  SEL R68, R68, RZ, P1 ;  /* 0x000000ff44447207 */ /* 0x000fe20000800000 */
[----:B------:R-:W-:Y:S08]  /*ba10*/  BRA.U UP0, `(.L_x_143) ;  /* 0xffffff9d009c7547 */ /* 0x000ff0000b83ffff */
[----:B------:R-:W-:-:S13]  /*ba20*/  R2UR UR4, R149 ;  /* 0x00000000950472ca */ /* 0x000fda00000e0000 */
[----:B------:R-:W-:-:S09]  /*ba30*/  UISETP.NE.AND UP0, UPT, UR4, URZ, UPT ;  /* 0x000000ff0400728c */ /* 0x000fd2000bf05270 */
[----:B------:R-:W-:Y:S05]  /*ba40*/  BRA.U !UP0, `(.L_x_144) ;  /* 0x0000000108487547 */ /* 0x000fea000b800000 */
[----:B------:R-:W2:Y:S02]  /*ba50*/  LDCU.64 UR4, c[0x0][0x890] ;  /* 0x00011200ff0477ac */ /* 0x000ea40008000a00 */
[----:B--2---:R-:W-:-:S04]  /*ba60*/  UISETP.NE.U32.AND UP0, UPT, UR4, URZ, UPT ;  /* 0x000000ff0400728c */ /* 0x004fc8000bf05070 */
[----:B------:R-:W-:-:S09]  /*ba70*/  UISETP.NE.AND.EX UP0, UPT, UR5, URZ, UPT, UP0 ;  /* 0x000000ff0500728c */ /* 0x000fd2000bf05300 */
[----:B------:R-:W-:Y:S05]  /*ba80*/  BRA.U UP0, `(.L_x_145) ;  /* 0x00000001000c7547 */ /* 0x000fea000b800000 */
[----:B------:R-:W-:-:S13]  /*ba90*/  FSETP.NEU.AND P0, PT, R73, RZ, PT ;  /* 0x000000ff4900720b */ /* 0x000fda0003f0d000 */
[----:B------:R-:W-:Y:S05]  /*baa0*/  @!P0 EXIT ;  /* 0x000000000000894d */ /* 0x000fea0003800000 */
[----:B------:R-:W-:Y:S05]  /*bab0*/  BRA `(.L_x_144) ;  /* 0x00000000002c7947 */ /* 0x000fea0003800000 */
.L_x_145:
[----:B------:R-:W-:Y:S01]  /*bac0*/  ISETP.NE.AND P0, PT, R151, RZ, PT ;  /* 0x000000ff9700720c */ /* 0x000fe20003f05270 */
[----:B------:R-:W-:-:S12]  /*bad0*/  BSSY.RECONVERGENT B0, `(.L_x_144) ;  /* 0x0000009000007945 */ /* 0x000fd80003800200 */
[----:B------:R-:W-:Y:S05]  /*bae0*/  @P0 BRA `(.L_x_146) ;  /* 0x0000000000140947 */ /* 0x000fea0003800000 */
[----:B------:R-:W2:Y:S02]  /*baf0*/  LDCU.64 UR4, c[0x0][0x888] ;  /* 0x00011100ff0477ac */ /* 0x000ea40008000a00 */
[----:B--2---:R-:W-:-:S04]  /*bb00*/  ISETP.NE.U32.AND P0, PT, RZ, UR4, PT ;  /* 0x00000004ff007c0c */ /* 0x004fc8000bf05070 */
[----:B------:R-:W-:-:S13]  /*bb10*/  ISETP.NE.AND.EX P0, PT, RZ, UR5, PT, P0 ;  /* 0x00000005ff007c0c */ /* 0x000fda000bf05300 */
[----:B------:R-:W-:Y:S05]  /*bb20*/  @!P0 EXIT ;  /* 0x000000000000894d */ /* 0x000fea0003800000 */
[----:B------:R-:W-:Y:S05]  /*bb30*/  BRA `(.L_x_147) ;  /* 0x0000000000087947 */ /* 0x000fea0003800000 */
.L_x_146:
[----:B------:R-:W-:-:S13]  /*bb40*/  FSETP.NEU.AND P0, PT, R73, RZ, PT ;  /* 0x000000ff4900720b */ /* 0x000fda0003f0d000 */
[----:B------:R-:W-:Y:S05]  /*bb50*/  @!P0 EXIT ;  /* 0x000000000000894d */ /* 0x000fea0003800000 */
.L_x_147:
[----:B------:R-:W-:Y:S05]  /*bb60*/  BSYNC.RECONVERGENT B0 ;  /* 0x0000000000007941 */ /* 0x000fea0003800200 */
.L_x_144:
[----:B------:R-:W-:Y:S01]  /*bb70*/  ULEA UR4, UR46, UR44, 0x3 ;  /* 0x0000002c2e047291 */ /* 0x000fe2000f8e18ff */
[----:B------:R-:W-:-:S04]  /*bb80*/  DEPBAR.LE SB0, 0x0 ;  /* 0x000080000000791a */ /* 0x000fc80000000000 */
[----:B------:R-:W-:-:S04]  /*bb90*/  UIADD3 UR4, UPT, UPT, UR4, 0x70, URZ ;  /* 0x0000007004047890 */ /* 0x000fc8000fffe0ff */
[----:B------:R-:W-:-:S09]  /*bba0*/  UPRMT UR4, UR47, 0x654, UR4 ;  /* 0x000006542f047896 */ /* 0x000fd20008000004 */
[----:B------:R-:W-:Y:S01]  /*bbb0*/  SYNCS.ARRIVE.TRANS64.RED.A1T0 RZ, [UR4], RZ ;  /* 0x000000ffffff79a7 */ /* 0x000fe20008100404 */
[----:B------:R-:W-:Y:S05]  /*bbc0*/  EXIT ;  /* 0x000000000000794d */ /* 0x000fea0003800000 */
.L_x_24:
[----:B--2---:R2:W3:Y:S02]  /*bbd0*/  SYNCS.PHASECHK.TRANS64.TRYWAIT P0, [R3+URZ+0xf0], R2 ;  /* 0x0000f002030075a7 */ /* 0x0044e400080011ff */
[----:B---3--:R-:W-:Y:S05]  /*bbe0*/  @!P0 NANOSLEEP.SYNCS 0x989680 ;  /* 0x009896800000895d */ /* 0x008fea0003900000 */
[----:B------:R-:W3:Y:S02]  /*bbf0*/  @!P0 SYNCS.PHASECHK.TRANS64 P0, [R3+URZ+0xf0], R2 ;  /* 0x0000f002030085a7 */ /* 0x000ee400080010ff */
[----:B---3--:R-:W-:Y:S05]  /*bc00*/  @!P0 BRA `(.L_x_24) ;  /* 0xfffffffc00f08947 */ /* 0x008fea000383ffff */
[----:B------:R-:W-:Y:S05]  /*bc10*/  BRA `(.L_x_148) ;  /* 0xffffff5c00947947 */ /* 0x000fea000383ffff */
.L_x_27:
[----:B-1----:R-:W-:-:S07]  /*bc20*/  MOV R0, UR33 ;  /* 0x0000002100007c02 */ /* 0x002fce0008000f00 */
.L_x_149:
[----:B-1----:R1:W2:Y:S02]  /*bc30*/  SYNCS.PHASECHK.TRANS64.TRYWAIT P0, [R0+URZ+0x28], R3 ;  /* 0x00002803000075a7 */ /* 0x0022a400080011ff */
[----:B--2---:R-:W-:Y:S05]  /*bc40*/  @!P0 NANOSLEEP.SYNCS 0x989680 ;  /* 0x009896800000895d */ /* 0x004fea0003900000 */
[----:B------:R-:W2:Y:S02]  /*bc50*/  @!P0 SYNCS.PHASECHK.TRANS64 P0, [R0+URZ+0x28], R3 ;  /* 0x00002803000085a7 */ /* 0x000ea400080010ff */
[----:B--2---:R-:W-:Y:S05]  /*bc60*/  @!P0 BRA `(.L_x_149) ;  /* 0xfffffffc00f08947 */ /* 0x004fea000383ffff */
[----:B------:R-:W-:Y:S05]  /*bc70*/  BRA `(.L_x_26) ;  /* 0xffffff5c00e87947 */ /* 0x000fea000383ffff */
.L_x_34:
[----:B-1----:R-:W-:-:S07]  /*bc80*/  MOV R0, UR17 ;  /* 0x0000001100007c02 */ /* 0x002fce0008000f00 */
.L_x_150:
[----:B-1----:R1:W2:Y:S02]  /*bc90*/  SYNCS.PHASECHK.TRANS64.TRYWAIT P0, [R0+URZ+0x28], R3 ;  /* 0x00002803000075a7 */ /* 0x0022a400080011ff */
[----:B--2---:R-:W-:Y:S05]  /*bca0*/  @!P0 NANOSLEEP.SYNCS 0x989680 ;  /* 0x009896800000895d */ /* 0x004fea0003900000 */
[----:B------:R-:W2:Y:S02]  /*bcb0*/  @!P0 SYNCS.PHASECHK.TRANS64 P0, [R0+URZ+0x28], R3 ;  /* 0x00002803000085a7 */ /* 0x000ea400080010ff */
[----:B--2---:R-:W-:Y:S05]  /*bcc0*/  @!P0 BRA `(.L_x_150) ;  /* 0xfffffffc00f08947 */ /* 0x004fea000383ffff */
[----:B------:R-:W-:Y:S05]  /*bcd0*/  BRA `(.L_x_33) ;  /* 0xffffff6000ac7947 */ /* 0x000fea000383ffff */
.L_x_39:
[----:B-1----:R1:W2:Y:S02]  /*bce0*/  SYNCS.PHASECHK.TRANS64.TRYWAIT P0, [R3+URZ+0xa0], R0 ;  /* 0x0000a000030075a7 */ /* 0x0022a400080011ff */
[----:B--2---:R-:W-:Y:S05]  /*bcf0*/  @!P0 NANOSLEEP.SYNCS 0x989680 ;  /* 0x009896800000895d */ /* 0x004fea0003900000 */
[----:B------:R-:W2:Y:S02]  /*bd00*/  @!P0 SYNCS.PHASECHK.TRANS64 P0, [R3+URZ+0xa0], R0 ;  /* 0x0000a000030085a7 */ /* 0x000ea400080010ff */
[----:B--2---:R-:W-:Y:S05]  /*bd10*/  @!P0 BRA `(.L_x_39) ;  /* 0xfffffffc00f08947 */ /* 0x004fea000383ffff */
[----:B------:R-:W-:Y:S05]  /*bd20*/  BRA `(.L_x_151) ;  /* 0xffffff6400587947 */ /* 0x000fea000383ffff */
.L_x_43:
[----:B-1----:R-:W-:-:S07]  /*bd30*/  MOV R0, UR4 ;  /* 0x0000000400007c02 */ /* 0x002fce0008000f00 */
.L_x_152:
[----:B-1----:R1:W2:Y:S02]  /*bd40*/  SYNCS.PHASECHK.TRANS64.TRYWAIT P0, [R0+URZ], R3 ;  /* 0x00000003000075a7 */ /* 0x0022a400080011ff */
[----:B--2---:R-:W-:Y:S05]  /*bd50*/  @!P0 NANOSLEEP.SYNCS 0x989680 ;  /* 0x009896800000895d */ /* 0x004fea0003900000 */
[----:B------:R-:W2:Y:S02]  /*bd60*/  @!P0 SYNCS.PHASECHK.TRANS64 P0, [R0+URZ], R3 ;  /* 0x00000003000085a7 */ /* 0x000ea400080010ff */
[----:B--2---:R-:W-:Y:S05]  /*bd70*/  @!P0 BRA `(.L_x_152) ;  /* 0xfffffffc00f08947 */ /* 0x004fea000383ffff */
[----:B------:R-:W-:Y:S05]  /*bd80*/  BRA `(.L_x_153) ;  /* 0xffffff6c00007947 */ /* 0x000fea000383ffff */
.L_x_44:
[----:B------:R-:W-:-:S07]  /*bd90*/  MOV R0, UR5 ;  /* 0x0000000500007c02 */ /* 0x000fce0008000f00 */
.L_x_154:
[----:B-1----:R1:W2:Y:S02]  /*bda0*/  SYNCS.PHASECHK.TRANS64.TRYWAIT P0, [R0+URZ], R3 ;  /* 0x00000003000075a7 */ /* 0x0022a400080011ff */
[----:B--2---:R-:W-:Y:S05]  /*bdb0*/  @!P0 NANOSLEEP.SYNCS 0x989680 ;  /* 0x009896800000895d */ /* 0x004fea0003900000 */
[----:B------:R-:W2:Y:S02]  /*bdc0*/  @!P0 SYNCS.PHASECHK.TRANS64 P0, [R0+URZ], R3 ;  /* 0x00000003000085a7 */ /* 0x000ea400080010ff */
[----:B--2---:R-:W-:Y:S05]  /*bdd0*/  @!P0 BRA `(.L_x_154) ;  /* 0xfffffffc00f08947 */ /* 0x004fea000383ffff */
[----:B------:R-:W-:Y:S05]  /*bde0*/  BRA `(.L_x_155) ;  /* 0xffffff6c000c7947 */ /* 0x000fea000383ffff */
.L_x_45:
[----:B------:R-:W-:-:S07]  /*bdf0*/  MOV R0, UR5 ;  /* 0x0000000500007c02 */ /* 0x000fce0008000f00 */
.L_x_156:
[----:B-1----:R1:W2:Y:S02]  /*be00*/  SYNCS.PHASECHK.TRANS64.TRYWAIT P0, [R0+URZ], R3 ;  /* 0x00000003000075a7 */ /* 0x0022a400080011ff */
[----:B--2---:R-:W-:Y:S05]  /*be10*/  @!P0 NANOSLEEP.SYNCS 0x989680 ;  /* 0x009896800000895d */ /* 0x004fea0003900000 */
[----:B------:R-:W2:Y:S02]  /*be20*/  @!P0 SYNCS.PHASECHK.TRANS64 P0, [R0+URZ], R3 ;  /* 0x00000003000085a7 */ /* 0x000ea400080010ff */
[----:B--2---:R-:W-:Y:S05]  /*be30*/  @!P0 BRA `(.L_x_156) ;  /* 0xfffffffc00f08947 */ /* 0x004fea000383ffff */
[----:B------:R-:W-:Y:S05]  /*be40*/  BRA `(.L_x_157) ;  /* 0xffffff6c00187947 */ /* 0x000fea000383ffff */
.L_x_46:
[----:B------:R-:W-:-:S07]  /*be50*/  MOV R0, UR5 ;  /* 0x0000000500007c02 */ /* 0x000fce0008000f00 */
.L_x_158:
[----:B-1----:R1:W2:Y:S02]  /*be60*/  SYNCS.PHASECHK.TRANS64.TRYWAIT P0, [R0+URZ], R3 ;  /* 0x00000003000075a7 */ /* 0x0022a400080011ff */
[----:B--2---:R-:W-:Y:S05]  /*be70*/  @!P0 NANOSLEEP.SYNCS 0x989680 ;  /* 0x009896800000895d */ /* 0x004fea0003900000 */
[----:B------:R-:W2:Y:S02]  /*be80*/  @!P0 SYNCS.PHASECHK.TRANS64 P0, [R0+URZ], R3 ;  /* 0x00000003000085a7 */ /* 0x000ea400080010ff */
[----:B--2---:R-:W-:Y:S05]  /*be90*/  @!P0 BRA `(.L_x_158) ;  /* 0xfffffffc00f08947 */ /* 0x004fea000383ffff */
[----:B------:R-:W-:Y:S05]  /*bea0*/  BRA `(.L_x_159) ;  /* 0xffffff6c00247947 */ /* 0x000fea000383ffff */
.L_x_49:
[----:B--2---:R2:W3:Y:S02]  /*beb0*/  SYNCS.PHASECHK.TRANS64.TRYWAIT P0, [R2+URZ+0xe0], R5 ;  /* 0x0000e005020075a7 */ /* 0x0044e400080011ff */
[----:B---3--:R-:W-:Y:S05]  /*bec0*/  @!P0 NANOSLEEP.SYNCS 0x989680 ;  /* 0x009896800000895d */ /* 0x008fea0003900000 */
[----:B------:R-:W3:Y:S02]  /*bed0*/  @!P0 SYNCS.PHASECHK.TRANS64 P0, [R2+URZ+0xe0], R5 ;  /* 0x0000e005020085a7 */ /* 0x000ee400080010ff */
[----:B---3--:R-:W-:Y:S05]  /*bee0*/  @!P0 BRA `(.L_x_49) ;  /* 0xfffffffc00f08947 */ /* 0x008fea000383ffff */
[----:B------:R-:W-:Y:S05]  /*bef0*/  BRA `(.L_x_160) ;  /* 0xffffff6c00807947 */ /* 0x000fea000383ffff */
.L_x_50:
[----:B------:R-:W-:-:S07]  /*bf00*/  MOV R2, UR4 ;  /* 0x0000000400027c02 */ /* 0x000fce0008000f00 */
.L_x_161:
[----:B--2---:R2:W3:Y:S02]  /*bf10*/  SYNCS.PHASECHK.TRANS64.TRYWAIT P0, [R2+URZ+0xb0], R5 ;  /* 0x0000b005020075a7 */ /* 0x0044e400080011ff */
[----:B---3--:R-:W-:Y:S05]  /*bf20*/  @!P0 NANOSLEEP.SYNCS 0x989680 ;  /* 0x009896800000895d */ /* 0x008fea0003900000 */
[----:B------:R-:W3:Y:S02]  /*bf30*/  @!P0 SYNCS.PHASECHK.TRANS64 P0, [R2+URZ+0xb0], R5 ;  /* 0x0000b005020085a7 */ /* 0x000ee400080010ff */
[----:B---3--:R-:W-:Y:S05]  /*bf40*/  @!P0 BRA `(.L_x_161) ;  /* 0xfffffffc00f08947 */ /* 0x008fea000383ffff */
[----:B------:R-:W-:Y:S05]  /*bf50*/  BRA `(.L_x_162) ;  /* 0xffffff6c00907947 */ /* 0x000fea000383ffff */
.L_x_51:
[----:B--2---:R2:W3:Y:S02]  /*bf60*/  SYNCS.PHASECHK.TRANS64.TRYWAIT P1, [R2+URZ+0xa0], R5 ;  /* 0x0000a005020075a7 */ /* 0x0044e400080211ff */
[----:B---3--:R-:W-:Y:S05]  /*bf70*/  @!P1 NANOSLEEP.SYNCS 0x989680 ;  /* 0x009896800000995d */ /* 0x008fea0003900000 */
[----:B------:R-:W3:Y:S02]  /*bf80*/  @!P1 SYNCS.PHASECHK.TRANS64 P1, [R2+URZ+0xa0], R5 ;  /* 0x0000a005020095a7 */ /* 0x000ee400080210ff */
[----:B---3--:R-:W-:Y:S05]  /*bf90*/  @!P1 BRA `(.L_x_51) ;  /* 0xfffffffc00f09947 */ /* 0x008fea000383ffff */
[----:B------:R-:W-:Y:S05]  /*bfa0*/  BRA `(.L_x_163) ;  /* 0xffffff6c00c07947 */ /* 0x000fea000383ffff */
.L_x_54:
[----:B------:R-:W-:-:S07]  /*bfb0*/  MOV R0, UR4 ;  /* 0x0000000400007c02 */ /* 0x000fce0008000f00 */
.L_x_164:
[----:B--2---:R2:W3:Y:S02]  /*bfc0*/  SYNCS.PHASECHK.TRANS64.TRYWAIT P0, [R0+URZ+0xb0], R3 ;  /* 0x0000b003000075a7 */ /* 0x0044e400080011ff */
[----:B---3--:R-:W-:Y:S05]  /*bfd0*/  @!P0 NANOSLEEP.SYNCS 0x989680 ;  /* 0x009896800000895d */ /* 0x008fea0003900000 */
[----:B------:R-:W3:Y:S02]  /*bfe0*/  @!P0 SYNCS.PHASECHK.TRANS64 P0, [R0+URZ+0xb0], R3 ;  /* 0x0000b003000085a7 */ /* 0x000ee400080010ff */
[----:B---3--:R-:W-:Y:S05]  /*bff0*/  @!P0 BRA `(.L_x_164) ;  /* 0xfffffffc00f08947 */ /* 0x008fea000383ffff */
[----:B------:R-:W-:Y:S05]  /*c000*/  BRA `(.L_x_53) ;  /* 0xffffff7000147947 */ /* 0x000fea000383ffff */
.L_x_63:
[----:B--2---:R-:W-:-:S04]  /*c010*/  MOV R0, UR5 ;  /* 0x0000000500007c02 */ /* 0x004fc80008000f00 */
[----:B------:R2:W3:Y:S03]  /*c020*/  SYNCS.PHASECHK.TRANS64.TRYWAIT P0, [R0+URZ+0x8], R7 ;  /* 0x00000807000075a7 */ /* 0x0004e600080011ff */
[----:B---3--:R-:W-:Y:S05]  /*c030*/  @!P0 NANOSLEEP.SYNCS 0x989680 ;  /* 0x009896800000895d */ /* 0x008fea0003900000 */
[----:B------:R-:W3:Y:S02]  /*c040*/  @!P0 SYNCS.PHASECHK.TRANS64 P0, [R0+URZ+0x8], R7 ;  /* 0x00000807000085a7 */ /* 0x000ee400080010ff */
[----:B---3--:R-:W-:Y:S05]  /*c050*/  @!P0 BRA `(.L_x_63) ;  /* 0xfffffffc00ec8947 */ /* 0x008fea000383ffff */
[----:B------:R-:W-:Y:S05]  /*c060*/  BRA `(.L_x_62) ;  /* 0xffffff7000c87947 */ /* 0x000fea000383ffff */
.L_x_65:
[----:B------:R-:W-:Y:S01]  /*c070*/  BSSY B0, `(.L_x_165) ;  /* 0x0000006000007945 */ /* 0x000fe20003800000 */
[----:B------:R-:W-:-:S07]  /*c080*/  MOV R15, 0xffffffff ;  /* 0xffffffff000f7802 */ /* 0x000fce0000000f00 */
[----:B-12--5:R-:W-:Y:S05]  /*c090*/  WARPSYNC.COLLECTIVE R15, `(.L_x_166) ;  /* 0x000000000f0c7348 */ /* 0x026fea0003c00000 */
[----:B------:R-:W-:Y:S02]  /*c0a0*/  ELECT P6, UR79, PT ;  /* 0x00000000004f782f */ /* 0x000fe400038c0000 */
[----:B------:R-:W-:Y:S01]  /*c0b0*/  MOV R14, UR79 ;  /* 0x0000004f000e7c02 */ /* 0x000fe20008000f00 */
[----:B-12--5:R-:W-:Y:S10]  /*c0c0*/  ENDCOLLECTIVE ;  /* 0x000000000000791b */ /* 0x026ff40003800000 */
.L_x_166:
[----:B------:R-:W-:Y:S05]  /*c0d0*/  BSYNC B0 ;  /* 0x0000000000007941 */ /* 0x000fea0003800000 */
.L_x_165:
[----:B------:R-:W-:Y:S05]  /*c0e0*/  BRA `(.L_x_167) ;  /* 0xffffff7000f87947 */ /* 0x000fea000383ffff */
.L_x_67:
[----:B--2---:R-:W-:-:S04]  /*c0f0*/  MOV R0, UR5 ;  /* 0x0000000500007c02 */ /* 0x004fc80008000f00 */
[----:B------:R2:W3:Y:S03]  /*c100*/  SYNCS.PHASECHK.TRANS64.TRYWAIT P0, [R0+URZ+0x8], R5 ;  /* 0x00000805000075a7 */ /* 0x0004e600080011ff */
[----:B---3--:R-:W-:Y:S05]  /*c110*/  @!P0 NANOSLEEP.SYNCS 0x989680 ;  /* 0x009896800000895d */ /* 0x008fea0003900000 */
[----:B------:R-:W3:Y:S02]  /*c120*/  @!P0 SYNCS.PHASECHK.TRANS64 P0, [R0+URZ+0x8], R5 ;  /* 0x00000805000085a7 */ /* 0x000ee400080010ff */
[----:B---3--:R-:W-:Y:S05]  /*c130*/  @!P0 BRA `(.L_x_67) ;  /* 0xfffffffc00ec8947 */ /* 0x008fea000383ffff */
[----:B------:R-:W-:Y:S05]  /*c140*/  BRA `(.L_x_66) ;  /* 0xffffff7000fc7947 */ /* 0x000fea000383ffff */
.L_x_68:
[----:B-1----:R1:W2:Y:S02]  /*c150*/  SYNCS.PHASECHK.TRANS64.TRYWAIT P0, [R0+URZ+0xa0], R5 ;  /* 0x0000a005000075a7 */ /* 0x0022a400080011ff */
[----:B--2---:R-:W-:Y:S05]  /*c160*/  @!P0 NANOSLEEP.SYNCS 0x989680 ;  /* 0x009896800000895d */ /* 0x004fea0003900000 */
[----:B------:R-:W2:Y:S02]  /*c170*/  @!P0 SYNCS.PHASECHK.TRANS64 P0, [R0+URZ+0xa0], R5 ;  /* 0x0000a005000085a7 */ /* 0x000ea400080010ff */
[----:B--2---:R-:W-:Y:S05]  /*c180*/  @!P0 BRA `(.L_x_68) ;  /* 0xfffffffc00f08947 */ /* 0x004fea000383ffff */
[----:B------:R-:W-:Y:S05]  /*c190*/  BRA `(.L_x_168) ;  /* 0xffffff7400e87947 */ /* 0x000fea000383ffff */
.L_x_70:
[----:B------:R-:W-:-:S07]  /*c1a0*/  MOV R0, UR31 ;  /* 0x0000001f00007c02 */ /* 0x000fce0008000f00 */
.L_x_169:
[----:B-1----:R1:W2:Y:S02]  /*c1b0*/  SYNCS.PHASECHK.TRANS64.TRYWAIT P0, [R0+URZ+0xd0], R5 ;  /* 0x0000d005000075a7 */ /* 0x0022a400080011ff */
[----:B--2---:R-:W-:Y:S05]  /*c1c0*/  @!P0 NANOSLEEP.SYNCS 0x989680 ;  /* 0x009896800000895d */ /* 0x004fea0003900000 */
[----:B------:R-:W2:Y:S02]  /*c1d0*/  @!P0 SYNCS.PHASECHK.TRANS64 P0, [R0+URZ+0xd0], R5 ;  /* 0x0000d005000085a7 */ /* 0x000ea400080010ff */
[----:B--2---:R-:W-:Y:S05]  /*c1e0*/  @!P0 BRA `(.L_x_169) ;  /* 0xfffffffc00f08947 */ /* 0x004fea000383ffff */
[----:B------:R-:W-:Y:S05]  /*c1f0*/  BRA `(.L_x_170) ;  /* 0xffffff7800347947 */ /* 0x000fea000383ffff */
.L_x_73:
[----:B------:R-:W-:Y:S07]  /*c200*/  MOV R0, UR5 ;  /* 0x0000000500007c02 */ /* 0x000fee0008000f00 */
.L_x_171:
[----:B-1----:R1:W2:Y:S02]  /*c210*/  SYNCS.PHASECHK.TRANS64.TRYWAIT P0, [R0+URZ], R5 ;  /* 0x00000005000075a7 */ /* 0x0022a400080011ff */
[----:B--2---:R-:W-:Y:S05]  /*c220*/  @!P0 NANOSLEEP.SYNCS 0x989680 ;  /* 0x009896800000895d */ /* 0x004fea0003900000 */
[----:B------:R-:W2:Y:S02]  /*c230*/  @!P0 SYNCS.PHASECHK.TRANS64 P0, [R0+URZ], R5 ;  /* 0x00000005000085a7 */ /* 0x000ea400080010ff */
[----:B--2---:R-:W-:Y:S05]  /*c240*/  @!P0 BRA `(.L_x_171) ;  /* 0xfffffffc00f08947 */ /* 0x004fea000383ffff */
[----:B------:R-:W-:Y:S05]  /*c250*/  BRA `(.L_x_72) ;  /* 0xffffff7800487947 */ /* 0x000fea000383ffff */
.L_x_77:
[----:B-1----:R-:W-:-:S07]  /*c260*/  MOV R0, UR4 ;  /* 0x0000000400007c02 */ /* 0x002fce0008000f00 */
.L_x_172:
[----:B-1----:R1:W2:Y:S02]  /*c270*/  SYNCS.PHASECHK.TRANS64.TRYWAIT P0, [R0+URZ], R3 ;  /* 0x00000003000075a7 */ /* 0x0022a400080011ff */
[----:B--2---:R-:W-:Y:S05]  /*c280*/  @!P0 NANOSLEEP.SYNCS 0x989680 ;  /* 0x009896800000895d */ /* 0x004fea0003900000 */
[----:B------:R-:W2:Y:S02]  /*c290*/  @!P0 SYNCS.PHASECHK.TRANS64 P0, [R0+URZ], R3 ;  /* 0x00000003000085a7 */ /* 0x000ea400080010ff */
[----:B--2---:R-:W-:Y:S05]  /*c2a0*/  @!P0 BRA `(.L_x_172) ;  /* 0xfffffffc00f08947 */ /* 0x004fea000383ffff */
[----:B------:R-:W-:Y:S05]  /*c2b0*/  BRA `(.L_x_173) ;  /* 0xffffff7c003c7947 */ /* 0x000fea000383ffff */
.L_x_80:
[----:B------:R-:W-:-:S07]  /*c2c0*/  MOV R0, UR26 ;  /* 0x0000001a00007c02 */ /* 0x000fce0008000f00 */
.L_x_174:
[----:B-1----:R1:W2:Y:S02]  /*c2d0*/  SYNCS.PHASECHK.TRANS64.TRYWAIT P1, [R0+URZ+0x100], R3 ;  /* 0x00010003000075a7 */ /* 0x0022a400080211ff */
[----:B--2---:R-:W-:Y:S05]  /*c2e0*/  @!P1 NANOSLEEP.SYNCS 0x989680 ;  /* 0x009896800000995d */ /* 0x004fea0003900000 */
[----:B------:R-:W2:Y:S02]  /*c2f0*/  @!P1 SYNCS.PHASECHK.TRANS64 P1, [R0+URZ+0x100], R3 ;  /* 0x00010003000095a7 */ /* 0x000ea400080210ff */
[----:B--2---:R-:W-:Y:S05]  /*c300*/  @!P1 BRA `(.L_x_174) ;  /* 0xfffffffc00f09947 */ /* 0x004fea000383ffff */
[----:B------:R-:W-:Y:S05]  /*c310*/  BRA `(.L_x_175) ;  /* 0xffffff7c00887947 */ /* 0x000fea000383ffff */
.L_x_85:
[----:B--2---:R2:W3:Y:S02]  /*c320*/  SYNCS.PHASECHK.TRANS64.TRYWAIT P0, [R8+URZ+0xa0], R5 ;  /* 0x0000a005080075a7 */ /* 0x0044e400080011ff */
[----:B---3--:R-:W-:Y:S05]  /*c330*/  @!P0 NANOSLEEP.SYNCS 0x989680 ;  /* 0x009896800000895d */ /* 0x008fea0003900000 */
[----:B------:R-:W3:Y:S02]  /*c340*/  @!P0 SYNCS.PHASECHK.TRANS64 P0, [R8+URZ+0xa0], R5 ;  /* 0x0000a005080085a7 */ /* 0x000ee400080010ff */
[----:B---3--:R-:W-:Y:S05]  /*c350*/  @!P0 BRA `(.L_x_85) ;  /* 0xfffffffc00f08947 */ /* 0x008fea000383ffff */
[----:B------:R-:W-:Y:S05]  /*c360*/  BRA `(.L_x_176) ;  /* 0xffffff8000c07947 */ /* 0x000fea000383ffff */
.L_x_88:
[----:B------:R-:W-:Y:S07]  /*c370*/  MOV R0, UR21 ;  /* 0x0000001500007c02 */ /* 0x000fee0008000f00 */
.L_x_177:
[----:B--2---:R2:W3:Y:S02]  /*c380*/  SYNCS.PHASECHK.TRANS64.TRYWAIT P1, [R0+URZ+0x98], R5 ;  /* 0x00009805000075a7 */ /* 0x0044e400080211ff */
[----:B---3--:R-:W-:Y:S05]  /*c390*/  @!P1 NANOSLEEP.SYNCS 0x989680 ;  /* 0x009896800000995d */ /* 0x008fea0003900000 */
[----:B------:R-:W3:Y:S02]  /*c3a0*/  @!P1 SYNCS.PHASECHK.TRANS64 P1, [R0+URZ+0x98], R5 ;  /* 0x00009805000095a7 */ /* 0x000ee400080210ff */
[----:B---3--:R-:W-:Y:S05]  /*c3b0*/  @!P1 BRA `(.L_x_177) ;  /* 0xfffffffc00f09947 */ /* 0x008fea000383ffff */
[----:B------:R-:W-:Y:S05]  /*c3c0*/  BRA `(.L_x_87) ;  /* 0xffffff88003c7947 */ /* 0x000fea000383ffff */
.L_x_91:
[----:B--2---:R-:W-:Y:S07]  /*c3d0*/  MOV R5, UR21 ;  /* 0x0000001500057c02 */ /* 0x004fee0008000f00 */
.L_x_178:
[----:B--2---:R2:W3:Y:S02]  /*c3e0*/  SYNCS.PHASECHK.TRANS64.TRYWAIT P0, [R5+URZ+0x70], R4 ;  /* 0x00007004050075a7 */ /* 0x0044e400080011ff */
[----:B---3--:R-:W-:Y:S05]  /*c3f0*/  @!P0 NANOSLEEP.SYNCS 0x989680 ;  /* 0x009896800000895d */ /* 0x008fea0003900000 */
[----:B------:R-:W3:Y:S02]  /*c400*/  @!P0 SYNCS.PHASECHK.TRANS64 P0, [R5+URZ+0x70], R4 ;  /* 0x00007004050085a7 */ /* 0x000ee400080010ff */
[----:B---3--:R-:W-:Y:S05]  /*c410*/  @!P0 BRA `(.L_x_178) ;  /* 0xfffffffc00f08947 */ /* 0x008fea000383ffff */
[----:B------:R-:W-:Y:S05]  /*c420*/  BRA `(.L_x_179) ;  /* 0xffffff8800947947 */ /* 0x000fea000383ffff */
.L_x_92:
[----:B------:R-:W-:Y:S07]  /*c430*/  MOV R5, UR21 ;  /* 0x0000001500057c02 */ /* 0x000fee0008000f00 */
.L_x_180:
[----:B--2---:R2:W3:Y:S02]  /*c440*/  SYNCS.PHASECHK.TRANS64.TRYWAIT P0, [R5+URZ+0x78], R4 ;  /* 0x00007804050075a7 */ /* 0x0044e400080011ff */
[----:B---3--:R-:W-:Y:S05]  /*c450*/  @!P0 NANOSLEEP.SYNCS 0x989680 ;  /* 0x009896800000895d */ /* 0x008fea0003900000 */
[----:B------:R-:W3:Y:S02]  /*c460*/  @!P0 SYNCS.PHASECHK.TRANS64 P0, [R5+URZ+0x78], R4 ;  /* 0x00007804050085a7 */ /* 0x000ee400080010ff */
[----:B---3--:R-:W-:Y:S05]  /*c470*/  @!P0 BRA `(.L_x_180) ;  /* 0xfffffffc00f08947 */ /* 0x008fea000383ffff */
[----:B------:R-:W-:Y:S05]  /*c480*/  BRA `(.L_x_181) ;  /* 0xffffff8800d07947 */ /* 0x000fea000383ffff */
.L_x_93:
[----:B--2---:R-:W-:Y:S07]  /*c490*/  MOV R5, UR21 ;  /* 0x0000001500057c02 */ /* 0x004fee0008000f00 */
.L_x_182:
[----:B--2---:R2:W3:Y:S02]  /*c4a0*/  SYNCS.PHASECHK.TRANS64.TRYWAIT P0, [R5+URZ+0x80], R4 ;  /* 0x00008004050075a7 */ /* 0x0044e400080011ff */
[----:B---3--:R-:W-:Y:S05]  /*c4b0*/  @!P0 NANOSLEEP.SYNCS 0x989680 ;  /* 0x009896800000895d */ /* 0x008fea0003900000 */
[----:B------:R-:W3:Y:S02]  /*c4c0*/  @!P0 SYNCS.PHASECHK.TRANS64 P0, [R5+URZ+0x80], R4 ;  /* 0x00008004050085a7 */ /* 0x000ee400080010ff */
[----:B---3--:R-:W-:Y:S05]  /*c4d0*/  @!P0 BRA `(.L_x_182) ;  /* 0xfffffffc00f08947 */ /* 0x008fea000383ffff */
[----:B------:R-:W-:Y:S05]  /*c4e0*/  BRA `(.L_x_183) ;  /* 0xffffff8c00187947 */ /* 0x000fea000383ffff */
.L_x_94:
[----:B--2---:R-:W-:Y:S07]  /*c4f0*/  MOV R5, UR21 ;  /* 0x0000001500057c02 */ /* 0x004fee0008000f00 */
.L_x_184:
[----:B--2---:R2:W3:Y:S02]  /*c500*/  SYNCS.PHASECHK.TRANS64.TRYWAIT P0, [R5+URZ+0x88], R4 ;  /* 0x00008804050075a7 */ /* 0x0044e400080011ff */
[----:B---3--:R-:W-:Y:S05]  /*c510*/  @!P0 NANOSLEEP.SYNCS 0x989680 ;  /* 0x009896800000895d */ /* 0x008fea0003900000 */
[----:B------:R-:W3:Y:S02]  /*c520*/  @!P0 SYNCS.PHASECHK.TRANS64 P0, [R5+URZ+0x88], R4 ;  /* 0x00008804050085a7 */ /* 0x000ee400080010ff */
[----:B---3--:R-:W-:Y:S05]  /*c530*/  @!P0 BRA `(.L_x_184) ;  /* 0xfffffffc00f08947 */ /* 0x008fea000383ffff */
[----:B------:R-:W-:Y:S05]  /*c540*/  BRA `(.L_x_185) ;  /* 0xffffff8c00647947 */ /* 0x000fea000383ffff */
.L_x_96:
[----:B------:R-:W-:-:S07]  /*c550*/  MOV R0, UR21 ;  /* 0x0000001500007c02 */ /* 0x000fce0008000f00 */
.L_x_186:
[----:B--2---:R2:W3:Y:S02]  /*c560*/  SYNCS.PHASECHK.TRANS64.TRYWAIT P0, [R0+URZ+0x70], R3 ;  /* 0x00007003000075a7 */ /* 0x0044e400080011ff */
[----:B---3--:R-:W-:Y:S05]  /*c570*/  @!P0 NANOSLEEP.SYNCS 0x989680 ;  /* 0x009896800000895d */ /* 0x008fea0003900000 */
[----:B------:R-:W3:Y:S02]  /*c580*/  @!P0 SYNCS.PHASECHK.TRANS64 P0, [R0+URZ+0x70], R3 ;  /* 0x00007003000085a7 */ /* 0x000ee400080010ff */
[----:B---3--:R-:W-:Y:S05]  /*c590*/  @!P0 BRA `(.L_x_186) ;  /* 0xfffffffc00f08947 */ /* 0x008fea000383ffff */
[----:B------:R-:W-:Y:S05]  /*c5a0*/  BRA `(.L_x_187) ;  /* 0xffffff8c00d87947 */ /* 0x000fea000383ffff */
.L_x_97:
[----:B--2---:R-:W-:-:S07]  /*c5b0*/  MOV R0, UR21 ;  /* 0x0000001500007c02 */ /* 0x004fce0008000f00 */
.L_x_188:
[----:B--2---:R2:W3:Y:S02]  /*c5c0*/  SYNCS.PHASECHK.TRANS64.TRYWAIT P0, [R0+URZ+0x78], R3 ;  /* 0x00007803000075a7 */ /* 0x0044e400080011ff */
[----:B---3--:R-:W-:Y:S05]  /*c5d0*/  @!P0 NANOSLEEP.SYNCS 0x989680 ;  /* 0x009896800000895d */ /* 0x008fea0003900000 */
[----:B------:R-:W3:Y:S02]  /*c5e0*/  @!P0 SYNCS.PHASECHK.TRANS64 P0, [R0+URZ+0x78], R3 ;  /* 0x00007803000085a7 */ /* 0x000ee400080010ff */
[----:B---3--:R-:W-:Y:S05]  /*c5f0*/  @!P0 BRA `(.L_x_188) ;  /* 0xfffffffc00f08947 */ /* 0x008fea000383ffff */
[----:B------:R-:W-:Y:S05]  /*c600*/  BRA `(.L_x_189) ;  /* 0xffffff8c00c87947 */ /* 0x000fea000383ffff */
.L_x_98:
[----:B--2---:R-:W-:-:S07]  /*c610*/  MOV R0, UR21 ;  /* 0x0000001500007c02 */ /* 0x004fce0008000f00 */
.L_x_190:
[----:B--2---:R2:W3:Y:S02]  /*c620*/  SYNCS.PHASECHK.TRANS64.TRYWAIT P0, [R0+URZ+0x80], R3 ;  /* 0x00008003000075a7 */ /* 0x0044e400080011ff */
[----:B---3--:R-:W-:Y:S05]  /*c630*/  @!P0 NANOSLEEP.SYNCS 0x989680 ;  /* 0x009896800000895d */ /* 0x008fea0003900000 */
[----:B------:R-:W3:Y:S02]  /*c640*/  @!P0 SYNCS.PHASECHK.TRANS64 P0, [R0+URZ+0x80], R3 ;  /* 0x00008003000085a7 */ /* 0x000ee400080010ff */
[----:B---3--:R-:W-:Y:S05]  /*c650*/  @!P0 BRA `(.L_x_190) ;  /* 0xfffffffc00f08947 */ /* 0x008fea000383ffff */
[----:B------:R-:W-:Y:S05]  /*c660*/  BRA `(.L_x_191) ;  /* 0xffffff8c00b87947 */ /* 0x000fea000383ffff */
.L_x_100:
[----:B-1----:R1:W2:Y:S02]  /*c670*/  SYNCS.PHASECHK.TRANS64.TRYWAIT P0, [R3+URZ+0xa0], R0 ;  /* 0x0000a000030075a7 */ /* 0x0022a400080011ff */
[----:B--2---:R-:W-:Y:S05]  /*c680*/  @!P0 NANOSLEEP.SYNCS 0x989680 ;  /* 0x009896800000895d */ /* 0x004fea0003900000 */
[----:B------:R-:W2:Y:S02]  /*c690*/  @!P0 SYNCS.PHASECHK.TRANS64 P0, [R3+URZ+0xa0], R0 ;  /* 0x0000a000030085a7 */ /* 0x000ea400080010ff */
[----:B--2---:R-:W-:Y:S05]  /*c6a0*/  @!P0 BRA `(.L_x_100) ;  /* 0xfffffffc00f08947 */ /* 0x004fea000383ffff */
[----:B------:R-:W-:Y:S05]  /*c6b0*/  BRA `(.L_x_192) ;  /* 0xffffff9000887947 */ /* 0x000fea000383ffff */
.L_x_111:
[----:B-1----:R-:W-:Y:S04]  /*c6c0*/  MOV R0, UR44 ;  /* 0x0000002c00007c02 */ /* 0x002fe80008000f00 */
[----:B------:R1:W2:Y:S03]  /*c6d0*/  SYNCS.PHASECHK.TRANS64.TRYWAIT P1, [R0+URZ+0x50], R7 ;  /* 0x00005007000075a7 */ /* 0x0002a600080211ff */
[----:B--2---:R-:W-:Y:S05]  /*c6e0*/  @!P1 NANOSLEEP.SYNCS 0x989680 ;  /* 0x009896800000995d */ /* 0x004fea0003900000 */
[----:B------:R-:W2:Y:S02]  /*c6f0*/  @!P1 SYNCS.PHASECHK.TRANS64 P1, [R0+URZ+0x50], R7 ;  /* 0x00005007000095a7 */ /* 0x000ea400080210ff */
[----:B--2---:R-:W-:Y:S05]  /*c700*/  @!P1 BRA `(.L_x_111) ;  /* 0xfffffffc00ec9947 */ /* 0x004fea000383ffff */
[----:B------:R-:W-:Y:S05]  /*c710*/  BRA `(.L_x_110) ;  /* 0xffffffa000407947 */ /* 0x000fea000383ffff */
.L_x_113:
[----:B-1----:R1:W4:Y:S02]  /*c720*/  SYNCS.PHASECHK.TRANS64.TRYWAIT P0, [R166+URZ+0xc0], R3 ;  /* 0x0000c003a60075a7 */ /* 0x00232400080011ff */
[----:B----4-:R-:W-:Y:S05]  /*c730*/  @!P0 NANOSLEEP.SYNCS 0x989680 ;  /* 0x009896800000895d */ /* 0x010fea0003900000 */
[----:B------:R-:W4:Y:S02]  /*c740*/  @!P0 SYNCS.PHASECHK.TRANS64 P0, [R166+URZ+0xc0], R3 ;  /* 0x0000c003a60085a7 */ /* 0x000f2400080010ff */
[----:B----4-:R-:W-:Y:S05]  /*c750*/  @!P0 BRA `(.L_x_113) ;  /* 0xfffffffc00f08947 */ /* 0x010fea000383ffff */
[----:B------:R-:W-:Y:S05]  /*c760*/  BRA `(.L_x_112) ;  /* 0xffffffa000a07947 */ /* 0x000fea000383ffff */
.L_x_122:
[----:B--2---:R2:W3:Y:S02]  /*c770*/  SYNCS.PHASECHK.TRANS64.TRYWAIT P0, [R3+URZ+0x50], R0 ;  /* 0x00005000030075a7 */ /* 0x0044e400080011ff */
[----:B---3--:R-:W-:Y:S05]  /*c780*/  @!P0 NANOSLEEP.SYNCS 0x989680 ;  /* 0x009896800000895d */ /* 0x008fea0003900000 */
[----:B------:R-:W3:Y:S02]  /*c790*/  @!P0 SYNCS.PHASECHK.TRANS64 P0, [R3+URZ+0x50], R0 ;  /* 0x00005000030085a7 */ /* 0x000ee400080010ff */
[----:B---3--:R-:W-:Y:S05]  /*c7a0*/  @!P0 BRA `(.L_x_122) ;  /* 0xfffffffc00f08947 */ /* 0x008fea000383ffff */
[----:B------:R-:W-:Y:S05]  /*c7b0*/  BRA `(.L_x_121) ;  /* 0xffffffb400687947 */ /* 0x000fea000383ffff */
.L_x_130:
[----:B--2---:R2:W3:Y:S02]  /*c7c0*/  SYNCS.PHASECHK.TRANS64.TRYWAIT P0, [R0+URZ+0x50], R7 ;  /* 0x00005007000075a7 */ /* 0x0044e400080011ff */
[----:B---3--:R-:W-:Y:S05]  /*c7d0*/  @!P0 NANOSLEEP.SYNCS 0x989680 ;  /* 0x009896800000895d */ /* 0x008fea0003900000 */
[----:B------:R-:W3:Y:S02]  /*c7e0*/  @!P0 SYNCS.PHASECHK.TRANS64 P0, [R0+URZ+0x50], R7 ;  /* 0x00005007000085a7 */ /* 0x000ee400080010ff */
[----:B---3--:R-:W-:Y:S05]  /*c7f0*/  @!P0 BRA `(.L_x_130) ;  /* 0xfffffffc00f08947 */ /* 0x008fea000383ffff */
[----:B------:R-:W-:Y:S05]  /*c800*/  BRA `(.L_x_129) ;  /* 0xffffffc800607947 */ /* 0x000fea000383ffff */
.L_x_138:
[----:B--2---:R2:W3:Y:S02]  /*c810*/  SYNCS.PHASECHK.TRANS64.TRYWAIT P0, [R3+URZ+0x50], R0 ;  /* 0x00005000030075a7 */ /* 0x0044e400080011ff */
[----:B---3--:R-:W-:Y:S05]  /*c820*/  @!P0 NANOSLEEP.SYNCS 0x989680 ;  /* 0x009896800000895d */ /* 0x008fea0003900000 */
[----:B------:R-:W3:Y:S02]  /*c830*/  @!P0 SYNCS.PHASECHK.TRANS64 P0, [R3+URZ+0x50], R0 ;  /* 0x00005000030085a7 */ /* 0x000ee400080010ff */
[----:B---3--:R-:W-:Y:S05]  /*c840*/  @!P0 BRA `(.L_x_138) ;  /* 0xfffffffc00f08947 */ /* 0x008fea000383ffff */
[----:B------:R-:W-:Y:S05]  /*c850*/  BRA `(.L_x_137) ;  /* 0xffffffdc00587947 */ /* 0x000fea000383ffff */
        .weak           $__internal_0_$__cuda_sm10x_tcgen05_guardrail_trap_col_being_dealloced_not_returned_by_alloc
        .type           $__internal_0_$__cuda_sm10x_tcgen05_guardrail_trap_col_being_dealloced_not_returned_by_alloc,@function
        .size           $__internal_0_$__cuda_sm10x_tcgen05_guardrail_trap_col_being_dealloced_not_returned_by_alloc,($__internal_1_$__cuda_sm10x_tcgen05_guardrail_trap_phase_invalid_during_alloc - $__internal_0_$__cuda_sm10x_tcgen05_guardrail_trap_col_being_dealloced_not_returned_by_alloc)
$__internal_0_$__cuda_sm10x_tcgen05_guardrail_trap_col_being_dealloced_not_returned_by_alloc:
[----:B------:R-:W-:Y:S05]  /*c860*/  BPT.TRAP 0x1 ;  /* 0x000000040000795c */ /* 0x000fea0000300000 */
[----:B------:R-:W-:-:S04]  /*c870*/  HFMA2 R3, -RZ, RZ, 0, 0 ;  /* 0x00000000ff037431 */ /* 0x000fc800000001ff */
[----:B------:R-:W-:Y:S05]  /*c880*/  RET.REL.NODEC R2 `(_ZN7cutlass13device_kernelINS_4gemm6kernel13GemmUniversalIN4cute5tupleIJiiiiEEENS1_10collective13CollectiveMmaINS1_35MainloopSm100TmaUmmaWarpSpecializedILi5ELi2ELi2ENS5_IJNS4_1CILi8EEENSA_ILi1EEESC_EEEEENS5_IJNSA_ILi256EEESF_NSA_ILi64EEEEEENS_6half_tENS5_IJlSC_lEEESI_SJ_NS4_8TiledMMAINS4_8MMA_AtomIJNS4_26SM100_MMA_F16BF16_2x1SM_SSISI_SI_fLi256ELi256ELNS4_4UMMA5MajorE0ELSO_0ELNSN_7ScaleInE0ELSP_0EEEEEENS4_6LayoutINS5_IJSC_SC_SC_EEENS5_IJNSA_ILi0EEESU_SU_EEEEENS5_IJNS4_10UnderscoreESX_SX_EEEEENS4_18SM100_TMA_2SM_LOADENS4_14ComposedLayoutINS4_7SwizzleILi3ELi4ELi3EEENS4_18smem_ptr_flag_bitsILi16EEENSS_INS5_IJSB_SG_EEENS5_IJSG_SC_EEEEEEEvNS4_8identityENS4_28SM100_TMA_2SM_LOAD_MULTICASTES19_vS1A_EENS_8epilogue10collective18CollectiveEpilogueINS1D_23Sm100TmaWarpSpecializedILi4ELi2ELi64ELb1ELb0EEEJNS5_IJNSA_ILi128EEESF_SG_EEENS5_IJNSS_IS1I_SC_EENSS_ISG_SC_EEEEESI_SJ_SI_SJ_NS1D_6fusion15FusionCallbacksIS1H_NS1N_17LinearCombinationISI_fSI_fLNS_15FloatRoundStyleE2EEES1J_S1M_JEEENS4_5SM1004TMEM4LOAD26SM100_TMEM_LOAD_32dp32b64xENS4_13SM90_TMA_LOADES19_NS4_39AutoVectorizingCopyWithAssumedAlignmentILi128EEENS4_14SM90_TMA_STOREES19_S1Z_S1Z_EEEvvEEEEvNT_6ParamsE) ;  /* 0xffffff3402dc7950 */ /* 0x000fea0003c3ffff */
        .weak           $__internal_1_$__cuda_sm10x_tcgen05_guardrail_trap_phase_invalid_during_alloc
        .type           $__internal_1_$__cuda_sm10x_tcgen05_guardrail_trap_phase_invalid_during_alloc,@function
        .size           $__internal_1_$__cuda_sm10x_tcgen05_guardrail_trap_phase_invalid_during_alloc,($__internal_2_$__cuda_sm10x_tcgen05_guardrail_trap_unallocated_columns_being_dealloced - $__internal_1_$__cuda_sm10x_tcgen05_guardrail_trap_phase_invalid_during_alloc)
$__internal_1_$__cuda_sm10x_tcgen05_guardrail_trap_phase_invalid_during_alloc:
[----:B------:R-:W-:Y:S05]  /*c890*/  BPT.TRAP 0x1 ;  /* 0x000000040000795c */ /* 0x000fea0000300000 */
[----:B------:R-:W-:-:S04]  /*c8a0*/  MOV R5, 0x0 ;  /* 0x0000000000057802 */ /* 0x000fc80000000f00 */
[----:B------:R-:W-:Y:S05]  /*c8b0*/  RET.REL.NODEC R4 `(_ZN7cutlass13device_kernelINS_4gemm6kernel13GemmUniversalIN4cute5tupleIJiiiiEEENS1_10collective13CollectiveMmaINS1_35MainloopSm100TmaUmmaWarpSpecializedILi5ELi2ELi2ENS5_IJNS4_1CILi8EEENSA_ILi1EEESC_EEEEENS5_IJNSA_ILi256EEESF_NSA_ILi64EEEEEENS_6half_tENS5_IJlSC_lEEESI_SJ_NS4_8TiledMMAINS4_8MMA_AtomIJNS4_26SM100_MMA_F16BF16_2x1SM_SSISI_SI_fLi256ELi256ELNS4_4UMMA5MajorE0ELSO_0ELNSN_7ScaleInE0ELSP_0EEEEEENS4_6LayoutINS5_IJSC_SC_SC_EEENS5_IJNSA_ILi0EEESU_SU_EEEEENS5_IJNS4_10UnderscoreESX_SX_EEEEENS4_18SM100_TMA_2SM_LOADENS4_14ComposedLayoutINS4_7SwizzleILi3ELi4ELi3EEENS4_18smem_ptr_flag_bitsILi16EEENSS_INS5_IJSB_SG_EEENS5_IJSG_SC_EEEEEEEvNS4_8identityENS4_28SM100_TMA_2SM_LOAD_MULTICASTES19_vS1A_EENS_8epilogue10collective18CollectiveEpilogueINS1D_23Sm100TmaWarpSpecializedILi4ELi2ELi64ELb1ELb0EEEJNS5_IJNSA_ILi128EEESF_SG_EEENS5_IJNSS_IS1I_SC_EENSS_ISG_SC_EEEEESI_SJ_SI_SJ_NS1D_6fusion15FusionCallbacksIS1H_NS1N_17LinearCombinationISI_fSI_fLNS_15FloatRoundStyleE2EEES1J_S1M_JEEENS4_5SM1004TMEM4LOAD26SM100_TMEM_LOAD_32dp32b64xENS4_13SM90_TMA_LOADES19_NS4_39AutoVectorizingCopyWithAssumedAlignmentILi128EEENS4_14SM90_TMA_STOREES19_S1Z_S1Z_EEEvvEEEEvNT_6ParamsE) ;  /* 0xffffff3404d07950 */ /* 0x000fea0003c3ffff */
        .weak           $__internal_2_$__cuda_sm10x_tcgen05_guardrail_trap_unallocated_columns_being_dealloced
        .type           $__internal_2_$__cuda_sm10x_tcgen05_guardrail_trap_unallocated_columns_being_dealloced,@function
        .size           $__internal_2_$__cuda_sm10x_tcgen05_guardrail_trap_unallocated_columns_being_dealloced,(.L_x_194 - $__internal_2_$__cuda_sm10x_tcgen05_guardrail_trap_unallocated_columns_being_dealloced)
$__internal_2_$__cuda_sm10x_tcgen05_guardrail_trap_unallocated_columns_being_dealloced:
[----:B------:R-:W-:Y:S05]  /*c8c0*/  BPT.TRAP 0x1 ;  /* 0x000000040000795c */ /* 0x000fea0000300000 */
[----:B------:R-:W-:-:S04]  /*c8d0*/  HFMA2 R3, -RZ, RZ, 0, 0 ;  /* 0x00000000ff037431 */ /* 0x000fc800000001ff */
[----:B------:R-:W-:Y:S05]  /*c8e0*/  RET.REL.NODEC R2 `(_ZN7cutlass13device_kernelINS_4gemm6kernel13GemmUniversalIN4cute5tupleIJiiiiEEENS1_10collective13CollectiveMmaINS1_35MainloopSm100TmaUmmaWarpSpecializedILi5ELi2ELi2ENS5_IJNS4_1CILi8EEENSA_ILi1EEESC_EEEEENS5_IJNSA_ILi256EEESF_NSA_ILi64EEEEEENS_6half_tENS5_IJlSC_lEEESI_SJ_NS4_8TiledMMAINS4_8MMA_AtomIJNS4_26SM100_MMA_F16BF16_2x1SM_SSISI_SI_fLi256ELi256ELNS4_4UMMA5MajorE0ELSO_0ELNSN_7ScaleInE0ELSP_0EEEEEENS4_6LayoutINS5_IJSC_SC_SC_EEENS5_IJNSA_ILi0EEESU_SU_EEEEENS5_IJNS4_10UnderscoreESX_SX_EEEEENS4_18SM100_TMA_2SM_LOADENS4_14ComposedLayoutINS4_7SwizzleILi3ELi4ELi3EEENS4_18smem_ptr_flag_bitsILi16EEENSS_INS5_IJSB_SG_EEENS5_IJSG_SC_EEEEEEEvNS4_8identityENS4_28SM100_TMA_2SM_LOAD_MULTICASTES19_vS1A_EENS_8epilogue10collective18CollectiveEpilogueINS1D_23Sm100TmaWarpSpecializedILi4ELi2ELi64ELb1ELb0EEEJNS5_IJNSA_ILi128EEESF_SG_EEENS5_IJNSS_IS1I_SC_EENSS_ISG_SC_EEEEESI_SJ_SI_SJ_NS1D_6fusion15FusionCallbacksIS1H_NS1N_17LinearCombinationISI_fSI_fLNS_15FloatRoundStyleE2EEES1J_S1M_JEEENS4_5SM1004TMEM4LOAD26SM100_TMEM_LOAD_32dp32b64xENS4_13SM90_TMA_LOADES19_NS4_39AutoVectorizingCopyWithAssumedAlignmentILi128EEENS4_14SM90_TMA_STOREES19_S1Z_S1Z_EEEvvEEEEvNT_6ParamsE) ;  /* 0xffffff3402c47950 */ /* 0x000fea0003c3ffff */
.L_x_193:
[----:B------:R-:W-:-:S00]  /*c8f0*/  BRA `(.L_x_193) ;  /* 0xfffffffc00fc7947 */ /* 0x000fc0000383ffff */
[----:B------:R-:W-:-:S00]  /*c900*/  NOP ;  /* 0x0000000000007918 */ /* 0x000fc00000000000 */
[----:B------:R-:W-:-:S00]  /*c910*/  NOP ;  /* 0x0000000000007918 */ /* 0x000fc00000000000 */
[----:B------:R-:W-:-:S00]  /*c920*/  NOP ;  /* 0x0000000000007918 */ /* 0x000fc00000000000 */
[----:B------:R-:W-:-:S00]  /*c930*/  NOP ;  /* 0x0000000000007918 */ /* 0x000fc00000000000 */
[----:B------:R-:W-:-:S00]  /*c940*/  NOP ;  /* 0x0000000000007918 */ /* 0x000fc00000000000 */
[----:B------:R-:W-:-:S00]  /*c950*/  NOP ;  /* 0x0000000000007918 */ /* 0x000fc00000000000 */
[----:B------:R-:W-:-:S00]  /*c960*/  NOP ;  /* 0x0000000000007918 */ /* 0x000fc00000000000 */
[----:B------:R-:W-:-:S00]  /*c970*/  NOP ;  /* 0x0000000000007918 */ /* 0x000fc00000000000 */
.L_x_194:


//--------------------- .nv.global.init           --------------------------
	.section	.nv.global.init,"aw",@progbits
.nv.global.init:
	.type		$str$27,@object
	.size		$str$27,($str$28 - $str$27)
$str$27:
        /*0000*/ 	.byte	0x28, 0x61, 0x64, 0x64, 0x72, 0x65, 0x73, 0x73, 0x20, 0x26, 0x20, 0x6d, 0x61, 0x73, 0x6b, 0x29
        /*0010*/ 	.byte	0x20, 0x3d, 0x3d, 0x20, 0x30, 0x00
	.type		$str$28,@object
	.size		$str$28,($str$26 - $str$28)
$str$28:
        /*0016*/ 	.byte	0x2f, 0x74, 0x6d, 0x70, 0x2f, 0x63, 0x75, 0x74, 0x6c, 0x61, 0x73, 0x73, 0x5f, 0x73, 0x77, 0x65
        /*0026*/ 	.byte	0x65, 0x70, 0x5f, 0x73, 0x72, 0x63, 0x2f, 0x69, 0x6e, 0x63, 0x6c, 0x75, 0x64, 0x65, 0x2f, 0x63
        /*0036*/ 	.byte	0x75, 0x74, 0x65, 0x2f, 0x70, 0x6f, 0x69, 0x6e, 0x74, 0x65, 0x72, 0x5f, 0x66, 0x6c, 0x61, 0x67
        /*0046*/ 	.byte	0x67, 0x65, 0x64, 0x2e, 0x68, 0x70, 0x70, 0x00
	.type		$str$26,@object
	.size		$str$26,($str$25 - $str$26)
$str$26:
        /*004e*/ 	.byte	0x2f, 0x74, 0x6d, 0x70, 0x2f, 0x63, 0x75, 0x74, 0x6c, 0x61, 0x73, 0x73, 0x5f, 0x73, 0x77, 0x65
        /*005e*/ 	.byte	0x65, 0x70, 0x5f, 0x73, 0x72, 0x63, 0x2f, 0x69, 0x6e, 0x63, 0x6c, 0x75, 0x64, 0x65, 0x2f, 0x63
        /*006e*/ 	.byte	0x75, 0x74, 0x65, 0x2f, 0x61, 0x74, 0x6f, 0x6d, 0x2f, 0x63, 0x6f, 0x70, 0x79, 0x5f, 0x74, 0x72
        /*007e*/ 	.byte	0x61, 0x69, 0x74, 0x73, 0x5f, 0x73, 0x6d, 0x31, 0x30, 0x30, 0x2e, 0x68, 0x70, 0x70, 0x00
	.type		$str$25,@object
	.size		$str$25,(__unnamed_1 - $str$25)
$str$25:
        /*008d*/ 	.byte	0x28, 0x28, 0x75, 0x69, 0x6e, 0x74, 0x33, 0x32, 0x5f, 0x74, 0x28, 0x74, 0x68, 0x72, 0x65, 0x61
        /*009d*/ 	.byte	0x64, 0x49, 0x64, 0x78, 0x2e, 0x78, 0x29, 0x20, 0x2f, 0x20, 0x33, 0x32, 0x29, 0x20, 0x25, 0x20
        /*00ad*/ 	.byte	0x34, 0x29, 0x20, 0x3d, 0x3d, 0x20, 0x28, 0x28, 0x28, 0x74, 0x6d, 0x65, 0x6d, 0x5f, 0x61, 0x64
        /*00bd*/ 	.byte	0x64, 0x72, 0x20, 0x3e, 0x3e, 0x20, 0x31, 0x36, 0x29, 0x20, 0x2f, 0x20, 0x33, 0x32, 0x29, 0x20
        /*00cd*/ 	.byte	0x25, 0x20, 0x34, 0x29, 0x00
	.type		__unnamed_1,@object
	.size		__unnamed_1,(__unnamed_2 - __unnamed_1)
__unnamed_1:
        /*00d2*/ 	.byte	0x61, 0x75, 0x74, 0x6f, 0x20, 0x63, 0x75, 0x74, 0x65, 0x3a, 0x3a, 0x61, 0x73, 0x5f, 0x70, 0x6f
        /* <DEDUP_REMOVED lines=24> */
        /*0262*/ 	.byte	0x3e, 0x3e, 0x3e, 0x3e, 0x5d, 0x00
	.type		__unnamed_2,@object
	.size		__unnamed_2,(.L_2 - __unnamed_2)
__unnamed_2:
        /* <DEDUP_REMOVED lines=43> */
        /*0518*/ 	.byte	0x74, 0x65, 0x3a, 0x3a, 0x43, 0x3c, 0x30, 0x3e, 0x3e, 0x3e, 0x3e, 0x5d, 0x00
.L_2:


//--------------------- .nv.shared._ZN7cutlass13device_kernelINS_4gemm6kernel13GemmUniversalIN4cute5tupleIJiiiiEEENS1_10collective13CollectiveMmaINS1_35MainloopSm100TmaUmmaWarpSpecializedILi5ELi2ELi2ENS5_IJNS4_1CILi8EEENSA_ILi1EEESC_EEEEENS5_IJNSA_ILi256EEESF_NSA_ILi64EEEEEENS_6half_tENS5_IJlSC_lEEESI_SJ_NS4_8TiledMMAINS4_8MMA_AtomIJNS4_26SM100_MMA_F16BF16_2x1SM_SSISI_SI_fLi256ELi256ELNS4_4UMMA5MajorE0ELSO_0ELNSN_7ScaleInE0ELSP_0EEEEEENS4_6LayoutINS5_IJSC_SC_SC_EEENS5_IJNSA_ILi0EEESU_SU_EEEEENS5_IJNS4_10UnderscoreESX_SX_EEEEENS4_18SM100_TMA_2SM_LOADENS4_14ComposedLayoutINS4_7SwizzleILi3ELi4ELi3EEENS4_18smem_ptr_flag_bitsILi16EEENSS_INS5_IJSB_SG_EEENS5_IJSG_SC_EEEEEEEvNS4_8identityENS4_28SM100_TMA_2SM_LOAD_MULTICASTES19_vS1A_EENS_8epilogue10collective18CollectiveEpilogueINS1D_23Sm100TmaWarpSpecializedILi4ELi2ELi64ELb1ELb0EEEJNS5_IJNSA_ILi128EEESF_SG_EEENS5_IJNSS_IS1I_SC_EENSS_ISG_SC_EEEEESI_SJ_SI_SJ_NS1D_6fusion15FusionCallbacksIS1H_NS1N_17LinearCombinationISI_fSI_fLNS_15FloatRoundStyleE2EEES1J_S1M_JEEENS4_5SM1004TMEM4LOAD26SM100_TMEM_LOAD_32dp32b64xENS4_13SM90_TMA_LOADES19_NS4_39AutoVectorizingCopyWithAssumedAlignmentILi128EEENS4_14SM90_TMA_STOREES19_S1Z_S1Z_EEEvvEEEEvNT_6ParamsE --------------------------
	.section	.nv.shared._ZN7cutlass13device_kernelINS_4gemm6kernel13GemmUniversalIN4cute5tupleIJiiiiEEENS1_10collective13CollectiveMmaINS1_35MainloopSm100TmaUmmaWarpSpecializedILi5ELi2ELi2ENS5_IJNS4_1CILi8EEENSA_ILi1EEESC_EEEEENS5_IJNSA_ILi256EEESF_NSA_ILi64EEEEEENS_6half_tENS5_IJlSC_lEEESI_SJ_NS4_8TiledMMAINS4_8MMA_AtomIJNS4_26SM100_MMA_F16BF16_2x1SM_SSISI_SI_fLi256ELi256ELNS4_4UMMA5MajorE0ELSO_0ELNSN_7ScaleInE0ELSP_0EEEEEENS4_6LayoutINS5_IJSC_SC_SC_EEENS5_IJNSA_ILi0EEESU_SU_EEEEENS5_IJNS4_10UnderscoreESX_SX_EEEEENS4_18SM100_TMA_2SM_LOADENS4_14ComposedLayoutINS4_7SwizzleILi3ELi4ELi3EEENS4_18smem_ptr_flag_bitsILi16EEENSS_INS5_IJSB_SG_EEENS5_IJSG_SC_EEEEEEEvNS4_8identityENS4_28SM100_TMA_2SM_LOAD_MULTICASTES19_vS1A_EENS_8epilogue10collective18CollectiveEpilogueINS1D_23Sm100TmaWarpSpecializedILi4ELi2ELi64ELb1ELb0EEEJNS5_IJNSA_ILi128EEESF_SG_EEENS5_IJNSS_IS1I_SC_EENSS_ISG_SC_EEEEESI_SJ_SI_SJ_NS1D_6fusion15FusionCallbacksIS1H_NS1N_17LinearCombinationISI_fSI_fLNS_15FloatRoundStyleE2EEES1J_S1M_JEEENS4_5SM1004TMEM4LOAD26SM100_TMEM_LOAD_32dp32b64xENS4_13SM90_TMA_LOADES19_NS4_39AutoVectorizingCopyWithAssumedAlignmentILi128EEENS4_14SM90_TMA_STOREES19_S1Z_S1Z_EEEvvEEEEvNT_6ParamsE,"aw",@nobits
	.sectionflags	@""
	.align	16
	.zero		1024


//--------------------- .nv.shared.reserved.0     --------------------------
	.section	.nv.shared.reserved.0,"aw",@nobits
	.weak		__nv_reservedSMEM_offset_0_alias
	.size		__nv_reservedSMEM_offset_0_alias, 0, 64
	.other		__nv_reservedSMEM_offset_0_alias,@"STO_CUDA_RESERVED_SHARED STV_DEFAULT"
__nv_reservedSMEM_offset_0_alias:
	.zero		0
.nv.shared.reserved.0:
	.zero		64
	.weak		__nv_reservedSMEM_tcgen05_partition
	.type		__nv_reservedSMEM_tcgen05_partition,@object
	.size		__nv_reservedSMEM_tcgen05_partition,(.L_0 - __nv_reservedSMEM_tcgen05_partition)
__nv_reservedSMEM_tcgen05_partition:
	.zero		32
.L_0:


//--------------------- .nv.global                --------------------------
	.section	.nv.global,"aw",@nobits
.nv.global:
	.type		_ZN40_INTERNAL_1fb30458_4_k_cu_8200934d_171344cute1_E,@object
	.size		_ZN40_INTERNAL_1fb30458_4_k_cu_8200934d_171344cute1_E,(_ZN40_INTERNAL_1fb30458_4_k_cu_8200934d_171344cuda3std3__45__cpo6cbeginE - _ZN40_INTERNAL_1fb30458_4_k_cu_8200934d_171344cute1_E)
_ZN40_INTERNAL_1fb30458_4_k_cu_8200934d_171344cute1_E:
	.zero		1
	.type		_ZN40_INTERNAL_1fb30458_4_k_cu_8200934d_171344cuda3std3__45__cpo6cbeginE,@object
	.size		_ZN40_INTERNAL_1fb30458_4_k_cu_8200934d_171344cuda3std3__45__cpo6cbeginE,(_ZN40_INTERNAL_1fb30458_4_k_cu_8200934d_171344cuda3std3__48in_placeE - _ZN40_INTERNAL_1fb30458_4_k_cu_8200934d_171344cuda3std3__45__cpo6cbeginE)
_ZN40_INTERNAL_1fb30458_4_k_cu_8200934d_171344cuda3std3__45__cpo6cbeginE:
	.zero		1
	.type		_ZN40_INTERNAL_1fb30458_4_k_cu_8200934d_171344cuda3std3__48in_placeE,@object
	.size		_ZN40_INTERNAL_1fb30458_4_k_cu_8200934d_171344cuda3std3__48in_placeE,(_ZN40_INTERNAL_1fb30458_4_k_cu_8200934d_171344cuda3std6ranges3__45__cpo9iter_moveE - _ZN40_INTERNAL_1fb30458_4_k_cu_8200934d_171344cuda3std3__48in_placeE)
_ZN40_INTERNAL_1fb30458_4_k_cu_8200934d_171344cuda3std3__48in_placeE:
	.zero		1
	.type		_ZN40_INTERNAL_1fb30458_4_k_cu_8200934d_171344cuda3std6ranges3__45__cpo9iter_moveE,@object
	.size		_ZN40_INTERNAL_1fb30458_4_k_cu_8200934d_171344cuda3std6ranges3__45__cpo9iter_moveE,(_ZN40_INTERNAL_1fb30458_4_k_cu_8200934d_171344cuda3std3__45__cpo5beginE - _ZN40_INTERNAL_1fb30458_4_k_cu_8200934d_171344cuda3std6ranges3__45__cpo9iter_moveE)
_ZN40_INTERNAL_1fb30458_4_k_cu_8200934d_171344cuda3std6ranges3__45__cpo9iter_moveE:
	.zero		1
	.type		_ZN40_INTERNAL_1fb30458_4_k_cu_8200934d_171344cuda3std3__45__cpo5beginE,@object
	.size		_ZN40_INTERNAL_1fb30458_4_k_cu_8200934d_171344cuda3std3__45__cpo5beginE,(_ZN40_INTERNAL_1fb30458_4_k_cu_8200934d_171344cuda3std3__442_GLOBAL__N__1fb30458_4_k_cu_8200934d_171346ignoreE - _ZN40_INTERNAL_1fb30458_4_k_cu_8200934d_171344cuda3std3__45__cpo5beginE)
_ZN40_INTERNAL_1fb30458_4_k_cu_8200934d_171344cuda3std3__45__cpo5beginE:
	.zero		1
	.type		_ZN40_INTERNAL_1fb30458_4_k_cu_8200934d_171344cuda3std3__442_GLOBAL__N__1fb30458_4_k_cu_8200934d_171346ignoreE,@object
	.size		_ZN40_INTERNAL_1fb30458_4_k_cu_8200934d_171344cuda3std3__442_GLOBAL__N__1fb30458_4_k_cu_8200934d_171346ignoreE,(_ZN40_INTERNAL_1fb30458_4_k_cu_8200934d_171344cute7productE - _ZN40_INTERNAL_1fb30458_4_k_cu_8200934d_171344cuda3std3__442_GLOBAL__N__1fb30458_4_k_cu_8200934d_171346ignoreE)
_ZN40_INTERNAL_1fb30458_4_k_cu_8200934d_171344cuda3std3__442_GLOBAL__N__1fb30458_4_k_cu_8200934d_171346ignoreE:
	.zero		1
	.type		_ZN40_INTERNAL_1fb30458_4_k_cu_8200934d_171344cute7productE,@object
	.size		_ZN40_INTERNAL_1fb30458_4_k_cu_8200934d_171344cute7productE,(_ZN40_INTERNAL_1fb30458_4_k_cu_8200934d_171344cuda3std3__45__cpo3endE - _ZN40_INTERNAL_1fb30458_4_k_cu_8200934d_171344cute7productE)
_ZN40_INTERNAL_1fb30458_4_k_cu_8200934d_171344cute7productE:
	.zero		1
	.type		_ZN40_INTERNAL_1fb30458_4_k_cu_8200934d_171344cuda3std3__45__cpo3endE,@object
	.size		_ZN40_INTERNAL_1fb30458_4_k_cu_8200934d_171344cuda3std3__45__cpo3endE,(_ZN40_INTERNAL_1fb30458_4_k_cu_8200934d_171344cuda3std3__419piecewise_constructE - _ZN40_INTERNAL_1fb30458_4_k_cu_8200934d_171344cuda3std3__45__cpo3endE)
_ZN40_INTERNAL_1fb30458_4_k_cu_8200934d_171344cuda3std3__45__cpo3endE:
	.zero		1
	.type		_ZN40_INTERNAL_1fb30458_4_k_cu_8200934d_171344cuda3std3__419piecewise_constructE,@object
	.size		_ZN40_INTERNAL_1fb30458_4_k_cu_8200934d_171344cuda3std3__419piecewise_constructE,(_ZN40_INTERNAL_1fb30458_4_k_cu_8200934d_171344cuda3std3__45__cpo4cendE - _ZN40_INTERNAL_1fb30458_4_k_cu_8200934d_171344cuda3std3__419piecewise_constructE)
_ZN40_INTERNAL_1fb30458_4_k_cu_8200934d_171344cuda3std3__419piecewise_constructE:
	.zero		1
	.type		_ZN40_INTERNAL_1fb30458_4_k_cu_8200934d_171344cuda3std3__45__cpo4cendE,@object
	.size		_ZN40_INTERNAL_1fb30458_4_k_cu_8200934d_171344cuda3std3__45__cpo4cendE,(_ZN40_INTERNAL_1fb30458_4_k_cu_8200934d_171344cuda3std6ranges3__45__cpo4swapE - _ZN40_INTERNAL_1fb30458_4_k_cu_8200934d_171344cuda3std3__45__cpo4cendE)
_ZN40_INTERNAL_1fb30458_4_k_cu_8200934d_171344cuda3std3__45__cpo4cendE:
	.zero		1
	.type		_ZN40_INTERNAL_1fb30458_4_k_cu_8200934d_171344cuda3std6ranges3__45__cpo4swapE,@object
	.size		_ZN40_INTERNAL_1fb30458_4_k_cu_8200934d_171344cuda3std6ranges3__45__cpo4swapE,(.L_10 - _ZN40_INTERNAL_1fb30458_4_k_cu_8200934d_171344cuda3std6ranges3__45__cpo4swapE)
_ZN40_INTERNAL_1fb30458_4_k_cu_8200934d_171344cuda3std6ranges3__45__cpo4swapE:
	.zero		1
.L_10:


//--------------------- .nv.constant0._ZN7cutlass13device_kernelINS_4gemm6kernel13GemmUniversalIN4cute5tupleIJiiiiEEENS1_10collective13CollectiveMmaINS1_35MainloopSm100TmaUmmaWarpSpecializedILi5ELi2ELi2ENS5_IJNS4_1CILi8EEENSA_ILi1EEESC_EEEEENS5_IJNSA_ILi256EEESF_NSA_ILi64EEEEEENS_6half_tENS5_IJlSC_lEEESI_SJ_NS4_8TiledMMAINS4_8MMA_AtomIJNS4_26SM100_MMA_F16BF16_2x1SM_SSISI_SI_fLi256ELi256ELNS4_4UMMA5MajorE0ELSO_0ELNSN_7ScaleInE0ELSP_0EEEEEENS4_6LayoutINS5_IJSC_SC_SC_EEENS5_IJNSA_ILi0EEESU_SU_EEEEENS5_IJNS4_10UnderscoreESX_SX_EEEEENS4_18SM100_TMA_2SM_LOADENS4_14ComposedLayoutINS4_7SwizzleILi3ELi4ELi3EEENS4_18smem_ptr_flag_bitsILi16EEENSS_INS5_IJSB_SG_EEENS5_IJSG_SC_EEEEEEEvNS4_8identityENS4_28SM100_TMA_2SM_LOAD_MULTICASTES19_vS1A_EENS_8epilogue10collective18CollectiveEpilogueINS1D_23Sm100TmaWarpSpecializedILi4ELi2ELi64ELb1ELb0EEEJNS5_IJNSA_ILi128EEESF_SG_EEENS5_IJNSS_IS1I_SC_EENSS_ISG_SC_EEEEESI_SJ_SI_SJ_NS1D_6fusion15FusionCallbacksIS1H_NS1N_17LinearCombinationISI_fSI_fLNS_15FloatRoundStyleE2EEES1J_S1M_JEEENS4_5SM1004TMEM4LOAD26SM100_TMEM_LOAD_32dp32b64xENS4_13SM90_TMA_LOADES19_NS4_39AutoVectorizingCopyWithAssumedAlignmentILi128EEENS4_14SM90_TMA_STOREES19_S1Z_S1Z_EEEvvEEEEvNT_6ParamsE --------------------------
	.section	.nv.constant0._ZN7cutlass13device_kernelINS_4gemm6kernel13GemmUniversalIN4cute5tupleIJiiiiEEENS1_10collective13CollectiveMmaINS1_35MainloopSm100TmaUmmaWarpSpecializedILi5ELi2ELi2ENS5_IJNS4_1CILi8EEENSA_ILi1EEESC_EEEEENS5_IJNSA_ILi256EEESF_NSA_ILi64EEEEEENS_6half_tENS5_IJlSC_lEEESI_SJ_NS4_8TiledMMAINS4_8MMA_AtomIJNS4_26SM100_MMA_F16BF16_2x1SM_SSISI_SI_fLi256ELi256ELNS4_4UMMA5MajorE0ELSO_0ELNSN_7ScaleInE0ELSP_0EEEEEENS4_6LayoutINS5_IJSC_SC_SC_EEENS5_IJNSA_ILi0EEESU_SU_EEEEENS5_IJNS4_10UnderscoreESX_SX_EEEEENS4_18SM100_TMA_2SM_LOADENS4_14ComposedLayoutINS4_7SwizzleILi3ELi4ELi3EEENS4_18smem_ptr_flag_bitsILi16EEENSS_INS5_IJSB_SG_EEENS5_IJSG_SC_EEEEEEEvNS4_8identityENS4_28SM100_TMA_2SM_LOAD_MULTICASTES19_vS1A_EENS_8epilogue10collective18CollectiveEpilogueINS1D_23Sm100TmaWarpSpecializedILi4ELi2ELi64ELb1ELb0EEEJNS5_IJNSA_ILi128EEESF_SG_EEENS5_IJNSS_IS1I_SC_EENSS_ISG_SC_EEEEESI_SJ_SI_SJ_NS1D_6fusion15FusionCallbacksIS1H_NS1N_17LinearCombinationISI_fSI_fLNS_15FloatRoundStyleE2EEES1J_S1M_JEEENS4_5SM1004TMEM4LOAD26SM100_TMEM_LOAD_32dp32b64xENS4_13SM90_TMA_LOADES19_NS4_39AutoVectorizingCopyWithAssumedAlignmentILi128EEENS4_14SM90_TMA_STOREES19_S1Z_S1Z_EEEvvEEEEvNT_6ParamsE,"a",@progbits
	.sectionflags	@""
	.align	4
.nv.constant0._ZN7cutlass13device_kernelINS_4gemm6kernel13GemmUniversalIN4cute5tupleIJiiiiEEENS1_10collective13CollectiveMmaINS1_35MainloopSm100TmaUmmaWarpSpecializedILi5ELi2ELi2ENS5_IJNS4_1CILi8EEENSA_ILi1EEESC_EEEEENS5_IJNSA_ILi256EEESF_NSA_ILi64EEEEEENS_6half_tENS5_IJlSC_lEEESI_SJ_NS4_8TiledMMAINS4_8MMA_AtomIJNS4_26SM100_MMA_F16BF16_2x1SM_SSISI_SI_fLi256ELi256ELNS4_4UMMA5MajorE0ELSO_0ELNSN_7ScaleInE0ELSP_0EEEEEENS4_6LayoutINS5_IJSC_SC_SC_EEENS5_IJNSA_ILi0EEESU_SU_EEEEENS5_IJNS4_10UnderscoreESX_SX_EEEEENS4_18SM100_TMA_2SM_LOADENS4_14ComposedLayoutINS4_7SwizzleILi3ELi4ELi3EEENS4_18smem_ptr_flag_bitsILi16EEENSS_INS5_IJSB_SG_EEENS5_IJSG_SC_EEEEEEEvNS4_8identityENS4_28SM100_TMA_2SM_LOAD_MULTICASTES19_vS1A_EENS_8epilogue10collective18CollectiveEpilogueINS1D_23Sm100TmaWarpSpecializedILi4ELi2ELi64ELb1ELb0EEEJNS5_IJNSA_ILi128EEESF_SG_EEENS5_IJNSS_IS1I_SC_EENSS_ISG_SC_EEEEESI_SJ_SI_SJ_NS1D_6fusion15FusionCallbacksIS1H_NS1N_17LinearCombinationISI_fSI_fLNS_15FloatRoundStyleE2EEES1J_S1M_JEEENS4_5SM1004TMEM4LOAD26SM100_TMEM_LOAD_32dp32b64xENS4_13SM90_TMA_LOADES19_NS4_39AutoVectorizingCopyWithAssumedAlignmentILi128EEENS4_14SM90_TMA_STOREES19_S1Z_S1Z_EEEvvEEEEvNT_6ParamsE:
	.zero		2944


//--------------------- SYMBOLS --------------------------

	.type		.nv.reservedSmem.offset0,@object
	.size		.nv.reservedSmem.offset0,0x4
	.type		.nv.reservedSmem.cap,@object
	.size		.nv.reservedSmem.cap,0x4
	.type		__assertfail,@function
